	.target	sm_80

	.elftype	@"ET_EXEC"


//--------------------- .note.nv.tkinfo           --------------------------
	.section	.note.nv.tkinfo,"",@"SHT_NOTE"
	.sectionflags	@"SHF_NOTE_NV_TKINFO"
	.tkinfo
        /*0018*/ 	.word	0x00000002
        /*0030*/ 	.string	""
        /*0030*/ 	.string	"ptxas"
        /*0030*/ 	.string	"Cuda compilation tools, release 13.0, V13.0.88"
        /*0030*/ 	.string	"Build cuda_13.0.r13.0/compiler.36424714_0"
        /*0030*/ 	.string	"-arch sm_80 -m 64 "



//--------------------- .note.nv.cuinfo           --------------------------
	.section	.note.nv.cuinfo,"",@"SHT_NOTE"
	.sectionflags	@"SHF_NOTE_NV_CUINFO"
        /*0018*/ 	.short	0x0002
        /*001a*/ 	.short	0x0050
        /*001c*/ 	.short	0x0082
	.zero		2


//--------------------- .nv.info                  --------------------------
	.section	.nv.info,"",@"SHT_CUDA_INFO"
	.align	4


	//----- nvinfo : EIATTR_REGCOUNT
	.align		4
        /*0000*/ 	.byte	0x04, 0x2f
        /*0002*/ 	.short	(.L_12 - .L_11)
	.align		4
.L_11:
        /*0004*/ 	.word	index@(_ZN5flash25flash_bwd_dot_do_o_kernelILb1E23Flash_bwd_kernel_traitsILi192ELi64ELi64ELi8ELi4ELi2ELi2ELb0ELb0EN7cutlass10bfloat16_tE19Flash_kernel_traitsILi192ELi64ELi64ELi8ES3_EEEEvNS_16Flash_bwd_paramsE)
        /*0008*/ 	.word	0x00000041


	//----- nvinfo : EIATTR_FRAME_SIZE
	.align		4
.L_12:
        /*000c*/ 	.byte	0x04, 0x11
        /*000e*/ 	.short	(.L_14 - .L_13)
	.align		4
.L_13:
        /*0010*/ 	.word	index@(_ZN5flash25flash_bwd_dot_do_o_kernelILb1E23Flash_bwd_kernel_traitsILi192ELi64ELi64ELi8ELi4ELi2ELi2ELb0ELb0EN7cutlass10bfloat16_tE19Flash_kernel_traitsILi192ELi64ELi64ELi8ES3_EEEEvNS_16Flash_bwd_paramsE)
        /*0014*/ 	.word	0x00000000


	//----- nvinfo : EIATTR_REGCOUNT
	.align		4
.L_14:
        /*0018*/ 	.byte	0x04, 0x2f
        /*001a*/ 	.short	(.L_16 - .L_15)
	.align		4
.L_15:
        /*001c*/ 	.word	index@(_ZN5flash25flash_bwd_dot_do_o_kernelILb0E23Flash_bwd_kernel_traitsILi192ELi64ELi64ELi8ELi4ELi2ELi2ELb0ELb0EN7cutlass10bfloat16_tE19Flash_kernel_traitsILi192ELi64ELi64ELi8ES3_EEEEvNS_16Flash_bwd_paramsE)
        /*0020*/ 	.word	0x0000003e


	//----- nvinfo : EIATTR_FRAME_SIZE
	.align		4
.L_16:
        /*0024*/ 	.byte	0x04, 0x11
        /*0026*/ 	.short	(.L_18 - .L_17)
	.align		4
.L_17:
        /*0028*/ 	.word	index@(_ZN5flash25flash_bwd_dot_do_o_kernelILb0E23Flash_bwd_kernel_traitsILi192ELi64ELi64ELi8ELi4ELi2ELi2ELb0ELb0EN7cutlass10bfloat16_tE19Flash_kernel_traitsILi192ELi64ELi64ELi8ES3_EEEEvNS_16Flash_bwd_paramsE)
        /*002c*/ 	.word	0x00000000


	//----- nvinfo : EIATTR_REGCOUNT
	.align		4
.L_18:
        /*0030*/ 	.byte	0x04, 0x2f
        /*0032*/ 	.short	(.L_20 - .L_19)
	.align		4
.L_19:
        /*0034*/ 	.word	index@(_ZN5flash44flash_bwd_dq_dk_dv_loop_seqk_parallel_kernelI23Flash_bwd_kernel_traitsILi192ELi64ELi64ELi8ELi4ELi2ELi2ELb0ELb0EN7cutlass10bfloat16_tE19Flash_kernel_traitsILi192ELi64ELi64ELi8ES3_EELb0ELb1ELb0ELb1ELb0ELb0ELb1EEEvNS_16Flash_bwd_paramsE)
        /*0038*/ 	.word	0x000000ff


	//----- nvinfo : EIATTR_FRAME_SIZE
	.align		4
.L_20:
        /*003c*/ 	.byte	0x04, 0x11
        /*003e*/ 	.short	(.L_22 - .L_21)
	.align		4
.L_21:
        /*0040*/ 	.word	index@(_ZN5flash44flash_bwd_dq_dk_dv_loop_seqk_parallel_kernelI23Flash_bwd_kernel_traitsILi192ELi64ELi64ELi8ELi4ELi2ELi2ELb0ELb0EN7cutlass10bfloat16_tE19Flash_kernel_traitsILi192ELi64ELi64ELi8ES3_EELb0ELb1ELb0ELb1ELb0ELb0ELb1EEEvNS_16Flash_bwd_paramsE)
        /*0044*/ 	.word	0x00000028


	//----- nvinfo : EIATTR_REGCOUNT
	.align		4
.L_22:
        /*0048*/ 	.byte	0x04, 0x2f
        /*004a*/ 	.short	(.L_24 - .L_23)
	.align		4
.L_23:
        /*004c*/ 	.word	index@(_ZN5flash44flash_bwd_dq_dk_dv_loop_seqk_parallel_kernelI23Flash_bwd_kernel_traitsILi192ELi64ELi64ELi8ELi4ELi2ELi2ELb0ELb0EN7cutlass10bfloat16_tE19Flash_kernel_traitsILi192ELi64ELi64ELi8ES3_EELb1ELb1ELb0ELb1ELb0ELb0ELb0EEEvNS_16Flash_bwd_paramsE)
        /*0050*/ 	.word	0x000000ff


	//----- nvinfo : EIATTR_FRAME_SIZE
	.align		4
.L_24:
        /*0054*/ 	.byte	0x04, 0x11
        /*0056*/ 	.short	(.L_26 - .L_25)
	.align		4
.L_25:
        /*0058*/ 	.word	index@(_ZN5flash44flash_bwd_dq_dk_dv_loop_seqk_parallel_kernelI23Flash_bwd_kernel_traitsILi192ELi64ELi64ELi8ELi4ELi2ELi2ELb0ELb0EN7cutlass10bfloat16_tE19Flash_kernel_traitsILi192ELi64ELi64ELi8ES3_EELb1ELb1ELb0ELb1ELb0ELb0ELb0EEEvNS_16Flash_bwd_paramsE)
        /*005c*/ 	.word	0x00000038


	//----- nvinfo : EIATTR_REGCOUNT
	.align		4
.L_26:
        /*0060*/ 	.byte	0x04, 0x2f
        /*0062*/ 	.short	(.L_28 - .L_27)
	.align		4
.L_27:
        /*0064*/ 	.word	index@(_ZN5flash44flash_bwd_dq_dk_dv_loop_seqk_parallel_kernelI23Flash_bwd_kernel_traitsILi192ELi64ELi64ELi8ELi4ELi2ELi2ELb0ELb0EN7cutlass10bfloat16_tE19Flash_kernel_traitsILi192ELi64ELi64ELi8ES3_EELb0ELb1ELb0ELb0ELb0ELb1ELb1EEEvNS_16Flash_bwd_paramsE)
        /*0068*/ 	.word	0x000000ff


	//----- nvinfo : EIATTR_FRAME_SIZE
	.align		4
.L_28:
        /*006c*/ 	.byte	0x04, 0x11
        /*006e*/ 	.short	(.L_30 - .L_29)
	.align		4
.L_29:
        /*0070*/ 	.word	index@(_ZN5flash44flash_bwd_dq_dk_dv_loop_seqk_parallel_kernelI23Flash_bwd_kernel_traitsILi192ELi64ELi64ELi8ELi4ELi2ELi2ELb0ELb0EN7cutlass10bfloat16_tE19Flash_kernel_traitsILi192ELi64ELi64ELi8ES3_EELb0ELb1ELb0ELb0ELb0ELb1ELb1EEEvNS_16Flash_bwd_paramsE)
        /*0074*/ 	.word	0x00000010


	//----- nvinfo : EIATTR_REGCOUNT
	.align		4
.L_30:
        /*0078*/ 	.byte	0x04, 0x2f
        /*007a*/ 	.short	(.L_32 - .L_31)
	.align		4
.L_31:
        /*007c*/ 	.word	index@(_ZN5flash44flash_bwd_dq_dk_dv_loop_seqk_parallel_kernelI23Flash_bwd_kernel_traitsILi192ELi64ELi64ELi8ELi4ELi2ELi2ELb0ELb0EN7cutlass10bfloat16_tE19Flash_kernel_traitsILi192ELi64ELi64ELi8ES3_EELb1ELb1ELb0ELb0ELb0ELb1ELb0EEEvNS_16Flash_bwd_paramsE)
        /*0080*/ 	.word	0x000000ff


	//----- nvinfo : EIATTR_FRAME_SIZE
	.align		4
.L_32:
        /*0084*/ 	.byte	0x04, 0x11
        /*0086*/ 	.short	(.L_34 - .L_33)
	.align		4
.L_33:
        /*0088*/ 	.word	index@(_ZN5flash44flash_bwd_dq_dk_dv_loop_seqk_parallel_kernelI23Flash_bwd_kernel_traitsILi192ELi64ELi64ELi8ELi4ELi2ELi2ELb0ELb0EN7cutlass10bfloat16_tE19Flash_kernel_traitsILi192ELi64ELi64ELi8ES3_EELb1ELb1ELb0ELb0ELb0ELb1ELb0EEEvNS_16Flash_bwd_paramsE)
        /*008c*/ 	.word	0x00000018


	//----- nvinfo : EIATTR_REGCOUNT
	.align		4
.L_34:
        /*0090*/ 	.byte	0x04, 0x2f
        /*0092*/ 	.short	(.L_36 - .L_35)
	.align		4
.L_35:
        /*0094*/ 	.word	index@(_ZN5flash44flash_bwd_dq_dk_dv_loop_seqk_parallel_kernelI23Flash_bwd_kernel_traitsILi192ELi64ELi64ELi8ELi4ELi2ELi2ELb0ELb0EN7cutlass10bfloat16_tE19Flash_kernel_traitsILi192ELi64ELi64ELi8ES3_EELb0ELb1ELb0ELb0ELb0ELb0ELb1EEEvNS_16Flash_bwd_paramsE)
        /*0098*/ 	.word	0x000000ff


	//----- nvinfo : EIATTR_FRAME_SIZE
	.align		4
.L_36:
        /*009c*/ 	.byte	0x04, 0x11
        /*009e*/ 	.short	(.L_38 - .L_37)
	.align		4
.L_37:
        /*00a0*/ 	.word	index@(_ZN5flash44flash_bwd_dq_dk_dv_loop_seqk_parallel_kernelI23Flash_bwd_kernel_traitsILi192ELi64ELi64ELi8ELi4ELi2ELi2ELb0ELb0EN7cutlass10bfloat16_tE19Flash_kernel_traitsILi192ELi64ELi64ELi8ES3_EELb0ELb1ELb0ELb0ELb0ELb0ELb1EEEvNS_16Flash_bwd_paramsE)
        /*00a4*/ 	.word	0x00000018


	//----- nvinfo : EIATTR_REGCOUNT
	.align		4
.L_38:
        /*00a8*/ 	.byte	0x04, 0x2f
        /*00aa*/ 	.short	(.L_40 - .L_39)
	.align		4
.L_39:
        /*00ac*/ 	.word	index@(_ZN5flash44flash_bwd_dq_dk_dv_loop_seqk_parallel_kernelI23Flash_bwd_kernel_traitsILi192ELi64ELi64ELi8ELi4ELi2ELi2ELb0ELb0EN7cutlass10bfloat16_tE19Flash_kernel_traitsILi192ELi64ELi64ELi8ES3_EELb1ELb1ELb0ELb0ELb0ELb0ELb0EEEvNS_16Flash_bwd_paramsE)
        /*00b0*/ 	.word	0x000000ff


	//----- nvinfo : EIATTR_FRAME_SIZE
	.align		4
.L_40:
        /*00b4*/ 	.byte	0x04, 0x11
        /*00b6*/ 	.short	(.L_42 - .L_41)
	.align		4
.L_41:
        /*00b8*/ 	.word	index@(_ZN5flash44flash_bwd_dq_dk_dv_loop_seqk_parallel_kernelI23Flash_bwd_kernel_traitsILi192ELi64ELi64ELi8ELi4ELi2ELi2ELb0ELb0EN7cutlass10bfloat16_tE19Flash_kernel_traitsILi192ELi64ELi64ELi8ES3_EELb1ELb1ELb0ELb0ELb0ELb0ELb0EEEvNS_16Flash_bwd_paramsE)
        /*00bc*/ 	.word	0x00000010


	//----- nvinfo : EIATTR_REGCOUNT
	.align		4
.L_42:
        /*00c0*/ 	.byte	0x04, 0x2f
        /*00c2*/ 	.short	(.L_44 - .L_43)
	.align		4
.L_43:
        /*00c4*/ 	.word	index@(_ZN5flash27flash_bwd_convert_dq_kernelI23Flash_bwd_kernel_traitsILi192ELi64ELi64ELi8ELi4ELi2ELi2ELb0ELb0EN7cutlass10bfloat16_tE19Flash_kernel_traitsILi192ELi64ELi64ELi8ES3_EEEEvNS_16Flash_bwd_paramsEi)
        /*00c8*/ 	.word	0x00000060


	//----- nvinfo : EIATTR_FRAME_SIZE
	.align		4
.L_44:
        /*00cc*/ 	.byte	0x04, 0x11
        /*00ce*/ 	.short	(.L_46 - .L_45)
	.align		4
.L_45:
        /*00d0*/ 	.word	index@(_ZN5flash27flash_bwd_convert_dq_kernelI23Flash_bwd_kernel_traitsILi192ELi64ELi64ELi8ELi4ELi2ELi2ELb0ELb0EN7cutlass10bfloat16_tE19Flash_kernel_traitsILi192ELi64ELi64ELi8ES3_EEEEvNS_16Flash_bwd_paramsEi)
        /*00d4*/ 	.word	0x00000000


	//----- nvinfo : EIATTR_REGCOUNT
	.align		4
.L_46:
        /*00d8*/ 	.byte	0x04, 0x2f
        /*00da*/ 	.short	(.L_48 - .L_47)
	.align		4
.L_47:
        /*00dc*/ 	.word	index@(_ZN5flash25flash_bwd_dot_do_o_kernelILb1E23Flash_bwd_kernel_traitsILi192ELi64ELi64ELi8ELi4ELi2ELi2ELb1ELb1EN7cutlass10bfloat16_tE19Flash_kernel_traitsILi192ELi64ELi64ELi8ES3_EEEEvNS_16Flash_bwd_paramsE)
        /*00e0*/ 	.word	0x00000041


	//----- nvinfo : EIATTR_FRAME_SIZE
	.align		4
.L_48:
        /*00e4*/ 	.byte	0x04, 0x11
        /*00e6*/ 	.short	(.L_50 - .L_49)
	.align		4
.L_49:
        /*00e8*/ 	.word	index@(_ZN5flash25flash_bwd_dot_do_o_kernelILb1E23Flash_bwd_kernel_traitsILi192ELi64ELi64ELi8ELi4ELi2ELi2ELb1ELb1EN7cutlass10bfloat16_tE19Flash_kernel_traitsILi192ELi64ELi64ELi8ES3_EEEEvNS_16Flash_bwd_paramsE)
        /*00ec*/ 	.word	0x00000000


	//----- nvinfo : EIATTR_REGCOUNT
	.align		4
.L_50:
        /*00f0*/ 	.byte	0x04, 0x2f
        /*00f2*/ 	.short	(.L_52 - .L_51)
	.align		4
.L_51:
        /*00f4*/ 	.word	index@(_ZN5flash25flash_bwd_dot_do_o_kernelILb0E23Flash_bwd_kernel_traitsILi192ELi64ELi64ELi8ELi4ELi2ELi2ELb1ELb1EN7cutlass10bfloat16_tE19Flash_kernel_traitsILi192ELi64ELi64ELi8ES3_EEEEvNS_16Flash_bwd_paramsE)
        /*00f8*/ 	.word	0x0000003e


	//----- nvinfo : EIATTR_FRAME_SIZE
	.align		4
.L_52:
        /*00fc*/ 	.byte	0x04, 0x11
        /*00fe*/ 	.short	(.L_54 - .L_53)
	.align		4
.L_53:
        /*0100*/ 	.word	index@(_ZN5flash25flash_bwd_dot_do_o_kernelILb0E23Flash_bwd_kernel_traitsILi192ELi64ELi64ELi8ELi4ELi2ELi2ELb1ELb1EN7cutlass10bfloat16_tE19Flash_kernel_traitsILi192ELi64ELi64ELi8ES3_EEEEvNS_16Flash_bwd_paramsE)
        /*0104*/ 	.word	0x00000000


	//----- nvinfo : EIATTR_REGCOUNT
	.align		4
.L_54:
        /*0108*/ 	.byte	0x04, 0x2f
        /*010a*/ 	.short	(.L_56 - .L_55)
	.align		4
.L_55:
        /*010c*/ 	.word	index@(_ZN5flash44flash_bwd_dq_dk_dv_loop_seqk_parallel_kernelI23Flash_bwd_kernel_traitsILi192ELi64ELi64ELi8ELi4ELi2ELi2ELb1ELb1EN7cutlass10bfloat16_tE19Flash_kernel_traitsILi192ELi64ELi64ELi8ES3_EELb0ELb1ELb0ELb1ELb0ELb0ELb1EEEvNS_16Flash_bwd_paramsE)
        /*0110*/ 	.word	0x000000ff


	//----- nvinfo : EIATTR_FRAME_SIZE
	.align		4
.L_56:
        /*0114*/ 	.byte	0x04, 0x11
        /*0116*/ 	.short	(.L_58 - .L_57)
	.align		4
.L_57:
        /*0118*/ 	.word	index@(_ZN5flash44flash_bwd_dq_dk_dv_loop_seqk_parallel_kernelI23Flash_bwd_kernel_traitsILi192ELi64ELi64ELi8ELi4ELi2ELi2ELb1ELb1EN7cutlass10bfloat16_tE19Flash_kernel_traitsILi192ELi64ELi64ELi8ES3_EELb0ELb1ELb0ELb1ELb0ELb0ELb1EEEvNS_16Flash_bwd_paramsE)
        /*011c*/ 	.word	0x000000f8


	//----- nvinfo : EIATTR_REGCOUNT
	.align		4
.L_58:
        /*0120*/ 	.byte	0x04, 0x2f
        /*0122*/ 	.short	(.L_60 - .L_59)
	.align		4
.L_59:
        /*0124*/ 	.word	index@(_ZN5flash44flash_bwd_dq_dk_dv_loop_seqk_parallel_kernelI23Flash_bwd_kernel_traitsILi192ELi64ELi64ELi8ELi4ELi2ELi2ELb1ELb1EN7cutlass10bfloat16_tE19Flash_kernel_traitsILi192ELi64ELi64ELi8ES3_EELb1ELb1ELb0ELb1ELb0ELb0ELb0EEEvNS_16Flash_bwd_paramsE)
        /*0128*/ 	.word	0x000000ff


	//----- nvinfo : EIATTR_FRAME_SIZE
	.align		4
.L_60:
        /*012c*/ 	.byte	0x04, 0x11
        /*012e*/ 	.short	(.L_62 - .L_61)
	.align		4
.L_61:
        /*0130*/ 	.word	index@(_ZN5flash44flash_bwd_dq_dk_dv_loop_seqk_parallel_kernelI23Flash_bwd_kernel_traitsILi192ELi64ELi64ELi8ELi4ELi2ELi2ELb1ELb1EN7cutlass10bfloat16_tE19Flash_kernel_traitsILi192ELi64ELi64ELi8ES3_EELb1ELb1ELb0ELb1ELb0ELb0ELb0EEEvNS_16Flash_bwd_paramsE)
        /*0134*/ 	.word	0x00000108


	//----- nvinfo : EIATTR_REGCOUNT
	.align		4
.L_62:
        /*0138*/ 	.byte	0x04, 0x2f
        /*013a*/ 	.short	(.L_64 - .L_63)
	.align		4
.L_63:
        /*013c*/ 	.word	index@(_ZN5flash44flash_bwd_dq_dk_dv_loop_seqk_parallel_kernelI23Flash_bwd_kernel_traitsILi192ELi64ELi64ELi8ELi4ELi2ELi2ELb1ELb1EN7cutlass10bfloat16_tE19Flash_kernel_traitsILi192ELi64ELi64ELi8ES3_EELb0ELb1ELb0ELb0ELb0ELb1ELb1EEEvNS_16Flash_bwd_paramsE)
        /*0140*/ 	.word	0x000000ff


	//----- nvinfo : EIATTR_FRAME_SIZE
	.align		4
.L_64:
        /*0144*/ 	.byte	0x04, 0x11
        /*0146*/ 	.short	(.L_66 - .L_65)
	.align		4
.L_65:
        /*0148*/ 	.word	index@(_ZN5flash44flash_bwd_dq_dk_dv_loop_seqk_parallel_kernelI23Flash_bwd_kernel_traitsILi192ELi64ELi64ELi8ELi4ELi2ELi2ELb1ELb1EN7cutlass10bfloat16_tE19Flash_kernel_traitsILi192ELi64ELi64ELi8ES3_EELb0ELb1ELb0ELb0ELb0ELb1ELb1EEEvNS_16Flash_bwd_paramsE)
        /*014c*/ 	.word	0x000000d8


	//----- nvinfo : EIATTR_REGCOUNT
	.align		4
.L_66:
        /*0150*/ 	.byte	0x04, 0x2f
        /*0152*/ 	.short	(.L_68 - .L_67)
	.align		4
.L_67:
        /*0154*/ 	.word	index@(_ZN5flash44flash_bwd_dq_dk_dv_loop_seqk_parallel_kernelI23Flash_bwd_kernel_traitsILi192ELi64ELi64ELi8ELi4ELi2ELi2ELb1ELb1EN7cutlass10bfloat16_tE19Flash_kernel_traitsILi192ELi64ELi64ELi8ES3_EELb1ELb1ELb0ELb0ELb0ELb1ELb0EEEvNS_16Flash_bwd_paramsE)
        /*0158*/ 	.word	0x000000ff


	//----- nvinfo : EIATTR_FRAME_SIZE
	.align		4
.L_68:
        /*015c*/ 	.byte	0x04, 0x11
        /*015e*/ 	.short	(.L_70 - .L_69)
	.align		4
.L_69:
        /*0160*/ 	.word	index@(_ZN5flash44flash_bwd_dq_dk_dv_loop_seqk_parallel_kernelI23Flash_bwd_kernel_traitsILi192ELi64ELi64ELi8ELi4ELi2ELi2ELb1ELb1EN7cutlass10bfloat16_tE19Flash_kernel_traitsILi192ELi64ELi64ELi8ES3_EELb1ELb1ELb0ELb0ELb0ELb1ELb0EEEvNS_16Flash_bwd_paramsE)
        /*0164*/ 	.word	0x000000d8


	//----- nvinfo : EIATTR_REGCOUNT
	.align		4
.L_70:
        /*0168*/ 	.byte	0x04, 0x2f
        /*016a*/ 	.short	(.L_72 - .L_71)
	.align		4
.L_71:
        /*016c*/ 	.word	index@(_ZN5flash44flash_bwd_dq_dk_dv_loop_seqk_parallel_kernelI23Flash_bwd_kernel_traitsILi192ELi64ELi64ELi8ELi4ELi2ELi2ELb1ELb1EN7cutlass10bfloat16_tE19Flash_kernel_traitsILi192ELi64ELi64ELi8ES3_EELb0ELb1ELb0ELb0ELb0ELb0ELb1EEEvNS_16Flash_bwd_paramsE)
        /*0170*/ 	.word	0x000000ff


	//----- nvinfo : EIATTR_FRAME_SIZE
	.align		4
.L_72:
        /*0174*/ 	.byte	0x04, 0x11
        /*0176*/ 	.short	(.L_74 - .L_73)
	.align		4
.L_73:
        /*0178*/ 	.word	index@(_ZN5flash44flash_bwd_dq_dk_dv_loop_seqk_parallel_kernelI23Flash_bwd_kernel_traitsILi192ELi64ELi64ELi8ELi4ELi2ELi2ELb1ELb1EN7cutlass10bfloat16_tE19Flash_kernel_traitsILi192ELi64ELi64ELi8ES3_EELb0ELb1ELb0ELb0ELb0ELb0ELb1EEEvNS_16Flash_bwd_paramsE)
        /*017c*/ 	.word	0x000000d8


	//----- nvinfo : EIATTR_REGCOUNT
	.align		4
.L_74:
        /*0180*/ 	.byte	0x04, 0x2f
        /*0182*/ 	.short	(.L_76 - .L_75)
	.align		4
.L_75:
        /*0184*/ 	.word	index@(_ZN5flash44flash_bwd_dq_dk_dv_loop_seqk_parallel_kernelI23Flash_bwd_kernel_traitsILi192ELi64ELi64ELi8ELi4ELi2ELi2ELb1ELb1EN7cutlass10bfloat16_tE19Flash_kernel_traitsILi192ELi64ELi64ELi8ES3_EELb1ELb1ELb0ELb0ELb0ELb0ELb0EEEvNS_16Flash_bwd_paramsE)
        /*0188*/ 	.word	0x000000ff


	//----- nvinfo : EIATTR_FRAME_SIZE
	.align		4
.L_76:
        /*018c*/ 	.byte	0x04, 0x11
        /*018e*/ 	.short	(.L_78 - .L_77)
	.align		4
.L_77:
        /*0190*/ 	.word	index@(_ZN5flash44flash_bwd_dq_dk_dv_loop_seqk_parallel_kernelI23Flash_bwd_kernel_traitsILi192ELi64ELi64ELi8ELi4ELi2ELi2ELb1ELb1EN7cutlass10bfloat16_tE19Flash_kernel_traitsILi192ELi64ELi64ELi8ES3_EELb1ELb1ELb0ELb0ELb0ELb0ELb0EEEvNS_16Flash_bwd_paramsE)
        /*0194*/ 	.word	0x000000e0


	//----- nvinfo : EIATTR_REGCOUNT
	.align		4
.L_78:
        /*0198*/ 	.byte	0x04, 0x2f
        /*019a*/ 	.short	(.L_80 - .L_79)
	.align		4
.L_79:
        /*019c*/ 	.word	index@(_ZN5flash27flash_bwd_convert_dq_kernelI23Flash_bwd_kernel_traitsILi192ELi64ELi64ELi8ELi4ELi2ELi2ELb1ELb1EN7cutlass10bfloat16_tE19Flash_kernel_traitsILi192ELi64ELi64ELi8ES3_EEEEvNS_16Flash_bwd_paramsEi)
        /*01a0*/ 	.word	0x00000060


	//----- nvinfo : EIATTR_FRAME_SIZE
	.align		4
.L_80:
        /*01a4*/ 	.byte	0x04, 0x11
        /*01a6*/ 	.short	(.L_82 - .L_81)
	.align		4
.L_81:
        /*01a8*/ 	.word	index@(_ZN5flash27flash_bwd_convert_dq_kernelI23Flash_bwd_kernel_traitsILi192ELi64ELi64ELi8ELi4ELi2ELi2ELb1ELb1EN7cutlass10bfloat16_tE19Flash_kernel_traitsILi192ELi64ELi64ELi8ES3_EEEEvNS_16Flash_bwd_paramsEi)
        /*01ac*/ 	.word	0x00000000


	//----- nvinfo : EIATTR_REGCOUNT
	.align		4
.L_82:
        /*01b0*/ 	.byte	0x04, 0x2f
        /*01b2*/ 	.short	(.L_84 - .L_83)
	.align		4
.L_83:
        /*01b4*/ 	.word	index@(_ZN5flash44flash_bwd_dq_dk_dv_loop_seqk_parallel_kernelI23Flash_bwd_kernel_traitsILi192ELi64ELi64ELi8ELi4ELi2ELi2ELb0ELb0EN7cutlass10bfloat16_tE19Flash_kernel_traitsILi192ELi64ELi64ELi8ES3_EELb0ELb1ELb0ELb1ELb0ELb0ELb0EEEvNS_16Flash_bwd_paramsE)
        /*01b8*/ 	.word	0x000000ff


	//----- nvinfo : EIATTR_FRAME_SIZE
	.align		4
.L_84:
        /*01bc*/ 	.byte	0x04, 0x11
        /*01be*/ 	.short	(.L_86 - .L_85)
	.align		4
.L_85:
        /*01c0*/ 	.word	index@(_ZN5flash44flash_bwd_dq_dk_dv_loop_seqk_parallel_kernelI23Flash_bwd_kernel_traitsILi192ELi64ELi64ELi8ELi4ELi2ELi2ELb0ELb0EN7cutlass10bfloat16_tE19Flash_kernel_traitsILi192ELi64ELi64ELi8ES3_EELb0ELb1ELb0ELb1ELb0ELb0ELb0EEEvNS_16Flash_bwd_paramsE)
        /*01c4*/ 	.word	0x00000010


	//----- nvinfo : EIATTR_REGCOUNT
	.align		4
.L_86:
        /*01c8*/ 	.byte	0x04, 0x2f
        /*01ca*/ 	.short	(.L_88 - .L_87)
	.align		4
.L_87:
        /*01cc*/ 	.word	index@(_ZN5flash44flash_bwd_dq_dk_dv_loop_seqk_parallel_kernelI23Flash_bwd_kernel_traitsILi192ELi64ELi64ELi8ELi4ELi2ELi2ELb0ELb0EN7cutlass10bfloat16_tE19Flash_kernel_traitsILi192ELi64ELi64ELi8ES3_EELb0ELb1ELb0ELb0ELb0ELb1ELb0EEEvNS_16Flash_bwd_paramsE)
        /*01d0*/ 	.word	0x000000ff


	//----- nvinfo : EIATTR_FRAME_SIZE
	.align		4
.L_88:
        /*01d4*/ 	.byte	0x04, 0x11
        /*01d6*/ 	.short	(.L_90 - .L_89)
	.align		4
.L_89:
        /*01d8*/ 	.word	index@(_ZN5flash44flash_bwd_dq_dk_dv_loop_seqk_parallel_kernelI23Flash_bwd_kernel_traitsILi192ELi64ELi64ELi8ELi4ELi2ELi2ELb0ELb0EN7cutlass10bfloat16_tE19Flash_kernel_traitsILi192ELi64ELi64ELi8ES3_EELb0ELb1ELb0ELb0ELb0ELb1ELb0EEEvNS_16Flash_bwd_paramsE)
        /*01dc*/ 	.word	0x00000010


	//----- nvinfo : EIATTR_REGCOUNT
	.align		4
.L_90:
        /*01e0*/ 	.byte	0x04, 0x2f
        /*01e2*/ 	.short	(.L_92 - .L_91)
	.align		4
.L_91:
        /*01e4*/ 	.word	index@(_ZN5flash44flash_bwd_dq_dk_dv_loop_seqk_parallel_kernelI23Flash_bwd_kernel_traitsILi192ELi64ELi64ELi8ELi4ELi2ELi2ELb0ELb0EN7cutlass10bfloat16_tE19Flash_kernel_traitsILi192ELi64ELi64ELi8ES3_EELb0ELb1ELb0ELb0ELb0ELb0ELb0EEEvNS_16Flash_bwd_paramsE)
        /*01e8*/ 	.word	0x000000ff


	//----- nvinfo : EIATTR_FRAME_SIZE
	.align		4
.L_92:
        /*01ec*/ 	.byte	0x04, 0x11
        /*01ee*/ 	.short	(.L_94 - .L_93)
	.align		4
.L_93:
        /*01f0*/ 	.word	index@(_ZN5flash44flash_bwd_dq_dk_dv_loop_seqk_parallel_kernelI23Flash_bwd_kernel_traitsILi192ELi64ELi64ELi8ELi4ELi2ELi2ELb0ELb0EN7cutlass10bfloat16_tE19Flash_kernel_traitsILi192ELi64ELi64ELi8ES3_EELb0ELb1ELb0ELb0ELb0ELb0ELb0EEEvNS_16Flash_bwd_paramsE)
        /*01f4*/ 	.word	0x00000018


	//----- nvinfo : EIATTR_REGCOUNT
	.align		4
.L_94:
        /*01f8*/ 	.byte	0x04, 0x2f
        /*01fa*/ 	.short	(.L_96 - .L_95)
	.align		4
.L_95:
        /*01fc*/ 	.word	index@(_ZN5flash44flash_bwd_dq_dk_dv_loop_seqk_parallel_kernelI23Flash_bwd_kernel_traitsILi192ELi64ELi64ELi8ELi4ELi2ELi2ELb1ELb1EN7cutlass10bfloat16_tE19Flash_kernel_traitsILi192ELi64ELi64ELi8ES3_EELb0ELb1ELb0ELb1ELb0ELb0ELb0EEEvNS_16Flash_bwd_paramsE)
        /*0200*/ 	.word	0x000000ff


	//----- nvinfo : EIATTR_FRAME_SIZE
	.align		4
.L_96:
        /*0204*/ 	.byte	0x04, 0x11
        /*0206*/ 	.short	(.L_98 - .L_97)
	.align		4
.L_97:
        /*0208*/ 	.word	index@(_ZN5flash44flash_bwd_dq_dk_dv_loop_seqk_parallel_kernelI23Flash_bwd_kernel_traitsILi192ELi64ELi64ELi8ELi4ELi2ELi2ELb1ELb1EN7cutlass10bfloat16_tE19Flash_kernel_traitsILi192ELi64ELi64ELi8ES3_EELb0ELb1ELb0ELb1ELb0ELb0ELb0EEEvNS_16Flash_bwd_paramsE)
        /*020c*/ 	.word	0x000000f0


	//----- nvinfo : EIATTR_REGCOUNT
	.align		4
.L_98:
        /*0210*/ 	.byte	0x04, 0x2f
        /*0212*/ 	.short	(.L_100 - .L_99)
	.align		4
.L_99:
        /*0214*/ 	.word	index@(_ZN5flash44flash_bwd_dq_dk_dv_loop_seqk_parallel_kernelI23Flash_bwd_kernel_traitsILi192ELi64ELi64ELi8ELi4ELi2ELi2ELb1ELb1EN7cutlass10bfloat16_tE19Flash_kernel_traitsILi192ELi64ELi64ELi8ES3_EELb0ELb1ELb0ELb0ELb0ELb1ELb0EEEvNS_16Flash_bwd_paramsE)
        /*0218*/ 	.word	0x000000ff


	//----- nvinfo : EIATTR_FRAME_SIZE
	.align		4
.L_100:
        /*021c*/ 	.byte	0x04, 0x11
        /*021e*/ 	.short	(.L_102 - .L_101)
	.align		4
.L_101:
        /*0220*/ 	.word	index@(_ZN5flash44flash_bwd_dq_dk_dv_loop_seqk_parallel_kernelI23Flash_bwd_kernel_traitsILi192ELi64ELi64ELi8ELi4ELi2ELi2ELb1ELb1EN7cutlass10bfloat16_tE19Flash_kernel_traitsILi192ELi64ELi64ELi8ES3_EELb0ELb1ELb0ELb0ELb0ELb1ELb0EEEvNS_16Flash_bwd_paramsE)
        /*0224*/ 	.word	0x000000d8


	//----- nvinfo : EIATTR_REGCOUNT
	.align		4
.L_102:
        /*0228*/ 	.byte	0x04, 0x2f
        /*022a*/ 	.short	(.L_104 - .L_103)
	.align		4
.L_103:
        /*022c*/ 	.word	index@(_ZN5flash44flash_bwd_dq_dk_dv_loop_seqk_parallel_kernelI23Flash_bwd_kernel_traitsILi192ELi64ELi64ELi8ELi4ELi2ELi2ELb1ELb1EN7cutlass10bfloat16_tE19Flash_kernel_traitsILi192ELi64ELi64ELi8ES3_EELb0ELb1ELb0ELb0ELb0ELb0ELb0EEEvNS_16Flash_bwd_paramsE)
        /*0230*/ 	.word	0x000000ff


	//----- nvinfo : EIATTR_FRAME_SIZE
	.align		4
.L_104:
        /*0234*/ 	.byte	0x04, 0x11
        /*0236*/ 	.short	(.L_106 - .L_105)
	.align		4
.L_105:
        /*0238*/ 	.word	index@(_ZN5flash44flash_bwd_dq_dk_dv_loop_seqk_parallel_kernelI23Flash_bwd_kernel_traitsILi192ELi64ELi64ELi8ELi4ELi2ELi2ELb1ELb1EN7cutlass10bfloat16_tE19Flash_kernel_traitsILi192ELi64ELi64ELi8ES3_EELb0ELb1ELb0ELb0ELb0ELb0ELb0EEEvNS_16Flash_bwd_paramsE)
        /*023c*/ 	.word	0x000000d0


	//----- nvinfo : EIATTR_MIN_STACK_SIZE
	.align		4
.L_106:
        /*0240*/ 	.byte	0x04, 0x12
        /*0242*/ 	.short	(.L_108 - .L_107)
	.align		4
.L_107:
        /*0244*/ 	.word	index@(_ZN5flash44flash_bwd_dq_dk_dv_loop_seqk_parallel_kernelI23Flash_bwd_kernel_traitsILi192ELi64ELi64ELi8ELi4ELi2ELi2ELb1ELb1EN7cutlass10bfloat16_tE19Flash_kernel_traitsILi192ELi64ELi64ELi8ES3_EELb0ELb1ELb0ELb0ELb0ELb0ELb0EEEvNS_16Flash_bwd_paramsE)
        /*0248*/ 	.word	0x000000d0


	//----- nvinfo : EIATTR_MIN_STACK_SIZE
	.align		4
.L_108:
        /*024c*/ 	.byte	0x04, 0x12
        /*024e*/ 	.short	(.L_110 - .L_109)
	.align		4
.L_109:
        /*0250*/ 	.word	index@(_ZN5flash44flash_bwd_dq_dk_dv_loop_seqk_parallel_kernelI23Flash_bwd_kernel_traitsILi192ELi64ELi64ELi8ELi4ELi2ELi2ELb1ELb1EN7cutlass10bfloat16_tE19Flash_kernel_traitsILi192ELi64ELi64ELi8ES3_EELb0ELb1ELb0ELb0ELb0ELb1ELb0EEEvNS_16Flash_bwd_paramsE)
        /*0254*/ 	.word	0x000000d8


	//----- nvinfo : EIATTR_MIN_STACK_SIZE
	.align		4
.L_110:
        /*0258*/ 	.byte	0x04, 0x12
        /*025a*/ 	.short	(.L_112 - .L_111)
	.align		4
.L_111:
        /*025c*/ 	.word	index@(_ZN5flash44flash_bwd_dq_dk_dv_loop_seqk_parallel_kernelI23Flash_bwd_kernel_traitsILi192ELi64ELi64ELi8ELi4ELi2ELi2ELb1ELb1EN7cutlass10bfloat16_tE19Flash_kernel_traitsILi192ELi64ELi64ELi8ES3_EELb0ELb1ELb0ELb1ELb0ELb0ELb0EEEvNS_16Flash_bwd_paramsE)
        /*0260*/ 	.word	0x000000f0


	//----- nvinfo : EIATTR_MIN_STACK_SIZE
	.align		4
.L_112:
        /*0264*/ 	.byte	0x04, 0x12
        /*0266*/ 	.short	(.L_114 - .L_113)
	.align		4
.L_113:
        /*0268*/ 	.word	index@(_ZN5flash44flash_bwd_dq_dk_dv_loop_seqk_parallel_kernelI23Flash_bwd_kernel_traitsILi192ELi64ELi64ELi8ELi4ELi2ELi2ELb0ELb0EN7cutlass10bfloat16_tE19Flash_kernel_traitsILi192ELi64ELi64ELi8ES3_EELb0ELb1ELb0ELb0ELb0ELb0ELb0EEEvNS_16Flash_bwd_paramsE)
        /*026c*/ 	.word	0x00000018


	//----- nvinfo : EIATTR_MIN_STACK_SIZE
	.align		4
.L_114:
        /*0270*/ 	.byte	0x04, 0x12
        /*0272*/ 	.short	(.L_116 - .L_115)
	.align		4
.L_115:
        /*0274*/ 	.word	index@(_ZN5flash44flash_bwd_dq_dk_dv_loop_seqk_parallel_kernelI23Flash_bwd_kernel_traitsILi192ELi64ELi64ELi8ELi4ELi2ELi2ELb0ELb0EN7cutlass10bfloat16_tE19Flash_kernel_traitsILi192ELi64ELi64ELi8ES3_EELb0ELb1ELb0ELb0ELb0ELb1ELb0EEEvNS_16Flash_bwd_paramsE)
        /*0278*/ 	.word	0x00000010


	//----- nvinfo : EIATTR_MIN_STACK_SIZE
	.align		4
.L_116:
        /*027c*/ 	.byte	0x04, 0x12
        /*027e*/ 	.short	(.L_118 - .L_117)
	.align		4
.L_117:
        /*0280*/ 	.word	index@(_ZN5flash44flash_bwd_dq_dk_dv_loop_seqk_parallel_kernelI23Flash_bwd_kernel_traitsILi192ELi64ELi64ELi8ELi4ELi2ELi2ELb0ELb0EN7cutlass10bfloat16_tE19Flash_kernel_traitsILi192ELi64ELi64ELi8ES3_EELb0ELb1ELb0ELb1ELb0ELb0ELb0EEEvNS_16Flash_bwd_paramsE)
        /*0284*/ 	.word	0x00000010


	//----- nvinfo : EIATTR_MIN_STACK_SIZE
	.align		4
.L_118:
        /*0288*/ 	.byte	0x04, 0x12
        /*028a*/ 	.short	(.L_120 - .L_119)
	.align		4
.L_119:
        /*028c*/ 	.word	index@(_ZN5flash27flash_bwd_convert_dq_kernelI23Flash_bwd_kernel_traitsILi192ELi64ELi64ELi8ELi4ELi2ELi2ELb1ELb1EN7cutlass10bfloat16_tE19Flash_kernel_traitsILi192ELi64ELi64ELi8ES3_EEEEvNS_16Flash_bwd_paramsEi)
        /*0290*/ 	.word	0x00000000


	//----- nvinfo : EIATTR_MIN_STACK_SIZE
	.align		4
.L_120:
        /*0294*/ 	.byte	0x04, 0x12
        /*0296*/ 	.short	(.L_122 - .L_121)
	.align		4
.L_121:
        /*0298*/ 	.word	index@(_ZN5flash44flash_bwd_dq_dk_dv_loop_seqk_parallel_kernelI23Flash_bwd_kernel_traitsILi192ELi64ELi64ELi8ELi4ELi2ELi2ELb1ELb1EN7cutlass10bfloat16_tE19Flash_kernel_traitsILi192ELi64ELi64ELi8ES3_EELb1ELb1ELb0ELb0ELb0ELb0ELb0EEEvNS_16Flash_bwd_paramsE)
        /*029c*/ 	.word	0x000000e0


	//----- nvinfo : EIATTR_MIN_STACK_SIZE
	.align		4
.L_122:
        /*02a0*/ 	.byte	0x04, 0x12
        /*02a2*/ 	.short	(.L_124 - .L_123)
	.align		4
.L_123:
        /*02a4*/ 	.word	index@(_ZN5flash44flash_bwd_dq_dk_dv_loop_seqk_parallel_kernelI23Flash_bwd_kernel_traitsILi192ELi64ELi64ELi8ELi4ELi2ELi2ELb1ELb1EN7cutlass10bfloat16_tE19Flash_kernel_traitsILi192ELi64ELi64ELi8ES3_EELb0ELb1ELb0ELb0ELb0ELb0ELb1EEEvNS_16Flash_bwd_paramsE)
        /*02a8*/ 	.word	0x000000d8


	//----- nvinfo : EIATTR_MIN_STACK_SIZE
	.align		4
.L_124:
        /*02ac*/ 	.byte	0x04, 0x12
        /*02ae*/ 	.short	(.L_126 - .L_125)
	.align		4
.L_125:
        /*02b0*/ 	.word	index@(_ZN5flash44flash_bwd_dq_dk_dv_loop_seqk_parallel_kernelI23Flash_bwd_kernel_traitsILi192ELi64ELi64ELi8ELi4ELi2ELi2ELb1ELb1EN7cutlass10bfloat16_tE19Flash_kernel_traitsILi192ELi64ELi64ELi8ES3_EELb1ELb1ELb0ELb0ELb0ELb1ELb0EEEvNS_16Flash_bwd_paramsE)
        /*02b4*/ 	.word	0x000000d8


	//----- nvinfo : EIATTR_MIN_STACK_SIZE
	.align		4
.L_126:
        /*02b8*/ 	.byte	0x04, 0x12
        /*02ba*/ 	.short	(.L_128 - .L_127)
	.align		4
.L_127:
        /*02bc*/ 	.word	index@(_ZN5flash44flash_bwd_dq_dk_dv_loop_seqk_parallel_kernelI23Flash_bwd_kernel_traitsILi192ELi64ELi64ELi8ELi4ELi2ELi2ELb1ELb1EN7cutlass10bfloat16_tE19Flash_kernel_traitsILi192ELi64ELi64ELi8ES3_EELb0ELb1ELb0ELb0ELb0ELb1ELb1EEEvNS_16Flash_bwd_paramsE)
        /*02c0*/ 	.word	0x000000d8


	//----- nvinfo : EIATTR_MIN_STACK_SIZE
	.align		4
.L_128:
        /*02c4*/ 	.byte	0x04, 0x12
        /*02c6*/ 	.short	(.L_130 - .L_129)
	.align		4
.L_129:
        /*02c8*/ 	.word	index@(_ZN5flash44flash_bwd_dq_dk_dv_loop_seqk_parallel_kernelI23Flash_bwd_kernel_traitsILi192ELi64ELi64ELi8ELi4ELi2ELi2ELb1ELb1EN7cutlass10bfloat16_tE19Flash_kernel_traitsILi192ELi64ELi64ELi8ES3_EELb1ELb1ELb0ELb1ELb0ELb0ELb0EEEvNS_16Flash_bwd_paramsE)
        /*02cc*/ 	.word	0x00000108


	//----- nvinfo : EIATTR_MIN_STACK_SIZE
	.align		4
.L_130:
        /*02d0*/ 	.byte	0x04, 0x12
        /*02d2*/ 	.short	(.L_132 - .L_131)
	.align		4
.L_131:
        /*02d4*/ 	.word	index@(_ZN5flash44flash_bwd_dq_dk_dv_loop_seqk_parallel_kernelI23Flash_bwd_kernel_traitsILi192ELi64ELi64ELi8ELi4ELi2ELi2ELb1ELb1EN7cutlass10bfloat16_tE19Flash_kernel_traitsILi192ELi64ELi64ELi8ES3_EELb0ELb1ELb0ELb1ELb0ELb0ELb1EEEvNS_16Flash_bwd_paramsE)
        /*02d8*/ 	.word	0x000000f8


	//----- nvinfo : EIATTR_MIN_STACK_SIZE
	.align		4
.L_132:
        /*02dc*/ 	.byte	0x04, 0x12
        /*02de*/ 	.short	(.L_134 - .L_133)
	.align		4
.L_133:
        /*02e0*/ 	.word	index@(_ZN5flash25flash_bwd_dot_do_o_kernelILb0E23Flash_bwd_kernel_traitsILi192ELi64ELi64ELi8ELi4ELi2ELi2ELb1ELb1EN7cutlass10bfloat16_tE19Flash_kernel_traitsILi192ELi64ELi64ELi8ES3_EEEEvNS_16Flash_bwd_paramsE)
        /*02e4*/ 	.word	0x00000000


	//----- nvinfo : EIATTR_MIN_STACK_SIZE
	.align		4
.L_134:
        /*02e8*/ 	.byte	0x04, 0x12
        /*02ea*/ 	.short	(.L_136 - .L_135)
	.align		4
.L_135:
        /*02ec*/ 	.word	index@(_ZN5flash25flash_bwd_dot_do_o_kernelILb1E23Flash_bwd_kernel_traitsILi192ELi64ELi64ELi8ELi4ELi2ELi2ELb1ELb1EN7cutlass10bfloat16_tE19Flash_kernel_traitsILi192ELi64ELi64ELi8ES3_EEEEvNS_16Flash_bwd_paramsE)
        /*02f0*/ 	.word	0x00000000


	//----- nvinfo : EIATTR_MIN_STACK_SIZE
	.align		4
.L_136:
        /*02f4*/ 	.byte	0x04, 0x12
        /*02f6*/ 	.short	(.L_138 - .L_137)
	.align		4
.L_137:
        /*02f8*/ 	.word	index@(_ZN5flash27flash_bwd_convert_dq_kernelI23Flash_bwd_kernel_traitsILi192ELi64ELi64ELi8ELi4ELi2ELi2ELb0ELb0EN7cutlass10bfloat16_tE19Flash_kernel_traitsILi192ELi64ELi64ELi8ES3_EEEEvNS_16Flash_bwd_paramsEi)
        /*02fc*/ 	.word	0x00000000


	//----- nvinfo : EIATTR_MIN_STACK_SIZE
	.align		4
.L_138:
        /*0300*/ 	.byte	0x04, 0x12
        /*0302*/ 	.short	(.L_140 - .L_139)
	.align		4
.L_139:
        /*0304*/ 	.word	index@(_ZN5flash44flash_bwd_dq_dk_dv_loop_seqk_parallel_kernelI23Flash_bwd_kernel_traitsILi192ELi64ELi64ELi8ELi4ELi2ELi2ELb0ELb0EN7cutlass10bfloat16_tE19Flash_kernel_traitsILi192ELi64ELi64ELi8ES3_EELb1ELb1ELb0ELb0ELb0ELb0ELb0EEEvNS_16Flash_bwd_paramsE)
        /*0308*/ 	.word	0x00000010


	//----- nvinfo : EIATTR_MIN_STACK_SIZE
	.align		4
.L_140:
        /*030c*/ 	.byte	0x04, 0x12
        /*030e*/ 	.short	(.L_142 - .L_141)
	.align		4
.L_141:
        /*0310*/ 	.word	index@(_ZN5flash44flash_bwd_dq_dk_dv_loop_seqk_parallel_kernelI23Flash_bwd_kernel_traitsILi192ELi64ELi64ELi8ELi4ELi2ELi2ELb0ELb0EN7cutlass10bfloat16_tE19Flash_kernel_traitsILi192ELi64ELi64ELi8ES3_EELb0ELb1ELb0ELb0ELb0ELb0ELb1EEEvNS_16Flash_bwd_paramsE)
        /*0314*/ 	.word	0x00000018


	//----- nvinfo : EIATTR_MIN_STACK_SIZE
	.align		4
.L_142:
        /*0318*/ 	.byte	0x04, 0x12
        /*031a*/ 	.short	(.L_144 - .L_143)
	.align		4
.L_143:
        /*031c*/ 	.word	index@(_ZN5flash44flash_bwd_dq_dk_dv_loop_seqk_parallel_kernelI23Flash_bwd_kernel_traitsILi192ELi64ELi64ELi8ELi4ELi2ELi2ELb0ELb0EN7cutlass10bfloat16_tE19Flash_kernel_traitsILi192ELi64ELi64ELi8ES3_EELb1ELb1ELb0ELb0ELb0ELb1ELb0EEEvNS_16Flash_bwd_paramsE)
        /*0320*/ 	.word	0x00000018


	//----- nvinfo : EIATTR_MIN_STACK_SIZE
	.align		4
.L_144:
        /*0324*/ 	.byte	0x04, 0x12
        /*0326*/ 	.short	(.L_146 - .L_145)
	.align		4
.L_145:
        /*0328*/ 	.word	index@(_ZN5flash44flash_bwd_dq_dk_dv_loop_seqk_parallel_kernelI23Flash_bwd_kernel_traitsILi192ELi64ELi64ELi8ELi4ELi2ELi2ELb0ELb0EN7cutlass10bfloat16_tE19Flash_kernel_traitsILi192ELi64ELi64ELi8ES3_EELb0ELb1ELb0ELb0ELb0ELb1ELb1EEEvNS_16Flash_bwd_paramsE)
        /*032c*/ 	.word	0x00000010


	//----- nvinfo : EIATTR_MIN_STACK_SIZE
	.align		4
.L_146:
        /*0330*/ 	.byte	0x04, 0x12
        /*0332*/ 	.short	(.L_148 - .L_147)
	.align		4
.L_147:
        /*0334*/ 	.word	index@(_ZN5flash44flash_bwd_dq_dk_dv_loop_seqk_parallel_kernelI23Flash_bwd_kernel_traitsILi192ELi64ELi64ELi8ELi4ELi2ELi2ELb0ELb0EN7cutlass10bfloat16_tE19Flash_kernel_traitsILi192ELi64ELi64ELi8ES3_EELb1ELb1ELb0ELb1ELb0ELb0ELb0EEEvNS_16Flash_bwd_paramsE)
        /*0338*/ 	.word	0x00000038


	//----- nvinfo : EIATTR_MIN_STACK_SIZE
	.align		4
.L_148:
        /*033c*/ 	.byte	0x04, 0x12
        /*033e*/ 	.short	(.L_150 - .L_149)
	.align		4
.L_149:
        /*0340*/ 	.word	index@(_ZN5flash44flash_bwd_dq_dk_dv_loop_seqk_parallel_kernelI23Flash_bwd_kernel_traitsILi192ELi64ELi64ELi8ELi4ELi2ELi2ELb0ELb0EN7cutlass10bfloat16_tE19Flash_kernel_traitsILi192ELi64ELi64ELi8ES3_EELb0ELb1ELb0ELb1ELb0ELb0ELb1EEEvNS_16Flash_bwd_paramsE)
        /*0344*/ 	.word	0x00000028


	//----- nvinfo : EIATTR_MIN_STACK_SIZE
	.align		4
.L_150:
        /*0348*/ 	.byte	0x04, 0x12
        /*034a*/ 	.short	(.L_152 - .L_151)
	.align		4
.L_151:
        /*034c*/ 	.word	index@(_ZN5flash25flash_bwd_dot_do_o_kernelILb0E23Flash_bwd_kernel_traitsILi192ELi64ELi64ELi8ELi4ELi2ELi2ELb0ELb0EN7cutlass10bfloat16_tE19Flash_kernel_traitsILi192ELi64ELi64ELi8ES3_EEEEvNS_16Flash_bwd_paramsE)
        /*0350*/ 	.word	0x00000000


	//----- nvinfo : EIATTR_MIN_STACK_SIZE
	.align		4
.L_152:
        /*0354*/ 	.byte	0x04, 0x12
        /*0356*/ 	.short	(.L_154 - .L_153)
	.align		4
.L_153:
        /*0358*/ 	.word	index@(_ZN5flash25flash_bwd_dot_do_o_kernelILb1E23Flash_bwd_kernel_traitsILi192ELi64ELi64ELi8ELi4ELi2ELi2ELb0ELb0EN7cutlass10bfloat16_tE19Flash_kernel_traitsILi192ELi64ELi64ELi8ES3_EEEEvNS_16Flash_bwd_paramsE)
        /*035c*/ 	.word	0x00000000
.L_154:


//--------------------- .nv.info._ZN5flash44flash_bwd_dq_dk_dv_loop_seqk_parallel_kernelI23Flash_bwd_kernel_traitsILi192ELi64ELi64ELi8ELi4ELi2ELi2ELb1ELb1EN7cutlass10bfloat16_tE19Flash_kernel_traitsILi192ELi64ELi64ELi8ES3_EELb0ELb1ELb0ELb0ELb0ELb0ELb0EEEvNS_16Flash_bwd_paramsE --------------------------
	.section	.nv.info._ZN5flash44flash_bwd_dq_dk_dv_loop_seqk_parallel_kernelI23Flash_bwd_kernel_traitsILi192ELi64ELi64ELi8ELi4ELi2ELi2ELb1ELb1EN7cutlass10bfloat16_tE19Flash_kernel_traitsILi192ELi64ELi64ELi8ES3_EELb0ELb1ELb0ELb0ELb0ELb0ELb0EEEvNS_16Flash_bwd_paramsE,"",@"SHT_CUDA_INFO"
	.sectionflags	@""
	.align	4


	//----- nvinfo : EIATTR_CUDA_API_VERSION
	.align		4
        /*0000*/ 	.byte	0x04, 0x37
        /*0002*/ 	.short	(.L_156 - .L_155)
.L_155:
        /*0004*/ 	.word	0x00000082


	//----- nvinfo : EIATTR_SW2861232_WAR
	.align		4
.L_156:
        /*0008*/ 	.byte	0x01, 0x35
	.zero		2


	//----- nvinfo : EIATTR_PARAM_CBANK
	.align		4
        /*000c*/ 	.byte	0x04, 0x0a
        /*000e*/ 	.short	(.L_158 - .L_157)
	.align		4
.L_157:
        /*0010*/ 	.word	index@(.nv.constant0._ZN5flash44flash_bwd_dq_dk_dv_loop_seqk_parallel_kernelI23Flash_bwd_kernel_traitsILi192ELi64ELi64ELi8ELi4ELi2ELi2ELb1ELb1EN7cutlass10bfloat16_tE19Flash_kernel_traitsILi192ELi64ELi64ELi8ES3_EELb0ELb1ELb0ELb0ELb0ELb0ELb0EEEvNS_16Flash_bwd_paramsE)
        /*0014*/ 	.short	0x0160
        /*0016*/ 	.short	0x0280


	//----- nvinfo : EIATTR_CBANK_PARAM_SIZE
	.align		4
.L_158:
        /*0018*/ 	.byte	0x03, 0x19
        /*001a*/ 	.short	0x0280


	//----- nvinfo : EIATTR_KPARAM_INFO
	.align		4
        /*001c*/ 	.byte	0x04, 0x17
        /*001e*/ 	.short	(.L_160 - .L_159)
.L_159:
        /*0020*/ 	.word	0x00000000
        /*0024*/ 	.short	0x0000
        /*0026*/ 	.short	0x0000
        /*0028*/ 	.byte	0x00, 0xf0, 0x01, 0x0a


	//----- nvinfo : EIATTR_MAXREG_COUNT
	.align		4
.L_160:
        /*002c*/ 	.byte	0x03, 0x1b
        /*002e*/ 	.short	0x00ff


	//----- nvinfo : EIATTR_NUM_BARRIERS
	.align		4
        /*0030*/ 	.byte	0x02, 0x4c
        /*0032*/ 	.byte	0x01
	.zero		1


	//----- nvinfo : EIATTR_ANNOTATIONS
	.align		4
        /*0034*/ 	.byte	0x04, 0x55
        /*0036*/ 	.short	(.L_162 - .L_161)


	//   ....[0]....
.L_161:
        /*0038*/ 	.word	0x00000001
        /*003c*/ 	.byte	0x20, 0x05, 0x00, 0x00, 0x01, 0x00, 0x00, 0x00, 0x50, 0x08, 0x00, 0x00, 0x01, 0x00, 0x00, 0x00
        /* <DEDUP_REMOVED lines=56> */
        /*03cc*/ 	.byte	0x50, 0x7a, 0x00, 0x00, 0x01, 0x00, 0x00, 0x00, 0x60, 0x7a, 0x00, 0x00


	//----- nvinfo : EIATTR_MERCURY_ISA_VERSION
	.align		4
.L_162:
        /*03d8*/ 	.byte	0x03, 0x5f
        /*03da*/ 	.short	0x0000


	//----- nvinfo : EIATTR_EXIT_INSTR_OFFSETS
	.align		4
        /*03dc*/ 	.byte	0x04, 0x1c
        /*03de*/ 	.short	(.L_164 - .L_163)


	//   ....[0]....
.L_163:
        /*03e0*/ 	.word	0x000000a0


	//   ....[1]....
        /*03e4*/ 	.word	0x00008e40


	//----- nvinfo : EIATTR_CTAIDZ_USED
	.align		4
.L_164:
        /*03e8*/ 	.byte	0x01, 0x04
	.zero		2


	//----- nvinfo : EIATTR_CRS_STACK_SIZE
	.align		4
        /*03ec*/ 	.byte	0x04, 0x1e
        /*03ee*/ 	.short	(.L_166 - .L_165)
.L_165:
        /*03f0*/ 	.word	0x00000000
.L_166:


//--------------------- .nv.info._ZN5flash44flash_bwd_dq_dk_dv_loop_seqk_parallel_kernelI23Flash_bwd_kernel_traitsILi192ELi64ELi64ELi8ELi4ELi2ELi2ELb1ELb1EN7cutlass10bfloat16_tE19Flash_kernel_traitsILi192ELi64ELi64ELi8ES3_EELb0ELb1ELb0ELb0ELb0ELb1ELb0EEEvNS_16Flash_bwd_paramsE --------------------------
	.section	.nv.info._ZN5flash44flash_bwd_dq_dk_dv_loop_seqk_parallel_kernelI23Flash_bwd_kernel_traitsILi192ELi64ELi64ELi8ELi4ELi2ELi2ELb1ELb1EN7cutlass10bfloat16_tE19Flash_kernel_traitsILi192ELi64ELi64ELi8ES3_EELb0ELb1ELb0ELb0ELb0ELb1ELb0EEEvNS_16Flash_bwd_paramsE,"",@"SHT_CUDA_INFO"
	.sectionflags	@""
	.align	4


	//----- nvinfo : EIATTR_CUDA_API_VERSION
	.align		4
        /*0000*/ 	.byte	0x04, 0x37
        /*0002*/ 	.short	(.L_168 - .L_167)
.L_167:
        /*0004*/ 	.word	0x00000082


	//----- nvinfo : EIATTR_SW2861232_WAR
	.align		4
.L_168:
        /*0008*/ 	.byte	0x01, 0x35
	.zero		2


	//----- nvinfo : EIATTR_PARAM_CBANK
	.align		4
        /*000c*/ 	.byte	0x04, 0x0a
        /*000e*/ 	.short	(.L_170 - .L_169)
	.align		4
.L_169:
        /*0010*/ 	.word	index@(.nv.constant0._ZN5flash44flash_bwd_dq_dk_dv_loop_seqk_parallel_kernelI23Flash_bwd_kernel_traitsILi192ELi64ELi64ELi8ELi4ELi2ELi2ELb1ELb1EN7cutlass10bfloat16_tE19Flash_kernel_traitsILi192ELi64ELi64ELi8ES3_EELb0ELb1ELb0ELb0ELb0ELb1ELb0EEEvNS_16Flash_bwd_paramsE)
        /*0014*/ 	.short	0x0160
        /*0016*/ 	.short	0x0280


	//----- nvinfo : EIATTR_CBANK_PARAM_SIZE
	.align		4
.L_170:
        /*0018*/ 	.byte	0x03, 0x19
        /*001a*/ 	.short	0x0280


	//----- nvinfo : EIATTR_KPARAM_INFO
	.align		4
        /*001c*/ 	.byte	0x04, 0x17
        /*001e*/ 	.short	(.L_172 - .L_171)
.L_171:
        /*0020*/ 	.word	0x00000000
        /*0024*/ 	.short	0x0000
        /*0026*/ 	.short	0x0000
        /*0028*/ 	.byte	0x00, 0xf0, 0x01, 0x0a


	//----- nvinfo : EIATTR_MAXREG_COUNT
	.align		4
.L_172:
        /*002c*/ 	.byte	0x03, 0x1b
        /*002e*/ 	.short	0x00ff


	//----- nvinfo : EIATTR_NUM_BARRIERS
	.align		4
        /*0030*/ 	.byte	0x02, 0x4c
        /*0032*/ 	.byte	0x01
	.zero		1


	//----- nvinfo : EIATTR_ANNOTATIONS
	.align		4
        /*0034*/ 	.byte	0x04, 0x55
        /*0036*/ 	.short	(.L_174 - .L_173)


	//   ....[0]....
.L_173:
        /* <DEDUP_REMOVED lines=48> */
        /*032c*/ 	.byte	0x30, 0x74, 0x00, 0x00


	//----- nvinfo : EIATTR_MERCURY_ISA_VERSION
	.align		4
.L_174:
        /*0330*/ 	.byte	0x03, 0x5f
        /*0332*/ 	.short	0x0000


	//----- nvinfo : EIATTR_EXIT_INSTR_OFFSETS
	.align		4
        /*0334*/ 	.byte	0x04, 0x1c
        /*0336*/ 	.short	(.L_176 - .L_175)


	//   ....[0]....
.L_175:
        /*0338*/ 	.word	0x000000a0


	//   ....[1]....
        /*033c*/ 	.word	0x00007be0


	//----- nvinfo : EIATTR_CTAIDZ_USED
	.align		4
.L_176:
        /*0340*/ 	.byte	0x01, 0x04
	.zero		2


	//----- nvinfo : EIATTR_CRS_STACK_SIZE
	.align		4
        /*0344*/ 	.byte	0x04, 0x1e
        /*0346*/ 	.short	(.L_178 - .L_177)
.L_177:
        /*0348*/ 	.word	0x00000000
.L_178:


//--------------------- .nv.info._ZN5flash44flash_bwd_dq_dk_dv_loop_seqk_parallel_kernelI23Flash_bwd_kernel_traitsILi192ELi64ELi64ELi8ELi4ELi2ELi2ELb1ELb1EN7cutlass10bfloat16_tE19Flash_kernel_traitsILi192ELi64ELi64ELi8ES3_EELb0ELb1ELb0ELb1ELb0ELb0ELb0EEEvNS_16Flash_bwd_paramsE --------------------------
	.section	.nv.info._ZN5flash44flash_bwd_dq_dk_dv_loop_seqk_parallel_kernelI23Flash_bwd_kernel_traitsILi192ELi64ELi64ELi8ELi4ELi2ELi2ELb1ELb1EN7cutlass10bfloat16_tE19Flash_kernel_traitsILi192ELi64ELi64ELi8ES3_EELb0ELb1ELb0ELb1ELb0ELb0ELb0EEEvNS_16Flash_bwd_paramsE,"",@"SHT_CUDA_INFO"
	.sectionflags	@""
	.align	4


	//----- nvinfo : EIATTR_CUDA_API_VERSION
	.align		4
        /*0000*/ 	.byte	0x04, 0x37
        /*0002*/ 	.short	(.L_180 - .L_179)
.L_179:
        /*0004*/ 	.word	0x00000082


	//----- nvinfo : EIATTR_SW2861232_WAR
	.align		4
.L_180:
        /*0008*/ 	.byte	0x01, 0x35
	.zero		2


	//----- nvinfo : EIATTR_PARAM_CBANK
	.align		4
        /*000c*/ 	.byte	0x04, 0x0a
        /*000e*/ 	.short	(.L_182 - .L_181)
	.align		4
.L_181:
        /*0010*/ 	.word	index@(.nv.constant0._ZN5flash44flash_bwd_dq_dk_dv_loop_seqk_parallel_kernelI23Flash_bwd_kernel_traitsILi192ELi64ELi64ELi8ELi4ELi2ELi2ELb1ELb1EN7cutlass10bfloat16_tE19Flash_kernel_traitsILi192ELi64ELi64ELi8ES3_EELb0ELb1ELb0ELb1ELb0ELb0ELb0EEEvNS_16Flash_bwd_paramsE)
        /*0014*/ 	.short	0x0160
        /*0016*/ 	.short	0x0280


	//----- nvinfo : EIATTR_CBANK_PARAM_SIZE
	.align		4
.L_182:
        /*0018*/ 	.byte	0x03, 0x19
        /*001a*/ 	.short	0x0280


	//----- nvinfo : EIATTR_KPARAM_INFO
	.align		4
        /*001c*/ 	.byte	0x04, 0x17
        /*001e*/ 	.short	(.L_184 - .L_183)
.L_183:
        /*0020*/ 	.word	0x00000000
        /*0024*/ 	.short	0x0000
        /*0026*/ 	.short	0x0000
        /*0028*/ 	.byte	0x00, 0xf0, 0x01, 0x0a


	//----- nvinfo : EIATTR_MAXREG_COUNT
	.align		4
.L_184:
        /*002c*/ 	.byte	0x03, 0x1b
        /*002e*/ 	.short	0x00ff


	//----- nvinfo : EIATTR_NUM_BARRIERS
	.align		4
        /*0030*/ 	.byte	0x02, 0x4c
        /*0032*/ 	.byte	0x01
	.zero		1


	//----- nvinfo : EIATTR_ANNOTATIONS
	.align		4
        /*0034*/ 	.byte	0x04, 0x55
        /*0036*/ 	.short	(.L_186 - .L_185)


	//   ....[0]....
.L_185:
        /* <DEDUP_REMOVED lines=67> */


	//----- nvinfo : EIATTR_MERCURY_ISA_VERSION
	.align		4
.L_186:
        /*0458*/ 	.byte	0x03, 0x5f
        /*045a*/ 	.short	0x0000


	//----- nvinfo : EIATTR_EXIT_INSTR_OFFSETS
	.align		4
        /*045c*/ 	.byte	0x04, 0x1c
        /*045e*/ 	.short	(.L_188 - .L_187)


	//   ....[0]....
.L_187:
        /*0460*/ 	.word	0x000000a0


	//   ....[1]....
        /*0464*/ 	.word	0x00009270


	//----- nvinfo : EIATTR_CTAIDZ_USED
	.align		4
.L_188:
        /*0468*/ 	.byte	0x01, 0x04
	.zero		2


	//----- nvinfo : EIATTR_CRS_STACK_SIZE
	.align		4
        /*046c*/ 	.byte	0x04, 0x1e
        /*046e*/ 	.short	(.L_190 - .L_189)
.L_189:
        /*0470*/ 	.word	0x00000000
.L_190:


//--------------------- .nv.info._ZN5flash44flash_bwd_dq_dk_dv_loop_seqk_parallel_kernelI23Flash_bwd_kernel_traitsILi192ELi64ELi64ELi8ELi4ELi2ELi2ELb0ELb0EN7cutlass10bfloat16_tE19Flash_kernel_traitsILi192ELi64ELi64ELi8ES3_EELb0ELb1ELb0ELb0ELb0ELb0ELb0EEEvNS_16Flash_bwd_paramsE --------------------------
	.section	.nv.info._ZN5flash44flash_bwd_dq_dk_dv_loop_seqk_parallel_kernelI23Flash_bwd_kernel_traitsILi192ELi64ELi64ELi8ELi4ELi2ELi2ELb0ELb0EN7cutlass10bfloat16_tE19Flash_kernel_traitsILi192ELi64ELi64ELi8ES3_EELb0ELb1ELb0ELb0ELb0ELb0ELb0EEEvNS_16Flash_bwd_paramsE,"",@"SHT_CUDA_INFO"
	.sectionflags	@""
	.align	4


	//----- nvinfo : EIATTR_CUDA_API_VERSION
	.align		4
        /*0000*/ 	.byte	0x04, 0x37
        /*0002*/ 	.short	(.L_192 - .L_191)
.L_191:
        /*0004*/ 	.word	0x00000082


	//----- nvinfo : EIATTR_SW2861232_WAR
	.align		4
.L_192:
        /*0008*/ 	.byte	0x01, 0x35
	.zero		2


	//----- nvinfo : EIATTR_PARAM_CBANK
	.align		4
        /*000c*/ 	.byte	0x04, 0x0a
        /*000e*/ 	.short	(.L_194 - .L_193)
	.align		4
.L_193:
        /*0010*/ 	.word	index@(.nv.constant0._ZN5flash44flash_bwd_dq_dk_dv_loop_seqk_parallel_kernelI23Flash_bwd_kernel_traitsILi192ELi64ELi64ELi8ELi4ELi2ELi2ELb0ELb0EN7cutlass10bfloat16_tE19Flash_kernel_traitsILi192ELi64ELi64ELi8ES3_EELb0ELb1ELb0ELb0ELb0ELb0ELb0EEEvNS_16Flash_bwd_paramsE)
        /*0014*/ 	.short	0x0160
        /*0016*/ 	.short	0x0280


	//----- nvinfo : EIATTR_CBANK_PARAM_SIZE
	.align		4
.L_194:
        /*0018*/ 	.byte	0x03, 0x19
        /*001a*/ 	.short	0x0280


	//----- nvinfo : EIATTR_KPARAM_INFO
	.align		4
        /*001c*/ 	.byte	0x04, 0x17
        /*001e*/ 	.short	(.L_196 - .L_195)
.L_195:
        /*0020*/ 	.word	0x00000000
        /*0024*/ 	.short	0x0000
        /*0026*/ 	.short	0x0000
        /*0028*/ 	.byte	0x00, 0xf0, 0x01, 0x0a


	//----- nvinfo : EIATTR_MAXREG_COUNT
	.align		4
.L_196:
        /*002c*/ 	.byte	0x03, 0x1b
        /*002e*/ 	.short	0x00ff


	//----- nvinfo : EIATTR_NUM_BARRIERS
	.align		4
        /*0030*/ 	.byte	0x02, 0x4c
        /*0032*/ 	.byte	0x01
	.zero		1


	//----- nvinfo : EIATTR_ANNOTATIONS
	.align		4
        /*0034*/ 	.byte	0x04, 0x55
        /*0036*/ 	.short	(.L_198 - .L_197)


	//   ....[0]....
.L_197:
        /*0038*/ 	.word	0x00000001
        /*003c*/ 	.byte	0x50, 0x04, 0x00, 0x00, 0x01, 0x00, 0x00, 0x00, 0x90, 0x05, 0x00, 0x00, 0x01, 0x00, 0x00, 0x00
        /*004c*/ 	.byte	0xd0, 0x05, 0x00, 0x00, 0x01, 0x00, 0x00, 0x00, 0x90, 0x07, 0x00, 0x00, 0x01, 0x00, 0x00, 0x00
        /*005c*/ 	.byte	0xb0, 0x0a, 0x00, 0x00, 0x01, 0x00, 0x00, 0x00, 0x40, 0x14, 0x00, 0x00, 0x01, 0x00, 0x00, 0x00
        /*006c*/ 	.byte	0xa0, 0x24, 0x00, 0x00, 0x01, 0x00, 0x00, 0x00, 0x20, 0x2b, 0x00, 0x00, 0x01, 0x00, 0x00, 0x00
        /*007c*/ 	.byte	0xa0, 0x36, 0x00, 0x00, 0x01, 0x00, 0x00, 0x00, 0x20, 0x71, 0x00, 0x00


	//----- nvinfo : EIATTR_MERCURY_ISA_VERSION
	.align		4
.L_198:
        /*0088*/ 	.byte	0x03, 0x5f
        /*008a*/ 	.short	0x0000


	//----- nvinfo : EIATTR_EXIT_INSTR_OFFSETS
	.align		4
        /*008c*/ 	.byte	0x04, 0x1c
        /*008e*/ 	.short	(.L_200 - .L_199)


	//   ....[0]....
.L_199:
        /*0090*/ 	.word	0x00000090


	//   ....[1]....
        /*0094*/ 	.word	0x000083a0


	//----- nvinfo : EIATTR_CTAIDZ_USED
	.align		4
.L_200:
        /*0098*/ 	.byte	0x01, 0x04
	.zero		2


	//----- nvinfo : EIATTR_CRS_STACK_SIZE
	.align		4
        /*009c*/ 	.byte	0x04, 0x1e
        /*009e*/ 	.short	(.L_202 - .L_201)
.L_201:
        /*00a0*/ 	.word	0x00000000
.L_202:


//--------------------- .nv.info._ZN5flash44flash_bwd_dq_dk_dv_loop_seqk_parallel_kernelI23Flash_bwd_kernel_traitsILi192ELi64ELi64ELi8ELi4ELi2ELi2ELb0ELb0EN7cutlass10bfloat16_tE19Flash_kernel_traitsILi192ELi64ELi64ELi8ES3_EELb0ELb1ELb0ELb0ELb0ELb1ELb0EEEvNS_16Flash_bwd_paramsE --------------------------
	.section	.nv.info._ZN5flash44flash_bwd_dq_dk_dv_loop_seqk_parallel_kernelI23Flash_bwd_kernel_traitsILi192ELi64ELi64ELi8ELi4ELi2ELi2ELb0ELb0EN7cutlass10bfloat16_tE19Flash_kernel_traitsILi192ELi64ELi64ELi8ES3_EELb0ELb1ELb0ELb0ELb0ELb1ELb0EEEvNS_16Flash_bwd_paramsE,"",@"SHT_CUDA_INFO"
	.sectionflags	@""
	.align	4


	//----- nvinfo : EIATTR_CUDA_API_VERSION
	.align		4
        /*0000*/ 	.byte	0x04, 0x37
        /*0002*/ 	.short	(.L_204 - .L_203)
.L_203:
        /*0004*/ 	.word	0x00000082


	//----- nvinfo : EIATTR_SW2861232_WAR
	.align		4
.L_204:
        /*0008*/ 	.byte	0x01, 0x35
	.zero		2


	//----- nvinfo : EIATTR_PARAM_CBANK
	.align		4
        /*000c*/ 	.byte	0x04, 0x0a
        /*000e*/ 	.short	(.L_206 - .L_205)
	.align		4
.L_205:
        /*0010*/ 	.word	index@(.nv.constant0._ZN5flash44flash_bwd_dq_dk_dv_loop_seqk_parallel_kernelI23Flash_bwd_kernel_traitsILi192ELi64ELi64ELi8ELi4ELi2ELi2ELb0ELb0EN7cutlass10bfloat16_tE19Flash_kernel_traitsILi192ELi64ELi64ELi8ES3_EELb0ELb1ELb0ELb0ELb0ELb1ELb0EEEvNS_16Flash_bwd_paramsE)
        /*0014*/ 	.short	0x0160
        /*0016*/ 	.short	0x0280


	//----- nvinfo : EIATTR_CBANK_PARAM_SIZE
	.align		4
.L_206:
        /*0018*/ 	.byte	0x03, 0x19
        /*001a*/ 	.short	0x0280


	//----- nvinfo : EIATTR_KPARAM_INFO
	.align		4
        /*001c*/ 	.byte	0x04, 0x17
        /*001e*/ 	.short	(.L_208 - .L_207)
.L_207:
        /*0020*/ 	.word	0x00000000
        /*0024*/ 	.short	0x0000
        /*0026*/ 	.short	0x0000
        /*0028*/ 	.byte	0x00, 0xf0, 0x01, 0x0a


	//----- nvinfo : EIATTR_MAXREG_COUNT
	.align		4
.L_208:
        /*002c*/ 	.byte	0x03, 0x1b
        /*002e*/ 	.short	0x00ff


	//----- nvinfo : EIATTR_NUM_BARRIERS
	.align		4
        /*0030*/ 	.byte	0x02, 0x4c
        /*0032*/ 	.byte	0x01
	.zero		1


	//----- nvinfo : EIATTR_ANNOTATIONS
	.align		4
        /*0034*/ 	.byte	0x04, 0x55
        /*0036*/ 	.short	(.L_210 - .L_209)


	//   ....[0]....
.L_209:
        /*0038*/ 	.word	0x00000001
        /*003c*/ 	.byte	0xd0, 0x04, 0x00, 0x00, 0x01, 0x00, 0x00, 0x00, 0x80, 0x05, 0x00, 0x00, 0x01, 0x00, 0x00, 0x00
        /*004c*/ 	.byte	0xc0, 0x05, 0x00, 0x00, 0x01, 0x00, 0x00, 0x00, 0x20, 0x14, 0x00, 0x00, 0x01, 0x00, 0x00, 0x00
        /*005c*/ 	.byte	0x20, 0x1f, 0x00, 0x00, 0x01, 0x00, 0x00, 0x00, 0x60, 0x1f, 0x00, 0x00


	//----- nvinfo : EIATTR_MERCURY_ISA_VERSION
	.align		4
.L_210:
        /*0068*/ 	.byte	0x03, 0x5f
        /*006a*/ 	.short	0x0000


	//----- nvinfo : EIATTR_EXIT_INSTR_OFFSETS
	.align		4
        /*006c*/ 	.byte	0x04, 0x1c
        /*006e*/ 	.short	(.L_212 - .L_211)


	//   ....[0]....
.L_211:
        /*0070*/ 	.word	0x00000090


	//   ....[1]....
        /*0074*/ 	.word	0x00007160


	//----- nvinfo : EIATTR_CTAIDZ_USED
	.align		4
.L_212:
        /*0078*/ 	.byte	0x01, 0x04
	.zero		2


	//----- nvinfo : EIATTR_CRS_STACK_SIZE
	.align		4
        /*007c*/ 	.byte	0x04, 0x1e
        /*007e*/ 	.short	(.L_214 - .L_213)
.L_213:
        /*0080*/ 	.word	0x00000000
.L_214:


//--------------------- .nv.info._ZN5flash44flash_bwd_dq_dk_dv_loop_seqk_parallel_kernelI23Flash_bwd_kernel_traitsILi192ELi64ELi64ELi8ELi4ELi2ELi2ELb0ELb0EN7cutlass10bfloat16_tE19Flash_kernel_traitsILi192ELi64ELi64ELi8ES3_EELb0ELb1ELb0ELb1ELb0ELb0ELb0EEEvNS_16Flash_bwd_paramsE --------------------------
	.section	.nv.info._ZN5flash44flash_bwd_dq_dk_dv_loop_seqk_parallel_kernelI23Flash_bwd_kernel_traitsILi192ELi64ELi64ELi8ELi4ELi2ELi2ELb0ELb0EN7cutlass10bfloat16_tE19Flash_kernel_traitsILi192ELi64ELi64ELi8ES3_EELb0ELb1ELb0ELb1ELb0ELb0ELb0EEEvNS_16Flash_bwd_paramsE,"",@"SHT_CUDA_INFO"
	.sectionflags	@""
	.align	4


	//----- nvinfo : EIATTR_CUDA_API_VERSION
	.align		4
        /*0000*/ 	.byte	0x04, 0x37
        /*0002*/ 	.short	(.L_216 - .L_215)
.L_215:
        /*0004*/ 	.word	0x00000082


	//----- nvinfo : EIATTR_SW2861232_WAR
	.align		4
.L_216:
        /*0008*/ 	.byte	0x01, 0x35
	.zero		2


	//----- nvinfo : EIATTR_PARAM_CBANK
	.align		4
        /*000c*/ 	.byte	0x04, 0x0a
        /*000e*/ 	.short	(.L_218 - .L_217)
	.align		4
.L_217:
        /*0010*/ 	.word	index@(.nv.constant0._ZN5flash44flash_bwd_dq_dk_dv_loop_seqk_parallel_kernelI23Flash_bwd_kernel_traitsILi192ELi64ELi64ELi8ELi4ELi2ELi2ELb0ELb0EN7cutlass10bfloat16_tE19Flash_kernel_traitsILi192ELi64ELi64ELi8ES3_EELb0ELb1ELb0ELb1ELb0ELb0ELb0EEEvNS_16Flash_bwd_paramsE)
        /*0014*/ 	.short	0x0160
        /*0016*/ 	.short	0x0280


	//----- nvinfo : EIATTR_CBANK_PARAM_SIZE
	.align		4
.L_218:
        /*0018*/ 	.byte	0x03, 0x19
        /*001a*/ 	.short	0x0280


	//----- nvinfo : EIATTR_KPARAM_INFO
	.align		4
        /*001c*/ 	.byte	0x04, 0x17
        /*001e*/ 	.short	(.L_220 - .L_219)
.L_219:
        /*0020*/ 	.word	0x00000000
        /*0024*/ 	.short	0x0000
        /*0026*/ 	.short	0x0000
        /*0028*/ 	.byte	0x00, 0xf0, 0x01, 0x0a


	//----- nvinfo : EIATTR_MAXREG_COUNT
	.align		4
.L_220:
        /*002c*/ 	.byte	0x03, 0x1b
        /*002e*/ 	.short	0x00ff


	//----- nvinfo : EIATTR_NUM_BARRIERS
	.align		4
        /*0030*/ 	.byte	0x02, 0x4c
        /*0032*/ 	.byte	0x01
	.zero		1


	//----- nvinfo : EIATTR_ANNOTATIONS
	.align		4
        /*0034*/ 	.byte	0x04, 0x55
        /*0036*/ 	.short	(.L_222 - .L_221)


	//   ....[0]....
.L_221:
        /*0038*/ 	.word	0x00000001
        /*003c*/ 	.byte	0x70, 0x05, 0x00, 0x00, 0x01, 0x00, 0x00, 0x00, 0xb0, 0x05, 0x00, 0x00, 0x01, 0x00, 0x00, 0x00
        /*004c*/ 	.byte	0x20, 0x0a, 0x00, 0x00, 0x01, 0x00, 0x00, 0x00, 0xf0, 0x0a, 0x00, 0x00, 0x01, 0x00, 0x00, 0x00
        /*005c*/ 	.byte	0x20, 0x24, 0x00, 0x00, 0x01, 0x00, 0x00, 0x00, 0xa0, 0x36, 0x00, 0x00, 0x01, 0x00, 0x00, 0x00
        /*006c*/ 	.byte	0xa0, 0x3f, 0x00, 0x00, 0x01, 0x00, 0x00, 0x00, 0x60, 0x75, 0x00, 0x00, 0x01, 0x00, 0x00, 0x00
        /*007c*/ 	.byte	0x90, 0x80, 0x00, 0x00


	//----- nvinfo : EIATTR_MERCURY_ISA_VERSION
	.align		4
.L_222:
        /*0080*/ 	.byte	0x03, 0x5f
        /*0082*/ 	.short	0x0000


	//----- nvinfo : EIATTR_EXIT_INSTR_OFFSETS
	.align		4
        /*0084*/ 	.byte	0x04, 0x1c
        /*0086*/ 	.short	(.L_224 - .L_223)


	//   ....[0]....
.L_223:
        /*0088*/ 	.word	0x00000090


	//   ....[1]....
        /*008c*/ 	.word	0x00008820


	//----- nvinfo : EIATTR_CTAIDZ_USED
	.align		4
.L_224:
        /*0090*/ 	.byte	0x01, 0x04
	.zero		2


	//----- nvinfo : EIATTR_CRS_STACK_SIZE
	.align		4
        /*0094*/ 	.byte	0x04, 0x1e
        /*0096*/ 	.short	(.L_226 - .L_225)
.L_225:
        /*0098*/ 	.word	0x00000000
.L_226:


//--------------------- .nv.info._ZN5flash27flash_bwd_convert_dq_kernelI23Flash_bwd_kernel_traitsILi192ELi64ELi64ELi8ELi4ELi2ELi2ELb1ELb1EN7cutlass10bfloat16_tE19Flash_kernel_traitsILi192ELi64ELi64ELi8ES3_EEEEvNS_16Flash_bwd_paramsEi --------------------------
	.section	.nv.info._ZN5flash27flash_bwd_convert_dq_kernelI23Flash_bwd_kernel_traitsILi192ELi64ELi64ELi8ELi4ELi2ELi2ELb1ELb1EN7cutlass10bfloat16_tE19Flash_kernel_traitsILi192ELi64ELi64ELi8ES3_EEEEvNS_16Flash_bwd_paramsEi,"",@"SHT_CUDA_INFO"
	.sectionflags	@""
	.align	4


	//----- nvinfo : EIATTR_CUDA_API_VERSION
	.align		4
        /*0000*/ 	.byte	0x04, 0x37
        /*0002*/ 	.short	(.L_228 - .L_227)
.L_227:
        /*0004*/ 	.word	0x00000082


	//----- nvinfo : EIATTR_SW2861232_WAR
	.align		4
.L_228:
        /*0008*/ 	.byte	0x01, 0x35
	.zero		2


	//----- nvinfo : EIATTR_PARAM_CBANK
	.align		4
        /*000c*/ 	.byte	0x04, 0x0a
        /*000e*/ 	.short	(.L_230 - .L_229)
	.align		4
.L_229:
        /*0010*/ 	.word	index@(.nv.constant0._ZN5flash27flash_bwd_convert_dq_kernelI23Flash_bwd_kernel_traitsILi192ELi64ELi64ELi8ELi4ELi2ELi2ELb1ELb1EN7cutlass10bfloat16_tE19Flash_kernel_traitsILi192ELi64ELi64ELi8ES3_EEEEvNS_16Flash_bwd_paramsEi)
        /*0014*/ 	.short	0x0160
        /*0016*/ 	.short	0x0284


	//----- nvinfo : EIATTR_CBANK_PARAM_SIZE
	.align		4
.L_230:
        /*0018*/ 	.byte	0x03, 0x19
        /*001a*/ 	.short	0x0284


	//----- nvinfo : EIATTR_KPARAM_INFO
	.align		4
        /*001c*/ 	.byte	0x04, 0x17
        /*001e*/ 	.short	(.L_232 - .L_231)
.L_231:
        /*0020*/ 	.word	0x00000000
        /*0024*/ 	.short	0x0001
        /*0026*/ 	.short	0x0280
        /*0028*/ 	.byte	0x00, 0xf0, 0x11, 0x00


	//----- nvinfo : EIATTR_KPARAM_INFO
	.align		4
.L_232:
        /*002c*/ 	.byte	0x04, 0x17
        /*002e*/ 	.short	(.L_234 - .L_233)
.L_233:
        /*0030*/ 	.word	0x00000000
        /*0034*/ 	.short	0x0000
        /*0036*/ 	.short	0x0000
        /*0038*/ 	.byte	0x00, 0xf0, 0x01, 0x0a


	//----- nvinfo : EIATTR_MAXREG_COUNT
	.align		4
.L_234:
        /*003c*/ 	.byte	0x03, 0x1b
        /*003e*/ 	.short	0x00ff


	//----- nvinfo : EIATTR_NUM_BARRIERS
	.align		4
        /*0040*/ 	.byte	0x02, 0x4c
        /*0042*/ 	.byte	0x01
	.zero		1


	//----- nvinfo : EIATTR_MERCURY_ISA_VERSION
	.align		4
        /*0044*/ 	.byte	0x03, 0x5f
        /*0046*/ 	.short	0x0000


	//----- nvinfo : EIATTR_EXIT_INSTR_OFFSETS
	.align		4
        /*0048*/ 	.byte	0x04, 0x1c
        /*004a*/ 	.short	(.L_236 - .L_235)


	//   ....[0]....
.L_235:
        /*004c*/ 	.word	0x000000f0


	//   ....[1]....
        /*0050*/ 	.word	0x00001b80


	//   ....[2]....
        /*0054*/ 	.word	0x00001c80


	//   ....[3]....
        /*0058*/ 	.word	0x00001ca0


	//----- nvinfo : EIATTR_CTAIDZ_USED
	.align		4
.L_236:
        /*005c*/ 	.byte	0x01, 0x04
	.zero		2


	//----- nvinfo : EIATTR_CRS_STACK_SIZE
	.align		4
        /*0060*/ 	.byte	0x04, 0x1e
        /*0062*/ 	.short	(.L_238 - .L_237)
.L_237:
        /*0064*/ 	.word	0x00000000
.L_238:


//--------------------- .nv.info._ZN5flash44flash_bwd_dq_dk_dv_loop_seqk_parallel_kernelI23Flash_bwd_kernel_traitsILi192ELi64ELi64ELi8ELi4ELi2ELi2ELb1ELb1EN7cutlass10bfloat16_tE19Flash_kernel_traitsILi192ELi64ELi64ELi8ES3_EELb1ELb1ELb0ELb0ELb0ELb0ELb0EEEvNS_16Flash_bwd_paramsE --------------------------
	.section	.nv.info._ZN5flash44flash_bwd_dq_dk_dv_loop_seqk_parallel_kernelI23Flash_bwd_kernel_traitsILi192ELi64ELi64ELi8ELi4ELi2ELi2ELb1ELb1EN7cutlass10bfloat16_tE19Flash_kernel_traitsILi192ELi64ELi64ELi8ES3_EELb1ELb1ELb0ELb0ELb0ELb0ELb0EEEvNS_16Flash_bwd_paramsE,"",@"SHT_CUDA_INFO"
	.sectionflags	@""
	.align	4


	//----- nvinfo : EIATTR_CUDA_API_VERSION
	.align		4
        /*0000*/ 	.byte	0x04, 0x37
        /*0002*/ 	.short	(.L_240 - .L_239)
.L_239:
        /*0004*/ 	.word	0x00000082


	//----- nvinfo : EIATTR_SW2861232_WAR
	.align		4
.L_240:
        /*0008*/ 	.byte	0x01, 0x35
	.zero		2


	//----- nvinfo : EIATTR_PARAM_CBANK
	.align		4
        /*000c*/ 	.byte	0x04, 0x0a
        /*000e*/ 	.short	(.L_242 - .L_241)
	.align		4
.L_241:
        /*0010*/ 	.word	index@(.nv.constant0._ZN5flash44flash_bwd_dq_dk_dv_loop_seqk_parallel_kernelI23Flash_bwd_kernel_traitsILi192ELi64ELi64ELi8ELi4ELi2ELi2ELb1ELb1EN7cutlass10bfloat16_tE19Flash_kernel_traitsILi192ELi64ELi64ELi8ES3_EELb1ELb1ELb0ELb0ELb0ELb0ELb0EEEvNS_16Flash_bwd_paramsE)
        /*0014*/ 	.short	0x0160
        /*0016*/ 	.short	0x0280


	//----- nvinfo : EIATTR_CBANK_PARAM_SIZE
	.align		4
.L_242:
        /*0018*/ 	.byte	0x03, 0x19
        /*001a*/ 	.short	0x0280


	//----- nvinfo : EIATTR_KPARAM_INFO
	.align		4
        /*001c*/ 	.byte	0x04, 0x17
        /*001e*/ 	.short	(.L_244 - .L_243)
.L_243:
        /*0020*/ 	.word	0x00000000
        /*0024*/ 	.short	0x0000
        /*0026*/ 	.short	0x0000
        /*0028*/ 	.byte	0x00, 0xf0, 0x01, 0x0a


	//----- nvinfo : EIATTR_MAXREG_COUNT
	.align		4
.L_244:
        /*002c*/ 	.byte	0x03, 0x1b
        /*002e*/ 	.short	0x00ff


	//----- nvinfo : EIATTR_NUM_BARRIERS
	.align		4
        /*0030*/ 	.byte	0x02, 0x4c
        /*0032*/ 	.byte	0x01
	.zero		1


	//----- nvinfo : EIATTR_ANNOTATIONS
	.align		4
        /*0034*/ 	.byte	0x04, 0x55
        /*0036*/ 	.short	(.L_246 - .L_245)


	//   ....[0]....
.L_245:
        /* <DEDUP_REMOVED lines=60> */


	//----- nvinfo : EIATTR_MERCURY_ISA_VERSION
	.align		4
.L_246:
        /*03e8*/ 	.byte	0x03, 0x5f
        /*03ea*/ 	.short	0x0000


	//----- nvinfo : EIATTR_EXIT_INSTR_OFFSETS
	.align		4
        /*03ec*/ 	.byte	0x04, 0x1c
        /*03ee*/ 	.short	(.L_248 - .L_247)


	//   ....[0]....
.L_247:
        /*03f0*/ 	.word	0x000000a0


	//   ....[1]....
        /*03f4*/ 	.word	0x00009ae0


	//----- nvinfo : EIATTR_CTAIDZ_USED
	.align		4
.L_248:
        /*03f8*/ 	.byte	0x01, 0x04
	.zero		2


	//----- nvinfo : EIATTR_CRS_STACK_SIZE
	.align		4
        /*03fc*/ 	.byte	0x04, 0x1e
        /*03fe*/ 	.short	(.L_250 - .L_249)
.L_249:
        /*0400*/ 	.word	0x00000000
.L_250:


//--------------------- .nv.info._ZN5flash44flash_bwd_dq_dk_dv_loop_seqk_parallel_kernelI23Flash_bwd_kernel_traitsILi192ELi64ELi64ELi8ELi4ELi2ELi2ELb1ELb1EN7cutlass10bfloat16_tE19Flash_kernel_traitsILi192ELi64ELi64ELi8ES3_EELb0ELb1ELb0ELb0ELb0ELb0ELb1EEEvNS_16Flash_bwd_paramsE --------------------------
	.section	.nv.info._ZN5flash44flash_bwd_dq_dk_dv_loop_seqk_parallel_kernelI23Flash_bwd_kernel_traitsILi192ELi64ELi64ELi8ELi4ELi2ELi2ELb1ELb1EN7cutlass10bfloat16_tE19Flash_kernel_traitsILi192ELi64ELi64ELi8ES3_EELb0ELb1ELb0ELb0ELb0ELb0ELb1EEEvNS_16Flash_bwd_paramsE,"",@"SHT_CUDA_INFO"
	.sectionflags	@""
	.align	4


	//----- nvinfo : EIATTR_CUDA_API_VERSION
	.align		4
        /*0000*/ 	.byte	0x04, 0x37
        /*0002*/ 	.short	(.L_252 - .L_251)
.L_251:
        /*0004*/ 	.word	0x00000082


	//----- nvinfo : EIATTR_SW2861232_WAR
	.align		4
.L_252:
        /*0008*/ 	.byte	0x01, 0x35
	.zero		2


	//----- nvinfo : EIATTR_PARAM_CBANK
	.align		4
        /*000c*/ 	.byte	0x04, 0x0a
        /*000e*/ 	.short	(.L_254 - .L_253)
	.align		4
.L_253:
        /*0010*/ 	.word	index@(.nv.constant0._ZN5flash44flash_bwd_dq_dk_dv_loop_seqk_parallel_kernelI23Flash_bwd_kernel_traitsILi192ELi64ELi64ELi8ELi4ELi2ELi2ELb1ELb1EN7cutlass10bfloat16_tE19Flash_kernel_traitsILi192ELi64ELi64ELi8ES3_EELb0ELb1ELb0ELb0ELb0ELb0ELb1EEEvNS_16Flash_bwd_paramsE)
        /*0014*/ 	.short	0x0160
        /*0016*/ 	.short	0x0280


	//----- nvinfo : EIATTR_CBANK_PARAM_SIZE
	.align		4
.L_254:
        /*0018*/ 	.byte	0x03, 0x19
        /*001a*/ 	.short	0x0280


	//----- nvinfo : EIATTR_KPARAM_INFO
	.align		4
        /*001c*/ 	.byte	0x04, 0x17
        /*001e*/ 	.short	(.L_256 - .L_255)
.L_255:
        /*0020*/ 	.word	0x00000000
        /*0024*/ 	.short	0x0000
        /*0026*/ 	.short	0x0000
        /*0028*/ 	.byte	0x00, 0xf0, 0x01, 0x0a


	//----- nvinfo : EIATTR_MAXREG_COUNT
	.align		4
.L_256:
        /*002c*/ 	.byte	0x03, 0x1b
        /*002e*/ 	.short	0x00ff


	//----- nvinfo : EIATTR_NUM_BARRIERS
	.align		4
        /*0030*/ 	.byte	0x02, 0x4c
        /*0032*/ 	.byte	0x01
	.zero		1


	//----- nvinfo : EIATTR_ANNOTATIONS
	.align		4
        /*0034*/ 	.byte	0x04, 0x55
        /*0036*/ 	.short	(.L_258 - .L_257)


	//   ....[0]....
.L_257:
        /* <DEDUP_REMOVED lines=67> */


	//----- nvinfo : EIATTR_MERCURY_ISA_VERSION
	.align		4
.L_258:
        /*0458*/ 	.byte	0x03, 0x5f
        /*045a*/ 	.short	0x0000


	//----- nvinfo : EIATTR_EXIT_INSTR_OFFSETS
	.align		4
        /*045c*/ 	.byte	0x04, 0x1c
        /*045e*/ 	.short	(.L_260 - .L_259)


	//   ....[0]....
.L_259:
        /*0460*/ 	.word	0x000000a0


	//   ....[1]....
        /*0464*/ 	.word	0x00009540


	//----- nvinfo : EIATTR_CTAIDZ_USED
	.align		4
.L_260:
        /*0468*/ 	.byte	0x01, 0x04
	.zero		2


	//----- nvinfo : EIATTR_CRS_STACK_SIZE
	.align		4
        /*046c*/ 	.byte	0x04, 0x1e
        /*046e*/ 	.short	(.L_262 - .L_261)
.L_261:
        /*0470*/ 	.word	0x00000000
.L_262:


//--------------------- .nv.info._ZN5flash44flash_bwd_dq_dk_dv_loop_seqk_parallel_kernelI23Flash_bwd_kernel_traitsILi192ELi64ELi64ELi8ELi4ELi2ELi2ELb1ELb1EN7cutlass10bfloat16_tE19Flash_kernel_traitsILi192ELi64ELi64ELi8ES3_EELb1ELb1ELb0ELb0ELb0ELb1ELb0EEEvNS_16Flash_bwd_paramsE --------------------------
	.section	.nv.info._ZN5flash44flash_bwd_dq_dk_dv_loop_seqk_parallel_kernelI23Flash_bwd_kernel_traitsILi192ELi64ELi64ELi8ELi4ELi2ELi2ELb1ELb1EN7cutlass10bfloat16_tE19Flash_kernel_traitsILi192ELi64ELi64ELi8ES3_EELb1ELb1ELb0ELb0ELb0ELb1ELb0EEEvNS_16Flash_bwd_paramsE,"",@"SHT_CUDA_INFO"
	.sectionflags	@""
	.align	4


	//----- nvinfo : EIATTR_CUDA_API_VERSION
	.align		4
        /*0000*/ 	.byte	0x04, 0x37
        /*0002*/ 	.short	(.L_264 - .L_263)
.L_263:
        /*0004*/ 	.word	0x00000082


	//----- nvinfo : EIATTR_SW2861232_WAR
	.align		4
.L_264:
        /*0008*/ 	.byte	0x01, 0x35
	.zero		2


	//----- nvinfo : EIATTR_PARAM_CBANK
	.align		4
        /*000c*/ 	.byte	0x04, 0x0a
        /*000e*/ 	.short	(.L_266 - .L_265)
	.align		4
.L_265:
        /*0010*/ 	.word	index@(.nv.constant0._ZN5flash44flash_bwd_dq_dk_dv_loop_seqk_parallel_kernelI23Flash_bwd_kernel_traitsILi192ELi64ELi64ELi8ELi4ELi2ELi2ELb1ELb1EN7cutlass10bfloat16_tE19Flash_kernel_traitsILi192ELi64ELi64ELi8ES3_EELb1ELb1ELb0ELb0ELb0ELb1ELb0EEEvNS_16Flash_bwd_paramsE)
        /*0014*/ 	.short	0x0160
        /*0016*/ 	.short	0x0280


	//----- nvinfo : EIATTR_CBANK_PARAM_SIZE
	.align		4
.L_266:
        /*0018*/ 	.byte	0x03, 0x19
        /*001a*/ 	.short	0x0280


	//----- nvinfo : EIATTR_KPARAM_INFO
	.align		4
        /*001c*/ 	.byte	0x04, 0x17
        /*001e*/ 	.short	(.L_268 - .L_267)
.L_267:
        /*0020*/ 	.word	0x00000000
        /*0024*/ 	.short	0x0000
        /*0026*/ 	.short	0x0000
        /*0028*/ 	.byte	0x00, 0xf0, 0x01, 0x0a


	//----- nvinfo : EIATTR_MAXREG_COUNT
	.align		4
.L_268:
        /*002c*/ 	.byte	0x03, 0x1b
        /*002e*/ 	.short	0x00ff


	//----- nvinfo : EIATTR_NUM_BARRIERS
	.align		4
        /*0030*/ 	.byte	0x02, 0x4c
        /*0032*/ 	.byte	0x01
	.zero		1


	//----- nvinfo : EIATTR_ANNOTATIONS
	.align		4
        /*0034*/ 	.byte	0x04, 0x55
        /*0036*/ 	.short	(.L_270 - .L_269)


	//   ....[0]....
.L_269:
        /* <DEDUP_REMOVED lines=49> */


	//----- nvinfo : EIATTR_MERCURY_ISA_VERSION
	.align		4
.L_270:
        /*0330*/ 	.byte	0x03, 0x5f
        /*0332*/ 	.short	0x0000


	//----- nvinfo : EIATTR_EXIT_INSTR_OFFSETS
	.align		4
        /*0334*/ 	.byte	0x04, 0x1c
        /*0336*/ 	.short	(.L_272 - .L_271)


	//   ....[0]....
.L_271:
        /*0338*/ 	.word	0x000000a0


	//   ....[1]....
        /*033c*/ 	.word	0x00008880


	//----- nvinfo : EIATTR_CTAIDZ_USED
	.align		4
.L_272:
        /*0340*/ 	.byte	0x01, 0x04
	.zero		2


	//----- nvinfo : EIATTR_CRS_STACK_SIZE
	.align		4
        /*0344*/ 	.byte	0x04, 0x1e
        /*0346*/ 	.short	(.L_274 - .L_273)
.L_273:
        /*0348*/ 	.word	0x00000000
.L_274:


//--------------------- .nv.info._ZN5flash44flash_bwd_dq_dk_dv_loop_seqk_parallel_kernelI23Flash_bwd_kernel_traitsILi192ELi64ELi64ELi8ELi4ELi2ELi2ELb1ELb1EN7cutlass10bfloat16_tE19Flash_kernel_traitsILi192ELi64ELi64ELi8ES3_EELb0ELb1ELb0ELb0ELb0ELb1ELb1EEEvNS_16Flash_bwd_paramsE --------------------------
	.section	.nv.info._ZN5flash44flash_bwd_dq_dk_dv_loop_seqk_parallel_kernelI23Flash_bwd_kernel_traitsILi192ELi64ELi64ELi8ELi4ELi2ELi2ELb1ELb1EN7cutlass10bfloat16_tE19Flash_kernel_traitsILi192ELi64ELi64ELi8ES3_EELb0ELb1ELb0ELb0ELb0ELb1ELb1EEEvNS_16Flash_bwd_paramsE,"",@"SHT_CUDA_INFO"
	.sectionflags	@""
	.align	4


	//----- nvinfo : EIATTR_CUDA_API_VERSION
	.align		4
        /*0000*/ 	.byte	0x04, 0x37
        /*0002*/ 	.short	(.L_276 - .L_275)
.L_275:
        /*0004*/ 	.word	0x00000082


	//----- nvinfo : EIATTR_SW2861232_WAR
	.align		4
.L_276:
        /*0008*/ 	.byte	0x01, 0x35
	.zero		2


	//----- nvinfo : EIATTR_PARAM_CBANK
	.align		4
        /*000c*/ 	.byte	0x04, 0x0a
        /*000e*/ 	.short	(.L_278 - .L_277)
	.align		4
.L_277:
        /*0010*/ 	.word	index@(.nv.constant0._ZN5flash44flash_bwd_dq_dk_dv_loop_seqk_parallel_kernelI23Flash_bwd_kernel_traitsILi192ELi64ELi64ELi8ELi4ELi2ELi2ELb1ELb1EN7cutlass10bfloat16_tE19Flash_kernel_traitsILi192ELi64ELi64ELi8ES3_EELb0ELb1ELb0ELb0ELb0ELb1ELb1EEEvNS_16Flash_bwd_paramsE)
        /*0014*/ 	.short	0x0160
        /*0016*/ 	.short	0x0280


	//----- nvinfo : EIATTR_CBANK_PARAM_SIZE
	.align		4
.L_278:
        /*0018*/ 	.byte	0x03, 0x19
        /*001a*/ 	.short	0x0280


	//----- nvinfo : EIATTR_KPARAM_INFO
	.align		4
        /*001c*/ 	.byte	0x04, 0x17
        /*001e*/ 	.short	(.L_280 - .L_279)
.L_279:
        /*0020*/ 	.word	0x00000000
        /*0024*/ 	.short	0x0000
        /*0026*/ 	.short	0x0000
        /*0028*/ 	.byte	0x00, 0xf0, 0x01, 0x0a


	//----- nvinfo : EIATTR_MAXREG_COUNT
	.align		4
.L_280:
        /*002c*/ 	.byte	0x03, 0x1b
        /*002e*/ 	.short	0x00ff


	//----- nvinfo : EIATTR_NUM_BARRIERS
	.align		4
        /*0030*/ 	.byte	0x02, 0x4c
        /*0032*/ 	.byte	0x01
	.zero		1


	//----- nvinfo : EIATTR_ANNOTATIONS
	.align		4
        /*0034*/ 	.byte	0x04, 0x55
        /*0036*/ 	.short	(.L_282 - .L_281)


	//   ....[0]....
.L_281:
        /* <DEDUP_REMOVED lines=57> */


	//----- nvinfo : EIATTR_MERCURY_ISA_VERSION
	.align		4
.L_282:
        /*03b0*/ 	.byte	0x03, 0x5f
        /*03b2*/ 	.short	0x0000


	//----- nvinfo : EIATTR_EXIT_INSTR_OFFSETS
	.align		4
        /*03b4*/ 	.byte	0x04, 0x1c
        /*03b6*/ 	.short	(.L_284 - .L_283)


	//   ....[0]....
.L_283:
        /*03b8*/ 	.word	0x000000a0


	//   ....[1]....
        /*03bc*/ 	.word	0x000082f0


	//----- nvinfo : EIATTR_CTAIDZ_USED
	.align		4
.L_284:
        /*03c0*/ 	.byte	0x01, 0x04
	.zero		2


	//----- nvinfo : EIATTR_CRS_STACK_SIZE
	.align		4
        /*03c4*/ 	.byte	0x04, 0x1e
        /*03c6*/ 	.short	(.L_286 - .L_285)
.L_285:
        /*03c8*/ 	.word	0x00000000
.L_286:


//--------------------- .nv.info._ZN5flash44flash_bwd_dq_dk_dv_loop_seqk_parallel_kernelI23Flash_bwd_kernel_traitsILi192ELi64ELi64ELi8ELi4ELi2ELi2ELb1ELb1EN7cutlass10bfloat16_tE19Flash_kernel_traitsILi192ELi64ELi64ELi8ES3_EELb1ELb1ELb0ELb1ELb0ELb0ELb0EEEvNS_16Flash_bwd_paramsE --------------------------
	.section	.nv.info._ZN5flash44flash_bwd_dq_dk_dv_loop_seqk_parallel_kernelI23Flash_bwd_kernel_traitsILi192ELi64ELi64ELi8ELi4ELi2ELi2ELb1ELb1EN7cutlass10bfloat16_tE19Flash_kernel_traitsILi192ELi64ELi64ELi8ES3_EELb1ELb1ELb0ELb1ELb0ELb0ELb0EEEvNS_16Flash_bwd_paramsE,"",@"SHT_CUDA_INFO"
	.sectionflags	@""
	.align	4


	//----- nvinfo : EIATTR_CUDA_API_VERSION
	.align		4
        /*0000*/ 	.byte	0x04, 0x37
        /*0002*/ 	.short	(.L_288 - .L_287)
.L_287:
        /*0004*/ 	.word	0x00000082


	//----- nvinfo : EIATTR_SW2861232_WAR
	.align		4
.L_288:
        /*0008*/ 	.byte	0x01, 0x35
	.zero		2


	//----- nvinfo : EIATTR_PARAM_CBANK
	.align		4
        /*000c*/ 	.byte	0x04, 0x0a
        /*000e*/ 	.short	(.L_290 - .L_289)
	.align		4
.L_289:
        /*0010*/ 	.word	index@(.nv.constant0._ZN5flash44flash_bwd_dq_dk_dv_loop_seqk_parallel_kernelI23Flash_bwd_kernel_traitsILi192ELi64ELi64ELi8ELi4ELi2ELi2ELb1ELb1EN7cutlass10bfloat16_tE19Flash_kernel_traitsILi192ELi64ELi64ELi8ES3_EELb1ELb1ELb0ELb1ELb0ELb0ELb0EEEvNS_16Flash_bwd_paramsE)
        /*0014*/ 	.short	0x0160
        /*0016*/ 	.short	0x0280


	//----- nvinfo : EIATTR_CBANK_PARAM_SIZE
	.align		4
.L_290:
        /*0018*/ 	.byte	0x03, 0x19
        /*001a*/ 	.short	0x0280


	//----- nvinfo : EIATTR_KPARAM_INFO
	.align		4
        /*001c*/ 	.byte	0x04, 0x17
        /*001e*/ 	.short	(.L_292 - .L_291)
.L_291:
        /*0020*/ 	.word	0x00000000
        /*0024*/ 	.short	0x0000
        /*0026*/ 	.short	0x0000
        /*0028*/ 	.byte	0x00, 0xf0, 0x01, 0x0a


	//----- nvinfo : EIATTR_MAXREG_COUNT
	.align		4
.L_292:
        /*002c*/ 	.byte	0x03, 0x1b
        /*002e*/ 	.short	0x00ff


	//----- nvinfo : EIATTR_NUM_BARRIERS
	.align		4
        /*0030*/ 	.byte	0x02, 0x4c
        /*0032*/ 	.byte	0x01
	.zero		1


	//----- nvinfo : EIATTR_ANNOTATIONS
	.align		4
        /*0034*/ 	.byte	0x04, 0x55
        /*0036*/ 	.short	(.L_294 - .L_293)


	//   ....[0]....
.L_293:
        /* <DEDUP_REMOVED lines=69> */


	//----- nvinfo : EIATTR_MERCURY_ISA_VERSION
	.align		4
.L_294:
        /*0478*/ 	.byte	0x03, 0x5f
        /*047a*/ 	.short	0x0000


	//----- nvinfo : EIATTR_EXIT_INSTR_OFFSETS
	.align		4
        /*047c*/ 	.byte	0x04, 0x1c
        /*047e*/ 	.short	(.L_296 - .L_295)


	//   ....[0]....
.L_295:
        /*0480*/ 	.word	0x000000a0


	//   ....[1]....
        /*0484*/ 	.word	0x00009f20


	//----- nvinfo : EIATTR_CTAIDZ_USED
	.align		4
.L_296:
        /*0488*/ 	.byte	0x01, 0x04
	.zero		2


	//----- nvinfo : EIATTR_CRS_STACK_SIZE
	.align		4
        /*048c*/ 	.byte	0x04, 0x1e
        /*048e*/ 	.short	(.L_298 - .L_297)
.L_297:
        /*0490*/ 	.word	0x00000000
.L_298:


//--------------------- .nv.info._ZN5flash44flash_bwd_dq_dk_dv_loop_seqk_parallel_kernelI23Flash_bwd_kernel_traitsILi192ELi64ELi64ELi8ELi4ELi2ELi2ELb1ELb1EN7cutlass10bfloat16_tE19Flash_kernel_traitsILi192ELi64ELi64ELi8ES3_EELb0ELb1ELb0ELb1ELb0ELb0ELb1EEEvNS_16Flash_bwd_paramsE --------------------------
	.section	.nv.info._ZN5flash44flash_bwd_dq_dk_dv_loop_seqk_parallel_kernelI23Flash_bwd_kernel_traitsILi192ELi64ELi64ELi8ELi4ELi2ELi2ELb1ELb1EN7cutlass10bfloat16_tE19Flash_kernel_traitsILi192ELi64ELi64ELi8ES3_EELb0ELb1ELb0ELb1ELb0ELb0ELb1EEEvNS_16Flash_bwd_paramsE,"",@"SHT_CUDA_INFO"
	.sectionflags	@""
	.align	4


	//----- nvinfo : EIATTR_CUDA_API_VERSION
	.align		4
        /*0000*/ 	.byte	0x04, 0x37
        /*0002*/ 	.short	(.L_300 - .L_299)
.L_299:
        /*0004*/ 	.word	0x00000082


	//----- nvinfo : EIATTR_SW2861232_WAR
	.align		4
.L_300:
        /*0008*/ 	.byte	0x01, 0x35
	.zero		2


	//----- nvinfo : EIATTR_PARAM_CBANK
	.align		4
        /*000c*/ 	.byte	0x04, 0x0a
        /*000e*/ 	.short	(.L_302 - .L_301)
	.align		4
.L_301:
        /*0010*/ 	.word	index@(.nv.constant0._ZN5flash44flash_bwd_dq_dk_dv_loop_seqk_parallel_kernelI23Flash_bwd_kernel_traitsILi192ELi64ELi64ELi8ELi4ELi2ELi2ELb1ELb1EN7cutlass10bfloat16_tE19Flash_kernel_traitsILi192ELi64ELi64ELi8ES3_EELb0ELb1ELb0ELb1ELb0ELb0ELb1EEEvNS_16Flash_bwd_paramsE)
        /*0014*/ 	.short	0x0160
        /*0016*/ 	.short	0x0280


	//----- nvinfo : EIATTR_CBANK_PARAM_SIZE
	.align		4
.L_302:
        /*0018*/ 	.byte	0x03, 0x19
        /*001a*/ 	.short	0x0280


	//----- nvinfo : EIATTR_KPARAM_INFO
	.align		4
        /*001c*/ 	.byte	0x04, 0x17
        /*001e*/ 	.short	(.L_304 - .L_303)
.L_303:
        /*0020*/ 	.word	0x00000000
        /*0024*/ 	.short	0x0000
        /*0026*/ 	.short	0x0000
        /*0028*/ 	.byte	0x00, 0xf0, 0x01, 0x0a


	//----- nvinfo : EIATTR_MAXREG_COUNT
	.align		4
.L_304:
        /*002c*/ 	.byte	0x03, 0x1b
        /*002e*/ 	.short	0x00ff


	//----- nvinfo : EIATTR_NUM_BARRIERS
	.align		4
        /*0030*/ 	.byte	0x02, 0x4c
        /*0032*/ 	.byte	0x01
	.zero		1


	//----- nvinfo : EIATTR_ANNOTATIONS
	.align		4
        /*0034*/ 	.byte	0x04, 0x55
        /*0036*/ 	.short	(.L_306 - .L_305)


	//   ....[0]....
.L_305:
        /* <DEDUP_REMOVED lines=75> */


	//----- nvinfo : EIATTR_MERCURY_ISA_VERSION
	.align		4
.L_306:
        /*04d8*/ 	.byte	0x03, 0x5f
        /*04da*/ 	.short	0x0000


	//----- nvinfo : EIATTR_EXIT_INSTR_OFFSETS
	.align		4
        /*04dc*/ 	.byte	0x04, 0x1c
        /*04de*/ 	.short	(.L_308 - .L_307)


	//   ....[0]....
.L_307:
        /*04e0*/ 	.word	0x000000a0


	//   ....[1]....
        /*04e4*/ 	.word	0x000098a0


	//----- nvinfo : EIATTR_CTAIDZ_USED
	.align		4
.L_308:
        /*04e8*/ 	.byte	0x01, 0x04
	.zero		2


	//----- nvinfo : EIATTR_CRS_STACK_SIZE
	.align		4
        /*04ec*/ 	.byte	0x04, 0x1e
        /*04ee*/ 	.short	(.L_310 - .L_309)
.L_309:
        /*04f0*/ 	.word	0x00000000
.L_310:


//--------------------- .nv.info._ZN5flash25flash_bwd_dot_do_o_kernelILb0E23Flash_bwd_kernel_traitsILi192ELi64ELi64ELi8ELi4ELi2ELi2ELb1ELb1EN7cutlass10bfloat16_tE19Flash_kernel_traitsILi192ELi64ELi64ELi8ES3_EEEEvNS_16Flash_bwd_paramsE --------------------------
	.section	.nv.info._ZN5flash25flash_bwd_dot_do_o_kernelILb0E23Flash_bwd_kernel_traitsILi192ELi64ELi64ELi8ELi4ELi2ELi2ELb1ELb1EN7cutlass10bfloat16_tE19Flash_kernel_traitsILi192ELi64ELi64ELi8ES3_EEEEvNS_16Flash_bwd_paramsE,"",@"SHT_CUDA_INFO"
	.sectionflags	@""
	.align	4


	//----- nvinfo : EIATTR_CUDA_API_VERSION
	.align		4
        /*0000*/ 	.byte	0x04, 0x37
        /*0002*/ 	.short	(.L_312 - .L_311)
.L_311:
        /*0004*/ 	.word	0x00000082


	//----- nvinfo : EIATTR_SW2861232_WAR
	.align		4
.L_312:
        /*0008*/ 	.byte	0x01, 0x35
	.zero		2


	//----- nvinfo : EIATTR_PARAM_CBANK
	.align		4
        /*000c*/ 	.byte	0x04, 0x0a
        /*000e*/ 	.short	(.L_314 - .L_313)
	.align		4
.L_313:
        /*0010*/ 	.word	index@(.nv.constant0._ZN5flash25flash_bwd_dot_do_o_kernelILb0E23Flash_bwd_kernel_traitsILi192ELi64ELi64ELi8ELi4ELi2ELi2ELb1ELb1EN7cutlass10bfloat16_tE19Flash_kernel_traitsILi192ELi64ELi64ELi8ES3_EEEEvNS_16Flash_bwd_paramsE)
        /*0014*/ 	.short	0x0160
        /*0016*/ 	.short	0x0280


	//----- nvinfo : EIATTR_CBANK_PARAM_SIZE
	.align		4
.L_314:
        /*0018*/ 	.byte	0x03, 0x19
        /*001a*/ 	.short	0x0280


	//----- nvinfo : EIATTR_KPARAM_INFO
	.align		4
        /*001c*/ 	.byte	0x04, 0x17
        /*001e*/ 	.short	(.L_316 - .L_315)
.L_315:
        /*0020*/ 	.word	0x00000000
        /*0024*/ 	.short	0x0000
        /*0026*/ 	.short	0x0000
        /*0028*/ 	.byte	0x00, 0xf0, 0x01, 0x0a


	//----- nvinfo : EIATTR_MAXREG_COUNT
	.align		4
.L_316:
        /*002c*/ 	.byte	0x03, 0x1b
        /*002e*/ 	.short	0x00ff


	//----- nvinfo : EIATTR_MERCURY_ISA_VERSION
	.align		4
        /*0030*/ 	.byte	0x03, 0x5f
        /*0032*/ 	.short	0x0000


	//----- nvinfo : EIATTR_COOP_GROUP_MASK_REGIDS
	.align		4
        /*0034*/ 	.byte	0x04, 0x29
        /*0036*/ 	.short	(.L_318 - .L_317)


	//   ....[0]....
.L_317:
        /*0038*/ 	.word	0xffffffff


	//   ....[1]....
        /*003c*/ 	.word	0xffffffff


	//   ....[2]....
        /*0040*/ 	.word	0xffffffff


	//   ....[3]....
        /*0044*/ 	.word	0xffffffff


	//   ....[4]....
        /*0048*/ 	.word	0xffffffff


	//   ....[5]....
        /*004c*/ 	.word	0xffffffff


	//----- nvinfo : EIATTR_COOP_GROUP_INSTR_OFFSETS
	.align		4
.L_318:
        /*0050*/ 	.byte	0x04, 0x28
        /*0052*/ 	.short	(.L_320 - .L_319)


	//   ....[0]....
.L_319:
        /*0054*/ 	.word	0x00001470


	//   ....[1]....
        /*0058*/ 	.word	0x00001490


	//   ....[2]....
        /*005c*/ 	.word	0x000014b0


	//   ....[3]....
        /*0060*/ 	.word	0x000014d0


	//   ....[4]....
        /*0064*/ 	.word	0x00001510


	//   ....[5]....
        /*0068*/ 	.word	0x00001550


	//----- nvinfo : EIATTR_EXIT_INSTR_OFFSETS
	.align		4
.L_320:
        /*006c*/ 	.byte	0x04, 0x1c
        /*006e*/ 	.short	(.L_322 - .L_321)


	//   ....[0]....
.L_321:
        /*0070*/ 	.word	0x00000120


	//   ....[1]....
        /*0074*/ 	.word	0x000015b0


	//   ....[2]....
        /*0078*/ 	.word	0x000015e0


	//----- nvinfo : EIATTR_CTAIDZ_USED
	.align		4
.L_322:
        /*007c*/ 	.byte	0x01, 0x04
	.zero		2


	//----- nvinfo : EIATTR_CRS_STACK_SIZE
	.align		4
        /*0080*/ 	.byte	0x04, 0x1e
        /*0082*/ 	.short	(.L_324 - .L_323)
.L_323:
        /*0084*/ 	.word	0x00000000
.L_324:


//--------------------- .nv.info._ZN5flash25flash_bwd_dot_do_o_kernelILb1E23Flash_bwd_kernel_traitsILi192ELi64ELi64ELi8ELi4ELi2ELi2ELb1ELb1EN7cutlass10bfloat16_tE19Flash_kernel_traitsILi192ELi64ELi64ELi8ES3_EEEEvNS_16Flash_bwd_paramsE --------------------------
	.section	.nv.info._ZN5flash25flash_bwd_dot_do_o_kernelILb1E23Flash_bwd_kernel_traitsILi192ELi64ELi64ELi8ELi4ELi2ELi2ELb1ELb1EN7cutlass10bfloat16_tE19Flash_kernel_traitsILi192ELi64ELi64ELi8ES3_EEEEvNS_16Flash_bwd_paramsE,"",@"SHT_CUDA_INFO"
	.sectionflags	@""
	.align	4


	//----- nvinfo : EIATTR_CUDA_API_VERSION
	.align		4
        /*0000*/ 	.byte	0x04, 0x37
        /*0002*/ 	.short	(.L_326 - .L_325)
.L_325:
        /*0004*/ 	.word	0x00000082


	//----- nvinfo : EIATTR_SW2861232_WAR
	.align		4
.L_326:
        /*0008*/ 	.byte	0x01, 0x35
	.zero		2


	//----- nvinfo : EIATTR_PARAM_CBANK
	.align		4
        /*000c*/ 	.byte	0x04, 0x0a
        /*000e*/ 	.short	(.L_328 - .L_327)
	.align		4
.L_327:
        /*0010*/ 	.word	index@(.nv.constant0._ZN5flash25flash_bwd_dot_do_o_kernelILb1E23Flash_bwd_kernel_traitsILi192ELi64ELi64ELi8ELi4ELi2ELi2ELb1ELb1EN7cutlass10bfloat16_tE19Flash_kernel_traitsILi192ELi64ELi64ELi8ES3_EEEEvNS_16Flash_bwd_paramsE)
        /*0014*/ 	.short	0x0160
        /*0016*/ 	.short	0x0280


	//----- nvinfo : EIATTR_CBANK_PARAM_SIZE
	.align		4
.L_328:
        /*0018*/ 	.byte	0x03, 0x19
        /*001a*/ 	.short	0x0280


	//----- nvinfo : EIATTR_KPARAM_INFO
	.align		4
        /*001c*/ 	.byte	0x04, 0x17
        /*001e*/ 	.short	(.L_330 - .L_329)
.L_329:
        /*0020*/ 	.word	0x00000000
        /*0024*/ 	.short	0x0000
        /*0026*/ 	.short	0x0000
        /*0028*/ 	.byte	0x00, 0xf0, 0x01, 0x0a


	//----- nvinfo : EIATTR_MAXREG_COUNT
	.align		4
.L_330:
        /*002c*/ 	.byte	0x03, 0x1b
        /*002e*/ 	.short	0x00ff


	//----- nvinfo : EIATTR_MERCURY_ISA_VERSION
	.align		4
        /*0030*/ 	.byte	0x03, 0x5f
        /*0032*/ 	.short	0x0000


	//----- nvinfo : EIATTR_COOP_GROUP_MASK_REGIDS
	.align		4
        /*0034*/ 	.byte	0x04, 0x29
        /*0036*/ 	.short	(.L_332 - .L_331)


	//   ....[0]....
.L_331:
        /*0038*/ 	.word	0xffffffff


	//   ....[1]....
        /*003c*/ 	.word	0xffffffff


	//   ....[2]....
        /*0040*/ 	.word	0xffffffff


	//   ....[3]....
        /*0044*/ 	.word	0xffffffff


	//   ....[4]....
        /*0048*/ 	.word	0xffffffff


	//   ....[5]....
        /*004c*/ 	.word	0xffffffff


	//----- nvinfo : EIATTR_COOP_GROUP_INSTR_OFFSETS
	.align		4
.L_332:
        /*0050*/ 	.byte	0x04, 0x28
        /*0052*/ 	.short	(.L_334 - .L_333)


	//   ....[0]....
.L_333:
        /*0054*/ 	.word	0x000017b0


	//   ....[1]....
        /*0058*/ 	.word	0x000017c0


	//   ....[2]....
        /*005c*/ 	.word	0x000017f0


	//   ....[3]....
        /*0060*/ 	.word	0x00001800


	//   ....[4]....
        /*0064*/ 	.word	0x00001830


	//   ....[5]....
        /*0068*/ 	.word	0x00001860


	//----- nvinfo : EIATTR_EXIT_INSTR_OFFSETS
	.align		4
.L_334:
        /*006c*/ 	.byte	0x04, 0x1c
        /*006e*/ 	.short	(.L_336 - .L_335)


	//   ....[0]....
.L_335:
        /*0070*/ 	.word	0x00000120


	//   ....[1]....
        /*0074*/ 	.word	0x000019f0


	//----- nvinfo : EIATTR_CTAIDZ_USED
	.align		4
.L_336:
        /*0078*/ 	.byte	0x01, 0x04
	.zero		2


	//----- nvinfo : EIATTR_CRS_STACK_SIZE
	.align		4
        /*007c*/ 	.byte	0x04, 0x1e
        /*007e*/ 	.short	(.L_338 - .L_337)
.L_337:
        /*0080*/ 	.word	0x00000000
.L_338:


//--------------------- .nv.info._ZN5flash27flash_bwd_convert_dq_kernelI23Flash_bwd_kernel_traitsILi192ELi64ELi64ELi8ELi4ELi2ELi2ELb0ELb0EN7cutlass10bfloat16_tE19Flash_kernel_traitsILi192ELi64ELi64ELi8ES3_EEEEvNS_16Flash_bwd_paramsEi --------------------------
	.section	.nv.info._ZN5flash27flash_bwd_convert_dq_kernelI23Flash_bwd_kernel_traitsILi192ELi64ELi64ELi8ELi4ELi2ELi2ELb0ELb0EN7cutlass10bfloat16_tE19Flash_kernel_traitsILi192ELi64ELi64ELi8ES3_EEEEvNS_16Flash_bwd_paramsEi,"",@"SHT_CUDA_INFO"
	.sectionflags	@""
	.align	4


	//----- nvinfo : EIATTR_CUDA_API_VERSION
	.align		4
        /*0000*/ 	.byte	0x04, 0x37
        /*0002*/ 	.short	(.L_340 - .L_339)
.L_339:
        /*0004*/ 	.word	0x00000082


	//----- nvinfo : EIATTR_SW2861232_WAR
	.align		4
.L_340:
        /*0008*/ 	.byte	0x01, 0x35
	.zero		2


	//----- nvinfo : EIATTR_PARAM_CBANK
	.align		4
        /*000c*/ 	.byte	0x04, 0x0a
        /*000e*/ 	.short	(.L_342 - .L_341)
	.align		4
.L_341:
        /*0010*/ 	.word	index@(.nv.constant0._ZN5flash27flash_bwd_convert_dq_kernelI23Flash_bwd_kernel_traitsILi192ELi64ELi64ELi8ELi4ELi2ELi2ELb0ELb0EN7cutlass10bfloat16_tE19Flash_kernel_traitsILi192ELi64ELi64ELi8ES3_EEEEvNS_16Flash_bwd_paramsEi)
        /*0014*/ 	.short	0x0160
        /*0016*/ 	.short	0x0284


	//----- nvinfo : EIATTR_CBANK_PARAM_SIZE
	.align		4
.L_342:
        /*0018*/ 	.byte	0x03, 0x19
        /*001a*/ 	.short	0x0284


	//----- nvinfo : EIATTR_KPARAM_INFO
	.align		4
        /*001c*/ 	.byte	0x04, 0x17
        /*001e*/ 	.short	(.L_344 - .L_343)
.L_343:
        /*0020*/ 	.word	0x00000000
        /*0024*/ 	.short	0x0001
        /*0026*/ 	.short	0x0280
        /*0028*/ 	.byte	0x00, 0xf0, 0x11, 0x00


	//----- nvinfo : EIATTR_KPARAM_INFO
	.align		4
.L_344:
        /*002c*/ 	.byte	0x04, 0x17
        /*002e*/ 	.short	(.L_346 - .L_345)
.L_345:
        /*0030*/ 	.word	0x00000000
        /*0034*/ 	.short	0x0000
        /*0036*/ 	.short	0x0000
        /*0038*/ 	.byte	0x00, 0xf0, 0x01, 0x0a


	//----- nvinfo : EIATTR_MAXREG_COUNT
	.align		4
.L_346:
        /*003c*/ 	.byte	0x03, 0x1b
        /*003e*/ 	.short	0x00ff


	//----- nvinfo : EIATTR_NUM_BARRIERS
	.align		4
        /*0040*/ 	.byte	0x02, 0x4c
        /*0042*/ 	.byte	0x01
	.zero		1


	//----- nvinfo : EIATTR_MERCURY_ISA_VERSION
	.align		4
        /*0044*/ 	.byte	0x03, 0x5f
        /*0046*/ 	.short	0x0000


	//----- nvinfo : EIATTR_EXIT_INSTR_OFFSETS
	.align		4
        /*0048*/ 	.byte	0x04, 0x1c
        /*004a*/ 	.short	(.L_348 - .L_347)


	//   ....[0]....
.L_347:
        /*004c*/ 	.word	0x000000f0


	//   ....[1]....
        /*0050*/ 	.word	0x00001b80


	//   ....[2]....
        /*0054*/ 	.word	0x00001c80


	//   ....[3]....
        /*0058*/ 	.word	0x00001ca0


	//----- nvinfo : EIATTR_CTAIDZ_USED
	.align		4
.L_348:
        /*005c*/ 	.byte	0x01, 0x04
	.zero		2


	//----- nvinfo : EIATTR_CRS_STACK_SIZE
	.align		4
        /*0060*/ 	.byte	0x04, 0x1e
        /*0062*/ 	.short	(.L_350 - .L_349)
.L_349:
        /*0064*/ 	.word	0x00000000
.L_350:


//--------------------- .nv.info._ZN5flash44flash_bwd_dq_dk_dv_loop_seqk_parallel_kernelI23Flash_bwd_kernel_traitsILi192ELi64ELi64ELi8ELi4ELi2ELi2ELb0ELb0EN7cutlass10bfloat16_tE19Flash_kernel_traitsILi192ELi64ELi64ELi8ES3_EELb1ELb1ELb0ELb0ELb0ELb0ELb0EEEvNS_16Flash_bwd_paramsE --------------------------
	.section	.nv.info._ZN5flash44flash_bwd_dq_dk_dv_loop_seqk_parallel_kernelI23Flash_bwd_kernel_traitsILi192ELi64ELi64ELi8ELi4ELi2ELi2ELb0ELb0EN7cutlass10bfloat16_tE19Flash_kernel_traitsILi192ELi64ELi64ELi8ES3_EELb1ELb1ELb0ELb0ELb0ELb0ELb0EEEvNS_16Flash_bwd_paramsE,"",@"SHT_CUDA_INFO"
	.sectionflags	@""
	.align	4


	//----- nvinfo : EIATTR_CUDA_API_VERSION
	.align		4
        /*0000*/ 	.byte	0x04, 0x37
        /*0002*/ 	.short	(.L_352 - .L_351)
.L_351:
        /*0004*/ 	.word	0x00000082


	//----- nvinfo : EIATTR_SW2861232_WAR
	.align		4
.L_352:
        /*0008*/ 	.byte	0x01, 0x35
	.zero		2


	//----- nvinfo : EIATTR_PARAM_CBANK
	.align		4
        /*000c*/ 	.byte	0x04, 0x0a
        /*000e*/ 	.short	(.L_354 - .L_353)
	.align		4
.L_353:
        /*0010*/ 	.word	index@(.nv.constant0._ZN5flash44flash_bwd_dq_dk_dv_loop_seqk_parallel_kernelI23Flash_bwd_kernel_traitsILi192ELi64ELi64ELi8ELi4ELi2ELi2ELb0ELb0EN7cutlass10bfloat16_tE19Flash_kernel_traitsILi192ELi64ELi64ELi8ES3_EELb1ELb1ELb0ELb0ELb0ELb0ELb0EEEvNS_16Flash_bwd_paramsE)
        /*0014*/ 	.short	0x0160
        /*0016*/ 	.short	0x0280


	//----- nvinfo : EIATTR_CBANK_PARAM_SIZE
	.align		4
.L_354:
        /*0018*/ 	.byte	0x03, 0x19
        /*001a*/ 	.short	0x0280


	//----- nvinfo : EIATTR_KPARAM_INFO
	.align		4
        /*001c*/ 	.byte	0x04, 0x17
        /*001e*/ 	.short	(.L_356 - .L_355)
.L_355:
        /*0020*/ 	.word	0x00000000
        /*0024*/ 	.short	0x0000
        /*0026*/ 	.short	0x0000
        /*0028*/ 	.byte	0x00, 0xf0, 0x01, 0x0a


	//----- nvinfo : EIATTR_MAXREG_COUNT
	.align		4
.L_356:
        /*002c*/ 	.byte	0x03, 0x1b
        /*002e*/ 	.short	0x00ff


	//----- nvinfo : EIATTR_NUM_BARRIERS
	.align		4
        /*0030*/ 	.byte	0x02, 0x4c
        /*0032*/ 	.byte	0x01
	.zero		1


	//----- nvinfo : EIATTR_ANNOTATIONS
	.align		4
        /*0034*/ 	.byte	0x04, 0x55
        /*0036*/ 	.short	(.L_358 - .L_357)


	//   ....[0]....
.L_357:
        /*0038*/ 	.word	0x00000001
        /*003c*/ 	.byte	0x10, 0x03, 0x00, 0x00, 0x01, 0x00, 0x00, 0x00, 0x80, 0x04, 0x00, 0x00, 0x01, 0x00, 0x00, 0x00
        /*004c*/ 	.byte	0xb0, 0x05, 0x00, 0x00, 0x01, 0x00, 0x00, 0x00, 0x70, 0x0a, 0x00, 0x00, 0x01, 0x00, 0x00, 0x00
        /*005c*/ 	.byte	0x00, 0x14, 0x00, 0x00, 0x01, 0x00, 0x00, 0x00, 0x40, 0x24, 0x00, 0x00, 0x01, 0x00, 0x00, 0x00
        /*006c*/ 	.byte	0xf0, 0x35, 0x00, 0x00, 0x01, 0x00, 0x00, 0x00, 0x90, 0x7a, 0x00, 0x00


	//----- nvinfo : EIATTR_MERCURY_ISA_VERSION
	.align		4
.L_358:
        /*0078*/ 	.byte	0x03, 0x5f
        /*007a*/ 	.short	0x0000


	//----- nvinfo : EIATTR_EXIT_INSTR_OFFSETS
	.align		4
        /*007c*/ 	.byte	0x04, 0x1c
        /*007e*/ 	.short	(.L_360 - .L_359)


	//   ....[0]....
.L_359:
        /*0080*/ 	.word	0x00000090


	//   ....[1]....
        /*0084*/ 	.word	0x00009050


	//----- nvinfo : EIATTR_CTAIDZ_USED
	.align		4
.L_360:
        /*0088*/ 	.byte	0x01, 0x04
	.zero		2


	//----- nvinfo : EIATTR_CRS_STACK_SIZE
	.align		4
        /*008c*/ 	.byte	0x04, 0x1e
        /*008e*/ 	.short	(.L_362 - .L_361)
.L_361:
        /*0090*/ 	.word	0x00000000
.L_362:


//--------------------- .nv.info._ZN5flash44flash_bwd_dq_dk_dv_loop_seqk_parallel_kernelI23Flash_bwd_kernel_traitsILi192ELi64ELi64ELi8ELi4ELi2ELi2ELb0ELb0EN7cutlass10bfloat16_tE19Flash_kernel_traitsILi192ELi64ELi64ELi8ES3_EELb0ELb1ELb0ELb0ELb0ELb0ELb1EEEvNS_16Flash_bwd_paramsE --------------------------
	.section	.nv.info._ZN5flash44flash_bwd_dq_dk_dv_loop_seqk_parallel_kernelI23Flash_bwd_kernel_traitsILi192ELi64ELi64ELi8ELi4ELi2ELi2ELb0ELb0EN7cutlass10bfloat16_tE19Flash_kernel_traitsILi192ELi64ELi64ELi8ES3_EELb0ELb1ELb0ELb0ELb0ELb0ELb1EEEvNS_16Flash_bwd_paramsE,"",@"SHT_CUDA_INFO"
	.sectionflags	@""
	.align	4


	//----- nvinfo : EIATTR_CUDA_API_VERSION
	.align		4
        /*0000*/ 	.byte	0x04, 0x37
        /*0002*/ 	.short	(.L_364 - .L_363)
.L_363:
        /*0004*/ 	.word	0x00000082


	//----- nvinfo : EIATTR_SW2861232_WAR
	.align		4
.L_364:
        /*0008*/ 	.byte	0x01, 0x35
	.zero		2


	//----- nvinfo : EIATTR_PARAM_CBANK
	.align		4
        /*000c*/ 	.byte	0x04, 0x0a
        /*000e*/ 	.short	(.L_366 - .L_365)
	.align		4
.L_365:
        /*0010*/ 	.word	index@(.nv.constant0._ZN5flash44flash_bwd_dq_dk_dv_loop_seqk_parallel_kernelI23Flash_bwd_kernel_traitsILi192ELi64ELi64ELi8ELi4ELi2ELi2ELb0ELb0EN7cutlass10bfloat16_tE19Flash_kernel_traitsILi192ELi64ELi64ELi8ES3_EELb0ELb1ELb0ELb0ELb0ELb0ELb1EEEvNS_16Flash_bwd_paramsE)
        /*0014*/ 	.short	0x0160
        /*0016*/ 	.short	0x0280


	//----- nvinfo : EIATTR_CBANK_PARAM_SIZE
	.align		4
.L_366:
        /*0018*/ 	.byte	0x03, 0x19
        /*001a*/ 	.short	0x0280


	//----- nvinfo : EIATTR_KPARAM_INFO
	.align		4
        /*001c*/ 	.byte	0x04, 0x17
        /*001e*/ 	.short	(.L_368 - .L_367)
.L_367:
        /*0020*/ 	.word	0x00000000
        /*0024*/ 	.short	0x0000
        /*0026*/ 	.short	0x0000
        /*0028*/ 	.byte	0x00, 0xf0, 0x01, 0x0a


	//----- nvinfo : EIATTR_MAXREG_COUNT
	.align		4
.L_368:
        /*002c*/ 	.byte	0x03, 0x1b
        /*002e*/ 	.short	0x00ff


	//----- nvinfo : EIATTR_NUM_BARRIERS
	.align		4
        /*0030*/ 	.byte	0x02, 0x4c
        /*0032*/ 	.byte	0x01
	.zero		1


	//----- nvinfo : EIATTR_ANNOTATIONS
	.align		4
        /*0034*/ 	.byte	0x04, 0x55
        /*0036*/ 	.short	(.L_370 - .L_369)


	//   ....[0]....
.L_369:
        /*0038*/ 	.word	0x00000001
        /*003c*/ 	.byte	0x50, 0x04, 0x00, 0x00, 0x01, 0x00, 0x00, 0x00, 0x90, 0x05, 0x00, 0x00, 0x01, 0x00, 0x00, 0x00
        /*004c*/ 	.byte	0xd0, 0x05, 0x00, 0x00, 0x01, 0x00, 0x00, 0x00, 0x90, 0x07, 0x00, 0x00, 0x01, 0x00, 0x00, 0x00
        /*005c*/ 	.byte	0xb0, 0x0a, 0x00, 0x00, 0x01, 0x00, 0x00, 0x00, 0x40, 0x14, 0x00, 0x00, 0x01, 0x00, 0x00, 0x00
        /*006c*/ 	.byte	0xa0, 0x24, 0x00, 0x00, 0x01, 0x00, 0x00, 0x00, 0x20, 0x2b, 0x00, 0x00, 0x01, 0x00, 0x00, 0x00
        /*007c*/ 	.byte	0xa0, 0x36, 0x00, 0x00, 0x01, 0x00, 0x00, 0x00, 0x30, 0x77, 0x00, 0x00


	//----- nvinfo : EIATTR_MERCURY_ISA_VERSION
	.align		4
.L_370:
        /*0088*/ 	.byte	0x03, 0x5f
        /*008a*/ 	.short	0x0000


	//----- nvinfo : EIATTR_EXIT_INSTR_OFFSETS
	.align		4
        /*008c*/ 	.byte	0x04, 0x1c
        /*008e*/ 	.short	(.L_372 - .L_371)


	//   ....[0]....
.L_371:
        /*0090*/ 	.word	0x00000090


	//   ....[1]....
        /*0094*/ 	.word	0x000089b0


	//----- nvinfo : EIATTR_CTAIDZ_USED
	.align		4
.L_372:
        /*0098*/ 	.byte	0x01, 0x04
	.zero		2


	//----- nvinfo : EIATTR_CRS_STACK_SIZE
	.align		4
        /*009c*/ 	.byte	0x04, 0x1e
        /*009e*/ 	.short	(.L_374 - .L_373)
.L_373:
        /*00a0*/ 	.word	0x00000000
.L_374:


//--------------------- .nv.info._ZN5flash44flash_bwd_dq_dk_dv_loop_seqk_parallel_kernelI23Flash_bwd_kernel_traitsILi192ELi64ELi64ELi8ELi4ELi2ELi2ELb0ELb0EN7cutlass10bfloat16_tE19Flash_kernel_traitsILi192ELi64ELi64ELi8ES3_EELb1ELb1ELb0ELb0ELb0ELb1ELb0EEEvNS_16Flash_bwd_paramsE --------------------------
	.section	.nv.info._ZN5flash44flash_bwd_dq_dk_dv_loop_seqk_parallel_kernelI23Flash_bwd_kernel_traitsILi192ELi64ELi64ELi8ELi4ELi2ELi2ELb0ELb0EN7cutlass10bfloat16_tE19Flash_kernel_traitsILi192ELi64ELi64ELi8ES3_EELb1ELb1ELb0ELb0ELb0ELb1ELb0EEEvNS_16Flash_bwd_paramsE,"",@"SHT_CUDA_INFO"
	.sectionflags	@""
	.align	4


	//----- nvinfo : EIATTR_CUDA_API_VERSION
	.align		4
        /*0000*/ 	.byte	0x04, 0x37
        /*0002*/ 	.short	(.L_376 - .L_375)
.L_375:
        /*0004*/ 	.word	0x00000082


	//----- nvinfo : EIATTR_SW2861232_WAR
	.align		4
.L_376:
        /*0008*/ 	.byte	0x01, 0x35
	.zero		2


	//----- nvinfo : EIATTR_PARAM_CBANK
	.align		4
        /*000c*/ 	.byte	0x04, 0x0a
        /*000e*/ 	.short	(.L_378 - .L_377)
	.align		4
.L_377:
        /*0010*/ 	.word	index@(.nv.constant0._ZN5flash44flash_bwd_dq_dk_dv_loop_seqk_parallel_kernelI23Flash_bwd_kernel_traitsILi192ELi64ELi64ELi8ELi4ELi2ELi2ELb0ELb0EN7cutlass10bfloat16_tE19Flash_kernel_traitsILi192ELi64ELi64ELi8ES3_EELb1ELb1ELb0ELb0ELb0ELb1ELb0EEEvNS_16Flash_bwd_paramsE)
        /*0014*/ 	.short	0x0160
        /*0016*/ 	.short	0x0280


	//----- nvinfo : EIATTR_CBANK_PARAM_SIZE
	.align		4
.L_378:
        /*0018*/ 	.byte	0x03, 0x19
        /*001a*/ 	.short	0x0280


	//----- nvinfo : EIATTR_KPARAM_INFO
	.align		4
        /*001c*/ 	.byte	0x04, 0x17
        /*001e*/ 	.short	(.L_380 - .L_379)
.L_379:
        /*0020*/ 	.word	0x00000000
        /*0024*/ 	.short	0x0000
        /*0026*/ 	.short	0x0000
        /*0028*/ 	.byte	0x00, 0xf0, 0x01, 0x0a


	//----- nvinfo : EIATTR_MAXREG_COUNT
	.align		4
.L_380:
        /*002c*/ 	.byte	0x03, 0x1b
        /*002e*/ 	.short	0x00ff


	//----- nvinfo : EIATTR_NUM_BARRIERS
	.align		4
        /*0030*/ 	.byte	0x02, 0x4c
        /*0032*/ 	.byte	0x01
	.zero		1


	//----- nvinfo : EIATTR_ANNOTATIONS
	.align		4
        /*0034*/ 	.byte	0x04, 0x55
        /*0036*/ 	.short	(.L_382 - .L_381)


	//   ....[0]....
.L_381:
        /*0038*/ 	.word	0x00000001
        /*003c*/ 	.byte	0xc0, 0x02, 0x00, 0x00, 0x01, 0x00, 0x00, 0x00, 0x40, 0x05, 0x00, 0x00, 0x01, 0x00, 0x00, 0x00
        /*004c*/ 	.byte	0x80, 0x05, 0x00, 0x00, 0x01, 0x00, 0x00, 0x00, 0x90, 0x06, 0x00, 0x00, 0x01, 0x00, 0x00, 0x00
        /*005c*/ 	.byte	0x10, 0x14, 0x00, 0x00, 0x01, 0x00, 0x00, 0x00, 0x20, 0x14, 0x00, 0x00, 0x01, 0x00, 0x00, 0x00
        /*006c*/ 	.byte	0x00, 0x1f, 0x00, 0x00, 0x01, 0x00, 0x00, 0x00, 0x00, 0x21, 0x00, 0x00, 0x01, 0x00, 0x00, 0x00
        /*007c*/ 	.byte	0x40, 0x77, 0x00, 0x00


	//----- nvinfo : EIATTR_MERCURY_ISA_VERSION
	.align		4
.L_382:
        /*0080*/ 	.byte	0x03, 0x5f
        /*0082*/ 	.short	0x0000


	//----- nvinfo : EIATTR_EXIT_INSTR_OFFSETS
	.align		4
        /*0084*/ 	.byte	0x04, 0x1c
        /*0086*/ 	.short	(.L_384 - .L_383)


	//   ....[0]....
.L_383:
        /*0088*/ 	.word	0x00000090


	//   ....[1]....
        /*008c*/ 	.word	0x00007dd0


	//----- nvinfo : EIATTR_CTAIDZ_USED
	.align		4
.L_384:
        /*0090*/ 	.byte	0x01, 0x04
	.zero		2


	//----- nvinfo : EIATTR_CRS_STACK_SIZE
	.align		4
        /*0094*/ 	.byte	0x04, 0x1e
        /*0096*/ 	.short	(.L_386 - .L_385)
.L_385:
        /*0098*/ 	.word	0x00000000
.L_386:


//--------------------- .nv.info._ZN5flash44flash_bwd_dq_dk_dv_loop_seqk_parallel_kernelI23Flash_bwd_kernel_traitsILi192ELi64ELi64ELi8ELi4ELi2ELi2ELb0ELb0EN7cutlass10bfloat16_tE19Flash_kernel_traitsILi192ELi64ELi64ELi8ES3_EELb0ELb1ELb0ELb0ELb0ELb1ELb1EEEvNS_16Flash_bwd_paramsE --------------------------
	.section	.nv.info._ZN5flash44flash_bwd_dq_dk_dv_loop_seqk_parallel_kernelI23Flash_bwd_kernel_traitsILi192ELi64ELi64ELi8ELi4ELi2ELi2ELb0ELb0EN7cutlass10bfloat16_tE19Flash_kernel_traitsILi192ELi64ELi64ELi8ES3_EELb0ELb1ELb0ELb0ELb0ELb1ELb1EEEvNS_16Flash_bwd_paramsE,"",@"SHT_CUDA_INFO"
	.sectionflags	@""
	.align	4


	//----- nvinfo : EIATTR_CUDA_API_VERSION
	.align		4
        /*0000*/ 	.byte	0x04, 0x37
        /*0002*/ 	.short	(.L_388 - .L_387)
.L_387:
        /*0004*/ 	.word	0x00000082


	//----- nvinfo : EIATTR_SW2861232_WAR
	.align		4
.L_388:
        /*0008*/ 	.byte	0x01, 0x35
	.zero		2


	//----- nvinfo : EIATTR_PARAM_CBANK
	.align		4
        /*000c*/ 	.byte	0x04, 0x0a
        /*000e*/ 	.short	(.L_390 - .L_389)
	.align		4
.L_389:
        /*0010*/ 	.word	index@(.nv.constant0._ZN5flash44flash_bwd_dq_dk_dv_loop_seqk_parallel_kernelI23Flash_bwd_kernel_traitsILi192ELi64ELi64ELi8ELi4ELi2ELi2ELb0ELb0EN7cutlass10bfloat16_tE19Flash_kernel_traitsILi192ELi64ELi64ELi8ES3_EELb0ELb1ELb0ELb0ELb0ELb1ELb1EEEvNS_16Flash_bwd_paramsE)
        /*0014*/ 	.short	0x0160
        /*0016*/ 	.short	0x0280


	//----- nvinfo : EIATTR_CBANK_PARAM_SIZE
	.align		4
.L_390:
        /*0018*/ 	.byte	0x03, 0x19
        /*001a*/ 	.short	0x0280


	//----- nvinfo : EIATTR_KPARAM_INFO
	.align		4
        /*001c*/ 	.byte	0x04, 0x17
        /*001e*/ 	.short	(.L_392 - .L_391)
.L_391:
        /*0020*/ 	.word	0x00000000
        /*0024*/ 	.short	0x0000
        /*0026*/ 	.short	0x0000
        /*0028*/ 	.byte	0x00, 0xf0, 0x01, 0x0a


	//----- nvinfo : EIATTR_MAXREG_COUNT
	.align		4
.L_392:
        /*002c*/ 	.byte	0x03, 0x1b
        /*002e*/ 	.short	0x00ff


	//----- nvinfo : EIATTR_NUM_BARRIERS
	.align		4
        /*0030*/ 	.byte	0x02, 0x4c
        /*0032*/ 	.byte	0x01
	.zero		1


	//----- nvinfo : EIATTR_ANNOTATIONS
	.align		4
        /*0034*/ 	.byte	0x04, 0x55
        /*0036*/ 	.short	(.L_394 - .L_393)


	//   ....[0]....
.L_393:
        /*0038*/ 	.word	0x00000001
        /*003c*/ 	.byte	0xd0, 0x04, 0x00, 0x00, 0x01, 0x00, 0x00, 0x00, 0x80, 0x05, 0x00, 0x00, 0x01, 0x00, 0x00, 0x00
        /*004c*/ 	.byte	0xc0, 0x05, 0x00, 0x00, 0x01, 0x00, 0x00, 0x00, 0x20, 0x14, 0x00, 0x00, 0x01, 0x00, 0x00, 0x00
        /*005c*/ 	.byte	0x20, 0x1f, 0x00, 0x00, 0x01, 0x00, 0x00, 0x00, 0x60, 0x1f, 0x00, 0x00


	//----- nvinfo : EIATTR_MERCURY_ISA_VERSION
	.align		4
.L_394:
        /*0068*/ 	.byte	0x03, 0x5f
        /*006a*/ 	.short	0x0000


	//----- nvinfo : EIATTR_EXIT_INSTR_OFFSETS
	.align		4
        /*006c*/ 	.byte	0x04, 0x1c
        /*006e*/ 	.short	(.L_396 - .L_395)


	//   ....[0]....
.L_395:
        /*0070*/ 	.word	0x00000090


	//   ....[1]....
        /*0074*/ 	.word	0x00007770


	//----- nvinfo : EIATTR_CTAIDZ_USED
	.align		4
.L_396:
        /*0078*/ 	.byte	0x01, 0x04
	.zero		2


	//----- nvinfo : EIATTR_CRS_STACK_SIZE
	.align		4
        /*007c*/ 	.byte	0x04, 0x1e
        /*007e*/ 	.short	(.L_398 - .L_397)
.L_397:
        /*0080*/ 	.word	0x00000000
.L_398:


//--------------------- .nv.info._ZN5flash44flash_bwd_dq_dk_dv_loop_seqk_parallel_kernelI23Flash_bwd_kernel_traitsILi192ELi64ELi64ELi8ELi4ELi2ELi2ELb0ELb0EN7cutlass10bfloat16_tE19Flash_kernel_traitsILi192ELi64ELi64ELi8ES3_EELb1ELb1ELb0ELb1ELb0ELb0ELb0EEEvNS_16Flash_bwd_paramsE --------------------------
	.section	.nv.info._ZN5flash44flash_bwd_dq_dk_dv_loop_seqk_parallel_kernelI23Flash_bwd_kernel_traitsILi192ELi64ELi64ELi8ELi4ELi2ELi2ELb0ELb0EN7cutlass10bfloat16_tE19Flash_kernel_traitsILi192ELi64ELi64ELi8ES3_EELb1ELb1ELb0ELb1ELb0ELb0ELb0EEEvNS_16Flash_bwd_paramsE,"",@"SHT_CUDA_INFO"
	.sectionflags	@""
	.align	4


	//----- nvinfo : EIATTR_CUDA_API_VERSION
	.align		4
        /*0000*/ 	.byte	0x04, 0x37
        /*0002*/ 	.short	(.L_400 - .L_399)
.L_399:
        /*0004*/ 	.word	0x00000082


	//----- nvinfo : EIATTR_SW2861232_WAR
	.align		4
.L_400:
        /*0008*/ 	.byte	0x01, 0x35
	.zero		2


	//----- nvinfo : EIATTR_PARAM_CBANK
	.align		4
        /*000c*/ 	.byte	0x04, 0x0a
        /*000e*/ 	.short	(.L_402 - .L_401)
	.align		4
.L_401:
        /*0010*/ 	.word	index@(.nv.constant0._ZN5flash44flash_bwd_dq_dk_dv_loop_seqk_parallel_kernelI23Flash_bwd_kernel_traitsILi192ELi64ELi64ELi8ELi4ELi2ELi2ELb0ELb0EN7cutlass10bfloat16_tE19Flash_kernel_traitsILi192ELi64ELi64ELi8ES3_EELb1ELb1ELb0ELb1ELb0ELb0ELb0EEEvNS_16Flash_bwd_paramsE)
        /*0014*/ 	.short	0x0160
        /*0016*/ 	.short	0x0280


	//----- nvinfo : EIATTR_CBANK_PARAM_SIZE
	.align		4
.L_402:
        /*0018*/ 	.byte	0x03, 0x19
        /*001a*/ 	.short	0x0280


	//----- nvinfo : EIATTR_KPARAM_INFO
	.align		4
        /*001c*/ 	.byte	0x04, 0x17
        /*001e*/ 	.short	(.L_404 - .L_403)
.L_403:
        /*0020*/ 	.word	0x00000000
        /*0024*/ 	.short	0x0000
        /*0026*/ 	.short	0x0000
        /*0028*/ 	.byte	0x00, 0xf0, 0x01, 0x0a


	//----- nvinfo : EIATTR_MAXREG_COUNT
	.align		4
.L_404:
        /*002c*/ 	.byte	0x03, 0x1b
        /*002e*/ 	.short	0x00ff


	//----- nvinfo : EIATTR_NUM_BARRIERS
	.align		4
        /*0030*/ 	.byte	0x02, 0x4c
        /*0032*/ 	.byte	0x01
	.zero		1


	//----- nvinfo : EIATTR_ANNOTATIONS
	.align		4
        /*0034*/ 	.byte	0x04, 0x55
        /*0036*/ 	.short	(.L_406 - .L_405)


	//   ....[0]....
.L_405:
        /* <DEDUP_REMOVED lines=14> */


	//----- nvinfo : EIATTR_MERCURY_ISA_VERSION
	.align		4
.L_406:
        /*0100*/ 	.byte	0x03, 0x5f
        /*0102*/ 	.short	0x0000


	//----- nvinfo : EIATTR_EXIT_INSTR_OFFSETS
	.align		4
        /*0104*/ 	.byte	0x04, 0x1c
        /*0106*/ 	.short	(.L_408 - .L_407)


	//   ....[0]....
.L_407:
        /*0108*/ 	.word	0x00000090


	//   ....[1]....
        /*010c*/ 	.word	0x000095e0


	//----- nvinfo : EIATTR_CTAIDZ_USED
	.align		4
.L_408:
        /*0110*/ 	.byte	0x01, 0x04
	.zero		2


	//----- nvinfo : EIATTR_CRS_STACK_SIZE
	.align		4
        /*0114*/ 	.byte	0x04, 0x1e
        /*0116*/ 	.short	(.L_410 - .L_409)
.L_409:
        /*0118*/ 	.word	0x00000000
.L_410:


//--------------------- .nv.info._ZN5flash44flash_bwd_dq_dk_dv_loop_seqk_parallel_kernelI23Flash_bwd_kernel_traitsILi192ELi64ELi64ELi8ELi4ELi2ELi2ELb0ELb0EN7cutlass10bfloat16_tE19Flash_kernel_traitsILi192ELi64ELi64ELi8ES3_EELb0ELb1ELb0ELb1ELb0ELb0ELb1EEEvNS_16Flash_bwd_paramsE --------------------------
	.section	.nv.info._ZN5flash44flash_bwd_dq_dk_dv_loop_seqk_parallel_kernelI23Flash_bwd_kernel_traitsILi192ELi64ELi64ELi8ELi4ELi2ELi2ELb0ELb0EN7cutlass10bfloat16_tE19Flash_kernel_traitsILi192ELi64ELi64ELi8ES3_EELb0ELb1ELb0ELb1ELb0ELb0ELb1EEEvNS_16Flash_bwd_paramsE,"",@"SHT_CUDA_INFO"
	.sectionflags	@""
	.align	4


	//----- nvinfo : EIATTR_CUDA_API_VERSION
	.align		4
        /*0000*/ 	.byte	0x04, 0x37
        /*0002*/ 	.short	(.L_412 - .L_411)
.L_411:
        /*0004*/ 	.word	0x00000082


	//----- nvinfo : EIATTR_SW2861232_WAR
	.align		4
.L_412:
        /*0008*/ 	.byte	0x01, 0x35
	.zero		2


	//----- nvinfo : EIATTR_PARAM_CBANK
	.align		4
        /*000c*/ 	.byte	0x04, 0x0a
        /*000e*/ 	.short	(.L_414 - .L_413)
	.align		4
.L_413:
        /*0010*/ 	.word	index@(.nv.constant0._ZN5flash44flash_bwd_dq_dk_dv_loop_seqk_parallel_kernelI23Flash_bwd_kernel_traitsILi192ELi64ELi64ELi8ELi4ELi2ELi2ELb0ELb0EN7cutlass10bfloat16_tE19Flash_kernel_traitsILi192ELi64ELi64ELi8ES3_EELb0ELb1ELb0ELb1ELb0ELb0ELb1EEEvNS_16Flash_bwd_paramsE)
        /*0014*/ 	.short	0x0160
        /*0016*/ 	.short	0x0280


	//----- nvinfo : EIATTR_CBANK_PARAM_SIZE
	.align		4
.L_414:
        /*0018*/ 	.byte	0x03, 0x19
        /*001a*/ 	.short	0x0280


	//----- nvinfo : EIATTR_KPARAM_INFO
	.align		4
        /*001c*/ 	.byte	0x04, 0x17
        /*001e*/ 	.short	(.L_416 - .L_415)
.L_415:
        /*0020*/ 	.word	0x00000000
        /*0024*/ 	.short	0x0000
        /*0026*/ 	.short	0x0000
        /*0028*/ 	.byte	0x00, 0xf0, 0x01, 0x0a


	//----- nvinfo : EIATTR_MAXREG_COUNT
	.align		4
.L_416:
        /*002c*/ 	.byte	0x03, 0x1b
        /*002e*/ 	.short	0x00ff


	//----- nvinfo : EIATTR_NUM_BARRIERS
	.align		4
        /*0030*/ 	.byte	0x02, 0x4c
        /*0032*/ 	.byte	0x01
	.zero		1


	//----- nvinfo : EIATTR_ANNOTATIONS
	.align		4
        /*0034*/ 	.byte	0x04, 0x55
        /*0036*/ 	.short	(.L_418 - .L_417)


	//   ....[0]....
.L_417:
        /* <DEDUP_REMOVED lines=13> */


	//----- nvinfo : EIATTR_MERCURY_ISA_VERSION
	.align		4
.L_418:
        /*00f0*/ 	.byte	0x03, 0x5f
        /*00f2*/ 	.short	0x0000


	//----- nvinfo : EIATTR_EXIT_INSTR_OFFSETS
	.align		4
        /*00f4*/ 	.byte	0x04, 0x1c
        /*00f6*/ 	.short	(.L_420 - .L_419)


	//   ....[0]....
.L_419:
        /*00f8*/ 	.word	0x00000090


	//   ....[1]....
        /*00fc*/ 	.word	0x00008d50


	//----- nvinfo : EIATTR_CTAIDZ_USED
	.align		4
.L_420:
        /*0100*/ 	.byte	0x01, 0x04
	.zero		2


	//----- nvinfo : EIATTR_CRS_STACK_SIZE
	.align		4
        /*0104*/ 	.byte	0x04, 0x1e
        /*0106*/ 	.short	(.L_422 - .L_421)
.L_421:
        /*0108*/ 	.word	0x00000000
.L_422:


//--------------------- .nv.info._ZN5flash25flash_bwd_dot_do_o_kernelILb0E23Flash_bwd_kernel_traitsILi192ELi64ELi64ELi8ELi4ELi2ELi2ELb0ELb0EN7cutlass10bfloat16_tE19Flash_kernel_traitsILi192ELi64ELi64ELi8ES3_EEEEvNS_16Flash_bwd_paramsE --------------------------
	.section	.nv.info._ZN5flash25flash_bwd_dot_do_o_kernelILb0E23Flash_bwd_kernel_traitsILi192ELi64ELi64ELi8ELi4ELi2ELi2ELb0ELb0EN7cutlass10bfloat16_tE19Flash_kernel_traitsILi192ELi64ELi64ELi8ES3_EEEEvNS_16Flash_bwd_paramsE,"",@"SHT_CUDA_INFO"
	.sectionflags	@""
	.align	4


	//----- nvinfo : EIATTR_CUDA_API_VERSION
	.align		4
        /*0000*/ 	.byte	0x04, 0x37
        /*0002*/ 	.short	(.L_424 - .L_423)
.L_423:
        /*0004*/ 	.word	0x00000082


	//----- nvinfo : EIATTR_SW2861232_WAR
	.align		4
.L_424:
        /*0008*/ 	.byte	0x01, 0x35
	.zero		2


	//----- nvinfo : EIATTR_PARAM_CBANK
	.align		4
        /*000c*/ 	.byte	0x04, 0x0a
        /*000e*/ 	.short	(.L_426 - .L_425)
	.align		4
.L_425:
        /*0010*/ 	.word	index@(.nv.constant0._ZN5flash25flash_bwd_dot_do_o_kernelILb0E23Flash_bwd_kernel_traitsILi192ELi64ELi64ELi8ELi4ELi2ELi2ELb0ELb0EN7cutlass10bfloat16_tE19Flash_kernel_traitsILi192ELi64ELi64ELi8ES3_EEEEvNS_16Flash_bwd_paramsE)
        /*0014*/ 	.short	0x0160
        /*0016*/ 	.short	0x0280


	//----- nvinfo : EIATTR_CBANK_PARAM_SIZE
	.align		4
.L_426:
        /*0018*/ 	.byte	0x03, 0x19
        /*001a*/ 	.short	0x0280


	//----- nvinfo : EIATTR_KPARAM_INFO
	.align		4
        /*001c*/ 	.byte	0x04, 0x17
        /*001e*/ 	.short	(.L_428 - .L_427)
.L_427:
        /*0020*/ 	.word	0x00000000
        /*0024*/ 	.short	0x0000
        /*0026*/ 	.short	0x0000
        /*0028*/ 	.byte	0x00, 0xf0, 0x01, 0x0a


	//----- nvinfo : EIATTR_MAXREG_COUNT
	.align		4
.L_428:
        /*002c*/ 	.byte	0x03, 0x1b
        /*002e*/ 	.short	0x00ff


	//----- nvinfo : EIATTR_MERCURY_ISA_VERSION
	.align		4
        /*0030*/ 	.byte	0x03, 0x5f
        /*0032*/ 	.short	0x0000


	//----- nvinfo : EIATTR_COOP_GROUP_MASK_REGIDS
	.align		4
        /*0034*/ 	.byte	0x04, 0x29
        /*0036*/ 	.short	(.L_430 - .L_429)


	//   ....[0]....
.L_429:
        /*0038*/ 	.word	0xffffffff


	//   ....[1]....
        /*003c*/ 	.word	0xffffffff


	//   ....[2]....
        /*0040*/ 	.word	0xffffffff


	//   ....[3]....
        /*0044*/ 	.word	0xffffffff


	//   ....[4]....
        /*0048*/ 	.word	0xffffffff


	//   ....[5]....
        /*004c*/ 	.word	0xffffffff


	//----- nvinfo : EIATTR_COOP_GROUP_INSTR_OFFSETS
	.align		4
.L_430:
        /*0050*/ 	.byte	0x04, 0x28
        /*0052*/ 	.short	(.L_432 - .L_431)


	//   ....[0]....
.L_431:
        /*0054*/ 	.word	0x00001470


	//   ....[1]....
        /*0058*/ 	.word	0x00001490


	//   ....[2]....
        /*005c*/ 	.word	0x000014b0


	//   ....[3]....
        /*0060*/ 	.word	0x000014d0


	//   ....[4]....
        /*0064*/ 	.word	0x00001510


	//   ....[5]....
        /*0068*/ 	.word	0x00001550


	//----- nvinfo : EIATTR_EXIT_INSTR_OFFSETS
	.align		4
.L_432:
        /*006c*/ 	.byte	0x04, 0x1c
        /*006e*/ 	.short	(.L_434 - .L_433)


	//   ....[0]....
.L_433:
        /*0070*/ 	.word	0x00000120


	//   ....[1]....
        /*0074*/ 	.word	0x000015b0


	//   ....[2]....
        /*0078*/ 	.word	0x000015e0


	//----- nvinfo : EIATTR_CTAIDZ_USED
	.align		4
.L_434:
        /*007c*/ 	.byte	0x01, 0x04
	.zero		2


	//----- nvinfo : EIATTR_CRS_STACK_SIZE
	.align		4
        /*0080*/ 	.byte	0x04, 0x1e
        /*0082*/ 	.short	(.L_436 - .L_435)
.L_435:
        /*0084*/ 	.word	0x00000000
.L_436:


//--------------------- .nv.info._ZN5flash25flash_bwd_dot_do_o_kernelILb1E23Flash_bwd_kernel_traitsILi192ELi64ELi64ELi8ELi4ELi2ELi2ELb0ELb0EN7cutlass10bfloat16_tE19Flash_kernel_traitsILi192ELi64ELi64ELi8ES3_EEEEvNS_16Flash_bwd_paramsE --------------------------
	.section	.nv.info._ZN5flash25flash_bwd_dot_do_o_kernelILb1E23Flash_bwd_kernel_traitsILi192ELi64ELi64ELi8ELi4ELi2ELi2ELb0ELb0EN7cutlass10bfloat16_tE19Flash_kernel_traitsILi192ELi64ELi64ELi8ES3_EEEEvNS_16Flash_bwd_paramsE,"",@"SHT_CUDA_INFO"
	.sectionflags	@""
	.align	4


	//----- nvinfo : EIATTR_CUDA_API_VERSION
	.align		4
        /*0000*/ 	.byte	0x04, 0x37
        /*0002*/ 	.short	(.L_438 - .L_437)
.L_437:
        /*0004*/ 	.word	0x00000082


	//----- nvinfo : EIATTR_SW2861232_WAR
	.align		4
.L_438:
        /*0008*/ 	.byte	0x01, 0x35
	.zero		2


	//----- nvinfo : EIATTR_PARAM_CBANK
	.align		4
        /*000c*/ 	.byte	0x04, 0x0a
        /*000e*/ 	.short	(.L_440 - .L_439)
	.align		4
.L_439:
        /*0010*/ 	.word	index@(.nv.constant0._ZN5flash25flash_bwd_dot_do_o_kernelILb1E23Flash_bwd_kernel_traitsILi192ELi64ELi64ELi8ELi4ELi2ELi2ELb0ELb0EN7cutlass10bfloat16_tE19Flash_kernel_traitsILi192ELi64ELi64ELi8ES3_EEEEvNS_16Flash_bwd_paramsE)
        /*0014*/ 	.short	0x0160
        /*0016*/ 	.short	0x0280


	//----- nvinfo : EIATTR_CBANK_PARAM_SIZE
	.align		4
.L_440:
        /*0018*/ 	.byte	0x03, 0x19
        /*001a*/ 	.short	0x0280


	//----- nvinfo : EIATTR_KPARAM_INFO
	.align		4
        /*001c*/ 	.byte	0x04, 0x17
        /*001e*/ 	.short	(.L_442 - .L_441)
.L_441:
        /*0020*/ 	.word	0x00000000
        /*0024*/ 	.short	0x0000
        /*0026*/ 	.short	0x0000
        /*0028*/ 	.byte	0x00, 0xf0, 0x01, 0x0a


	//----- nvinfo : EIATTR_MAXREG_COUNT
	.align		4
.L_442:
        /*002c*/ 	.byte	0x03, 0x1b
        /*002e*/ 	.short	0x00ff


	//----- nvinfo : EIATTR_MERCURY_ISA_VERSION
	.align		4
        /*0030*/ 	.byte	0x03, 0x5f
        /*0032*/ 	.short	0x0000


	//----- nvinfo : EIATTR_COOP_GROUP_MASK_REGIDS
	.align		4
        /*0034*/ 	.byte	0x04, 0x29
        /*0036*/ 	.short	(.L_444 - .L_443)


	//   ....[0]....
.L_443:
        /*0038*/ 	.word	0xffffffff


	//   ....[1]....
        /*003c*/ 	.word	0xffffffff


	//   ....[2]....
        /*0040*/ 	.word	0xffffffff


	//   ....[3]....
        /*0044*/ 	.word	0xffffffff


	//   ....[4]....
        /*0048*/ 	.word	0xffffffff


	//   ....[5]....
        /*004c*/ 	.word	0xffffffff


	//----- nvinfo : EIATTR_COOP_GROUP_INSTR_OFFSETS
	.align		4
.L_444:
        /*0050*/ 	.byte	0x04, 0x28
        /*0052*/ 	.short	(.L_446 - .L_445)


	//   ....[0]....
.L_445:
        /*0054*/ 	.word	0x000017b0


	//   ....[1]....
        /*0058*/ 	.word	0x000017c0


	//   ....[2]....
        /*005c*/ 	.word	0x000017f0


	//   ....[3]....
        /*0060*/ 	.word	0x00001800


	//   ....[4]....
        /*0064*/ 	.word	0x00001830


	//   ....[5]....
        /*0068*/ 	.word	0x00001860


	//----- nvinfo : EIATTR_EXIT_INSTR_OFFSETS
	.align		4
.L_446:
        /*006c*/ 	.byte	0x04, 0x1c
        /*006e*/ 	.short	(.L_448 - .L_447)


	//   ....[0]....
.L_447:
        /*0070*/ 	.word	0x00000120


	//   ....[1]....
        /*0074*/ 	.word	0x000019f0


	//----- nvinfo : EIATTR_CTAIDZ_USED
	.align		4
.L_448:
        /*0078*/ 	.byte	0x01, 0x04
	.zero		2


	//----- nvinfo : EIATTR_CRS_STACK_SIZE
	.align		4
        /*007c*/ 	.byte	0x04, 0x1e
        /*007e*/ 	.short	(.L_450 - .L_449)
.L_449:
        /*0080*/ 	.word	0x00000000
.L_450:


//--------------------- .nv.callgraph             --------------------------
	.section	.nv.callgraph,"",@"SHT_CUDA_CALLGRAPH"
	.align	4
	.sectionentsize	8
	.align		4
        /*0000*/ 	.word	0x00000000
	.align		4
        /*0004*/ 	.word	0xffffffff
	.align		4
        /*0008*/ 	.word	0x00000000
	.align		4
        /*000c*/ 	.word	0xfffffffe
	.align		4
        /*0010*/ 	.word	0x00000000
	.align		4
        /*0014*/ 	.word	0xfffffffd
	.align		4
        /*0018*/ 	.word	0x00000000
	.align		4
        /*001c*/ 	.word	0xfffffffc


//--------------------- .nv.rel.action            --------------------------
	.section	.nv.rel.action,"",@"SHT_CUDA_RELOCINFO"
	.align	8
	.sectionentsize	8
        /*0000*/ 	.byte	0x73, 0x00, 0x00, 0x00, 0x00, 0x00, 0x00, 0x00, 0x00, 0x00, 0x00, 0x11, 0x25, 0x00, 0x05, 0x36


//--------------------- .nv.constant4             --------------------------
	.section	.nv.constant4,"a",@progbits
	.align	8
	.align		8
.nv.constant4:
        /*0000*/ 	.dword	_ZN73_INTERNAL_f87d3d6e_37_flash_bwd_hdim192_bf16_causal_sm80_cu_ea41c527_31964cuda3std3__45__cpo5beginE
	.align		8
        /*0008*/ 	.dword	_ZN73_INTERNAL_f87d3d6e_37_flash_bwd_hdim192_bf16_causal_sm80_cu_ea41c527_31964cuda3std3__45__cpo3endE
	.align		8
        /*0010*/ 	.dword	_ZN73_INTERNAL_f87d3d6e_37_flash_bwd_hdim192_bf16_causal_sm80_cu_ea41c527_31964cuda3std3__45__cpo6cbeginE
	.align		8
        /*0018*/ 	.dword	_ZN73_INTERNAL_f87d3d6e_37_flash_bwd_hdim192_bf16_causal_sm80_cu_ea41c527_31964cuda3std3__45__cpo4cendE
	.align		8
        /*0020*/ 	.dword	_ZN73_INTERNAL_f87d3d6e_37_flash_bwd_hdim192_bf16_causal_sm80_cu_ea41c527_31964cuda3std3__475_GLOBAL__N__f87d3d6e_37_flash_bwd_hdim192_bf16_causal_sm80_cu_ea41c527_31966ignoreE
	.align		8
        /*0028*/ 	.dword	_ZN73_INTERNAL_f87d3d6e_37_flash_bwd_hdim192_bf16_causal_sm80_cu_ea41c527_31964cuda3std3__419piecewise_constructE
	.align		8
        /*0030*/ 	.dword	_ZN73_INTERNAL_f87d3d6e_37_flash_bwd_hdim192_bf16_causal_sm80_cu_ea41c527_31964cuda3std3__48in_placeE
	.align		8
        /*0038*/ 	.dword	_ZN73_INTERNAL_f87d3d6e_37_flash_bwd_hdim192_bf16_causal_sm80_cu_ea41c527_31964cuda3std6ranges3__45__cpo4swapE
	.align		8
        /*0040*/ 	.dword	_ZN73_INTERNAL_f87d3d6e_37_flash_bwd_hdim192_bf16_causal_sm80_cu_ea41c527_31964cuda3std6ranges3__45__cpo9iter_moveE
	.align		8
        /*0048*/ 	.dword	_ZN73_INTERNAL_f87d3d6e_37_flash_bwd_hdim192_bf16_causal_sm80_cu_ea41c527_31964cute7productE
	.align		8
        /*0050*/ 	.dword	_ZN73_INTERNAL_f87d3d6e_37_flash_bwd_hdim192_bf16_causal_sm80_cu_ea41c527_31964cute1_E


//--------------------- .nv.constant0._ZN5flash44flash_bwd_dq_dk_dv_loop_seqk_parallel_kernelI23Flash_bwd_kernel_traitsILi192ELi64ELi64ELi8ELi4ELi2ELi2ELb1ELb1EN7cutlass10bfloat16_tE19Flash_kernel_traitsILi192ELi64ELi64ELi8ES3_EELb0ELb1ELb0ELb0ELb0ELb0ELb0EEEvNS_16Flash_bwd_paramsE --------------------------
	.section	.nv.constant0._ZN5flash44flash_bwd_dq_dk_dv_loop_seqk_parallel_kernelI23Flash_bwd_kernel_traitsILi192ELi64ELi64ELi8ELi4ELi2ELi2ELb1ELb1EN7cutlass10bfloat16_tE19Flash_kernel_traitsILi192ELi64ELi64ELi8ES3_EELb0ELb1ELb0ELb0ELb0ELb0ELb0EEEvNS_16Flash_bwd_paramsE,"a",@progbits
	.sectionflags	@""
	.align	4
.nv.constant0._ZN5flash44flash_bwd_dq_dk_dv_loop_seqk_parallel_kernelI23Flash_bwd_kernel_traitsILi192ELi64ELi64ELi8ELi4ELi2ELi2ELb1ELb1EN7cutlass10bfloat16_tE19Flash_kernel_traitsILi192ELi64ELi64ELi8ES3_EELb0ELb1ELb0ELb0ELb0ELb0ELb0EEEvNS_16Flash_bwd_paramsE:
	.zero		992


//--------------------- .nv.constant0._ZN5flash44flash_bwd_dq_dk_dv_loop_seqk_parallel_kernelI23Flash_bwd_kernel_traitsILi192ELi64ELi64ELi8ELi4ELi2ELi2ELb1ELb1EN7cutlass10bfloat16_tE19Flash_kernel_traitsILi192ELi64ELi64ELi8ES3_EELb0ELb1ELb0ELb0ELb0ELb1ELb0EEEvNS_16Flash_bwd_paramsE --------------------------
	.section	.nv.constant0._ZN5flash44flash_bwd_dq_dk_dv_loop_seqk_parallel_kernelI23Flash_bwd_kernel_traitsILi192ELi64ELi64ELi8ELi4ELi2ELi2ELb1ELb1EN7cutlass10bfloat16_tE19Flash_kernel_traitsILi192ELi64ELi64ELi8ES3_EELb0ELb1ELb0ELb0ELb0ELb1ELb0EEEvNS_16Flash_bwd_paramsE,"a",@progbits
	.sectionflags	@""
	.align	4
.nv.constant0._ZN5flash44flash_bwd_dq_dk_dv_loop_seqk_parallel_kernelI23Flash_bwd_kernel_traitsILi192ELi64ELi64ELi8ELi4ELi2ELi2ELb1ELb1EN7cutlass10bfloat16_tE19Flash_kernel_traitsILi192ELi64ELi64ELi8ES3_EELb0ELb1ELb0ELb0ELb0ELb1ELb0EEEvNS_16Flash_bwd_paramsE:
	.zero		992


//--------------------- .nv.constant0._ZN5flash44flash_bwd_dq_dk_dv_loop_seqk_parallel_kernelI23Flash_bwd_kernel_traitsILi192ELi64ELi64ELi8ELi4ELi2ELi2ELb1ELb1EN7cutlass10bfloat16_tE19Flash_kernel_traitsILi192ELi64ELi64ELi8ES3_EELb0ELb1ELb0ELb1ELb0ELb0ELb0EEEvNS_16Flash_bwd_paramsE --------------------------
	.section	.nv.constant0._ZN5flash44flash_bwd_dq_dk_dv_loop_seqk_parallel_kernelI23Flash_bwd_kernel_traitsILi192ELi64ELi64ELi8ELi4ELi2ELi2ELb1ELb1EN7cutlass10bfloat16_tE19Flash_kernel_traitsILi192ELi64ELi64ELi8ES3_EELb0ELb1ELb0ELb1ELb0ELb0ELb0EEEvNS_16Flash_bwd_paramsE,"a",@progbits
	.sectionflags	@""
	.align	4
.nv.constant0._ZN5flash44flash_bwd_dq_dk_dv_loop_seqk_parallel_kernelI23Flash_bwd_kernel_traitsILi192ELi64ELi64ELi8ELi4ELi2ELi2ELb1ELb1EN7cutlass10bfloat16_tE19Flash_kernel_traitsILi192ELi64ELi64ELi8ES3_EELb0ELb1ELb0ELb1ELb0ELb0ELb0EEEvNS_16Flash_bwd_paramsE:
	.zero		992


//--------------------- .nv.constant0._ZN5flash44flash_bwd_dq_dk_dv_loop_seqk_parallel_kernelI23Flash_bwd_kernel_traitsILi192ELi64ELi64ELi8ELi4ELi2ELi2ELb0ELb0EN7cutlass10bfloat16_tE19Flash_kernel_traitsILi192ELi64ELi64ELi8ES3_EELb0ELb1ELb0ELb0ELb0ELb0ELb0EEEvNS_16Flash_bwd_paramsE --------------------------
	.section	.nv.constant0._ZN5flash44flash_bwd_dq_dk_dv_loop_seqk_parallel_kernelI23Flash_bwd_kernel_traitsILi192ELi64ELi64ELi8ELi4ELi2ELi2ELb0ELb0EN7cutlass10bfloat16_tE19Flash_kernel_traitsILi192ELi64ELi64ELi8ES3_EELb0ELb1ELb0ELb0ELb0ELb0ELb0EEEvNS_16Flash_bwd_paramsE,"a",@progbits
	.sectionflags	@""
	.align	4
.nv.constant0._ZN5flash44flash_bwd_dq_dk_dv_loop_seqk_parallel_kernelI23Flash_bwd_kernel_traitsILi192ELi64ELi64ELi8ELi4ELi2ELi2ELb0ELb0EN7cutlass10bfloat16_tE19Flash_kernel_traitsILi192ELi64ELi64ELi8ES3_EELb0ELb1ELb0ELb0ELb0ELb0ELb0EEEvNS_16Flash_bwd_paramsE:
	.zero		992


//--------------------- .nv.constant0._ZN5flash44flash_bwd_dq_dk_dv_loop_seqk_parallel_kernelI23Flash_bwd_kernel_traitsILi192ELi64ELi64ELi8ELi4ELi2ELi2ELb0ELb0EN7cutlass10bfloat16_tE19Flash_kernel_traitsILi192ELi64ELi64ELi8ES3_EELb0ELb1ELb0ELb0ELb0ELb1ELb0EEEvNS_16Flash_bwd_paramsE --------------------------
	.section	.nv.constant0._ZN5flash44flash_bwd_dq_dk_dv_loop_seqk_parallel_kernelI23Flash_bwd_kernel_traitsILi192ELi64ELi64ELi8ELi4ELi2ELi2ELb0ELb0EN7cutlass10bfloat16_tE19Flash_kernel_traitsILi192ELi64ELi64ELi8ES3_EELb0ELb1ELb0ELb0ELb0ELb1ELb0EEEvNS_16Flash_bwd_paramsE,"a",@progbits
	.sectionflags	@""
	.align	4
.nv.constant0._ZN5flash44flash_bwd_dq_dk_dv_loop_seqk_parallel_kernelI23Flash_bwd_kernel_traitsILi192ELi64ELi64ELi8ELi4ELi2ELi2ELb0ELb0EN7cutlass10bfloat16_tE19Flash_kernel_traitsILi192ELi64ELi64ELi8ES3_EELb0ELb1ELb0ELb0ELb0ELb1ELb0EEEvNS_16Flash_bwd_paramsE:
	.zero		992


//--------------------- .nv.constant0._ZN5flash44flash_bwd_dq_dk_dv_loop_seqk_parallel_kernelI23Flash_bwd_kernel_traitsILi192ELi64ELi64ELi8ELi4ELi2ELi2ELb0ELb0EN7cutlass10bfloat16_tE19Flash_kernel_traitsILi192ELi64ELi64ELi8ES3_EELb0ELb1ELb0ELb1ELb0ELb0ELb0EEEvNS_16Flash_bwd_paramsE --------------------------
	.section	.nv.constant0._ZN5flash44flash_bwd_dq_dk_dv_loop_seqk_parallel_kernelI23Flash_bwd_kernel_traitsILi192ELi64ELi64ELi8ELi4ELi2ELi2ELb0ELb0EN7cutlass10bfloat16_tE19Flash_kernel_traitsILi192ELi64ELi64ELi8ES3_EELb0ELb1ELb0ELb1ELb0ELb0ELb0EEEvNS_16Flash_bwd_paramsE,"a",@progbits
	.sectionflags	@""
	.align	4
.nv.constant0._ZN5flash44flash_bwd_dq_dk_dv_loop_seqk_parallel_kernelI23Flash_bwd_kernel_traitsILi192ELi64ELi64ELi8ELi4ELi2ELi2ELb0ELb0EN7cutlass10bfloat16_tE19Flash_kernel_traitsILi192ELi64ELi64ELi8ES3_EELb0ELb1ELb0ELb1ELb0ELb0ELb0EEEvNS_16Flash_bwd_paramsE:
	.zero		992


//--------------------- .nv.constant0._ZN5flash27flash_bwd_convert_dq_kernelI23Flash_bwd_kernel_traitsILi192ELi64ELi64ELi8ELi4ELi2ELi2ELb1ELb1EN7cutlass10bfloat16_tE19Flash_kernel_traitsILi192ELi64ELi64ELi8ES3_EEEEvNS_16Flash_bwd_paramsEi --------------------------
	.section	.nv.constant0._ZN5flash27flash_bwd_convert_dq_kernelI23Flash_bwd_kernel_traitsILi192ELi64ELi64ELi8ELi4ELi2ELi2ELb1ELb1EN7cutlass10bfloat16_tE19Flash_kernel_traitsILi192ELi64ELi64ELi8ES3_EEEEvNS_16Flash_bwd_paramsEi,"a",@progbits
	.sectionflags	@""
	.align	4
.nv.constant0._ZN5flash27flash_bwd_convert_dq_kernelI23Flash_bwd_kernel_traitsILi192ELi64ELi64ELi8ELi4ELi2ELi2ELb1ELb1EN7cutlass10bfloat16_tE19Flash_kernel_traitsILi192ELi64ELi64ELi8ES3_EEEEvNS_16Flash_bwd_paramsEi:
	.zero		996


//--------------------- .nv.constant0._ZN5flash44flash_bwd_dq_dk_dv_loop_seqk_parallel_kernelI23Flash_bwd_kernel_traitsILi192ELi64ELi64ELi8ELi4ELi2ELi2ELb1ELb1EN7cutlass10bfloat16_tE19Flash_kernel_traitsILi192ELi64ELi64ELi8ES3_EELb1ELb1ELb0ELb0ELb0ELb0ELb0EEEvNS_16Flash_bwd_paramsE --------------------------
	.section	.nv.constant0._ZN5flash44flash_bwd_dq_dk_dv_loop_seqk_parallel_kernelI23Flash_bwd_kernel_traitsILi192ELi64ELi64ELi8ELi4ELi2ELi2ELb1ELb1EN7cutlass10bfloat16_tE19Flash_kernel_traitsILi192ELi64ELi64ELi8ES3_EELb1ELb1ELb0ELb0ELb0ELb0ELb0EEEvNS_16Flash_bwd_paramsE,"a",@progbits
	.sectionflags	@""
	.align	4
.nv.constant0._ZN5flash44flash_bwd_dq_dk_dv_loop_seqk_parallel_kernelI23Flash_bwd_kernel_traitsILi192ELi64ELi64ELi8ELi4ELi2ELi2ELb1ELb1EN7cutlass10bfloat16_tE19Flash_kernel_traitsILi192ELi64ELi64ELi8ES3_EELb1ELb1ELb0ELb0ELb0ELb0ELb0EEEvNS_16Flash_bwd_paramsE:
	.zero		992


//--------------------- .nv.constant0._ZN5flash44flash_bwd_dq_dk_dv_loop_seqk_parallel_kernelI23Flash_bwd_kernel_traitsILi192ELi64ELi64ELi8ELi4ELi2ELi2ELb1ELb1EN7cutlass10bfloat16_tE19Flash_kernel_traitsILi192ELi64ELi64ELi8ES3_EELb0ELb1ELb0ELb0ELb0ELb0ELb1EEEvNS_16Flash_bwd_paramsE --------------------------
	.section	.nv.constant0._ZN5flash44flash_bwd_dq_dk_dv_loop_seqk_parallel_kernelI23Flash_bwd_kernel_traitsILi192ELi64ELi64ELi8ELi4ELi2ELi2ELb1ELb1EN7cutlass10bfloat16_tE19Flash_kernel_traitsILi192ELi64ELi64ELi8ES3_EELb0ELb1ELb0ELb0ELb0ELb0ELb1EEEvNS_16Flash_bwd_paramsE,"a",@progbits
	.sectionflags	@""
	.align	4
.nv.constant0._ZN5flash44flash_bwd_dq_dk_dv_loop_seqk_parallel_kernelI23Flash_bwd_kernel_traitsILi192ELi64ELi64ELi8ELi4ELi2ELi2ELb1ELb1EN7cutlass10bfloat16_tE19Flash_kernel_traitsILi192ELi64ELi64ELi8ES3_EELb0ELb1ELb0ELb0ELb0ELb0ELb1EEEvNS_16Flash_bwd_paramsE:
	.zero		992


//--------------------- .nv.constant0._ZN5flash44flash_bwd_dq_dk_dv_loop_seqk_parallel_kernelI23Flash_bwd_kernel_traitsILi192ELi64ELi64ELi8ELi4ELi2ELi2ELb1ELb1EN7cutlass10bfloat16_tE19Flash_kernel_traitsILi192ELi64ELi64ELi8ES3_EELb1ELb1ELb0ELb0ELb0ELb1ELb0EEEvNS_16Flash_bwd_paramsE --------------------------
	.section	.nv.constant0._ZN5flash44flash_bwd_dq_dk_dv_loop_seqk_parallel_kernelI23Flash_bwd_kernel_traitsILi192ELi64ELi64ELi8ELi4ELi2ELi2ELb1ELb1EN7cutlass10bfloat16_tE19Flash_kernel_traitsILi192ELi64ELi64ELi8ES3_EELb1ELb1ELb0ELb0ELb0ELb1ELb0EEEvNS_16Flash_bwd_paramsE,"a",@progbits
	.sectionflags	@""
	.align	4
.nv.constant0._ZN5flash44flash_bwd_dq_dk_dv_loop_seqk_parallel_kernelI23Flash_bwd_kernel_traitsILi192ELi64ELi64ELi8ELi4ELi2ELi2ELb1ELb1EN7cutlass10bfloat16_tE19Flash_kernel_traitsILi192ELi64ELi64ELi8ES3_EELb1ELb1ELb0ELb0ELb0ELb1ELb0EEEvNS_16Flash_bwd_paramsE:
	.zero		992


//--------------------- .nv.constant0._ZN5flash44flash_bwd_dq_dk_dv_loop_seqk_parallel_kernelI23Flash_bwd_kernel_traitsILi192ELi64ELi64ELi8ELi4ELi2ELi2ELb1ELb1EN7cutlass10bfloat16_tE19Flash_kernel_traitsILi192ELi64ELi64ELi8ES3_EELb0ELb1ELb0ELb0ELb0ELb1ELb1EEEvNS_16Flash_bwd_paramsE --------------------------
	.section	.nv.constant0._ZN5flash44flash_bwd_dq_dk_dv_loop_seqk_parallel_kernelI23Flash_bwd_kernel_traitsILi192ELi64ELi64ELi8ELi4ELi2ELi2ELb1ELb1EN7cutlass10bfloat16_tE19Flash_kernel_traitsILi192ELi64ELi64ELi8ES3_EELb0ELb1ELb0ELb0ELb0ELb1ELb1EEEvNS_16Flash_bwd_paramsE,"a",@progbits
	.sectionflags	@""
	.align	4
.nv.constant0._ZN5flash44flash_bwd_dq_dk_dv_loop_seqk_parallel_kernelI23Flash_bwd_kernel_traitsILi192ELi64ELi64ELi8ELi4ELi2ELi2ELb1ELb1EN7cutlass10bfloat16_tE19Flash_kernel_traitsILi192ELi64ELi64ELi8ES3_EELb0ELb1ELb0ELb0ELb0ELb1ELb1EEEvNS_16Flash_bwd_paramsE:
	.zero		992


//--------------------- .nv.constant0._ZN5flash44flash_bwd_dq_dk_dv_loop_seqk_parallel_kernelI23Flash_bwd_kernel_traitsILi192ELi64ELi64ELi8ELi4ELi2ELi2ELb1ELb1EN7cutlass10bfloat16_tE19Flash_kernel_traitsILi192ELi64ELi64ELi8ES3_EELb1ELb1ELb0ELb1ELb0ELb0ELb0EEEvNS_16Flash_bwd_paramsE --------------------------
	.section	.nv.constant0._ZN5flash44flash_bwd_dq_dk_dv_loop_seqk_parallel_kernelI23Flash_bwd_kernel_traitsILi192ELi64ELi64ELi8ELi4ELi2ELi2ELb1ELb1EN7cutlass10bfloat16_tE19Flash_kernel_traitsILi192ELi64ELi64ELi8ES3_EELb1ELb1ELb0ELb1ELb0ELb0ELb0EEEvNS_16Flash_bwd_paramsE,"a",@progbits
	.sectionflags	@""
	.align	4
.nv.constant0._ZN5flash44flash_bwd_dq_dk_dv_loop_seqk_parallel_kernelI23Flash_bwd_kernel_traitsILi192ELi64ELi64ELi8ELi4ELi2ELi2ELb1ELb1EN7cutlass10bfloat16_tE19Flash_kernel_traitsILi192ELi64ELi64ELi8ES3_EELb1ELb1ELb0ELb1ELb0ELb0ELb0EEEvNS_16Flash_bwd_paramsE:
	.zero		992


//--------------------- .nv.constant0._ZN5flash44flash_bwd_dq_dk_dv_loop_seqk_parallel_kernelI23Flash_bwd_kernel_traitsILi192ELi64ELi64ELi8ELi4ELi2ELi2ELb1ELb1EN7cutlass10bfloat16_tE19Flash_kernel_traitsILi192ELi64ELi64ELi8ES3_EELb0ELb1ELb0ELb1ELb0ELb0ELb1EEEvNS_16Flash_bwd_paramsE --------------------------
	.section	.nv.constant0._ZN5flash44flash_bwd_dq_dk_dv_loop_seqk_parallel_kernelI23Flash_bwd_kernel_traitsILi192ELi64ELi64ELi8ELi4ELi2ELi2ELb1ELb1EN7cutlass10bfloat16_tE19Flash_kernel_traitsILi192ELi64ELi64ELi8ES3_EELb0ELb1ELb0ELb1ELb0ELb0ELb1EEEvNS_16Flash_bwd_paramsE,"a",@progbits
	.sectionflags	@""
	.align	4
.nv.constant0._ZN5flash44flash_bwd_dq_dk_dv_loop_seqk_parallel_kernelI23Flash_bwd_kernel_traitsILi192ELi64ELi64ELi8ELi4ELi2ELi2ELb1ELb1EN7cutlass10bfloat16_tE19Flash_kernel_traitsILi192ELi64ELi64ELi8ES3_EELb0ELb1ELb0ELb1ELb0ELb0ELb1EEEvNS_16Flash_bwd_paramsE:
	.zero		992


//--------------------- .nv.constant0._ZN5flash25flash_bwd_dot_do_o_kernelILb0E23Flash_bwd_kernel_traitsILi192ELi64ELi64ELi8ELi4ELi2ELi2ELb1ELb1EN7cutlass10bfloat16_tE19Flash_kernel_traitsILi192ELi64ELi64ELi8ES3_EEEEvNS_16Flash_bwd_paramsE --------------------------
	.section	.nv.constant0._ZN5flash25flash_bwd_dot_do_o_kernelILb0E23Flash_bwd_kernel_traitsILi192ELi64ELi64ELi8ELi4ELi2ELi2ELb1ELb1EN7cutlass10bfloat16_tE19Flash_kernel_traitsILi192ELi64ELi64ELi8ES3_EEEEvNS_16Flash_bwd_paramsE,"a",@progbits
	.sectionflags	@""
	.align	4
.nv.constant0._ZN5flash25flash_bwd_dot_do_o_kernelILb0E23Flash_bwd_kernel_traitsILi192ELi64ELi64ELi8ELi4ELi2ELi2ELb1ELb1EN7cutlass10bfloat16_tE19Flash_kernel_traitsILi192ELi64ELi64ELi8ES3_EEEEvNS_16Flash_bwd_paramsE:
	.zero		992


//--------------------- .nv.constant0._ZN5flash25flash_bwd_dot_do_o_kernelILb1E23Flash_bwd_kernel_traitsILi192ELi64ELi64ELi8ELi4ELi2ELi2ELb1ELb1EN7cutlass10bfloat16_tE19Flash_kernel_traitsILi192ELi64ELi64ELi8ES3_EEEEvNS_16Flash_bwd_paramsE --------------------------
	.section	.nv.constant0._ZN5flash25flash_bwd_dot_do_o_kernelILb1E23Flash_bwd_kernel_traitsILi192ELi64ELi64ELi8ELi4ELi2ELi2ELb1ELb1EN7cutlass10bfloat16_tE19Flash_kernel_traitsILi192ELi64ELi64ELi8ES3_EEEEvNS_16Flash_bwd_paramsE,"a",@progbits
	.sectionflags	@""
	.align	4
.nv.constant0._ZN5flash25flash_bwd_dot_do_o_kernelILb1E23Flash_bwd_kernel_traitsILi192ELi64ELi64ELi8ELi4ELi2ELi2ELb1ELb1EN7cutlass10bfloat16_tE19Flash_kernel_traitsILi192ELi64ELi64ELi8ES3_EEEEvNS_16Flash_bwd_paramsE:
	.zero		992


//--------------------- .nv.constant0._ZN5flash27flash_bwd_convert_dq_kernelI23Flash_bwd_kernel_traitsILi192ELi64ELi64ELi8ELi4ELi2ELi2ELb0ELb0EN7cutlass10bfloat16_tE19Flash_kernel_traitsILi192ELi64ELi64ELi8ES3_EEEEvNS_16Flash_bwd_paramsEi --------------------------
	.section	.nv.constant0._ZN5flash27flash_bwd_convert_dq_kernelI23Flash_bwd_kernel_traitsILi192ELi64ELi64ELi8ELi4ELi2ELi2ELb0ELb0EN7cutlass10bfloat16_tE19Flash_kernel_traitsILi192ELi64ELi64ELi8ES3_EEEEvNS_16Flash_bwd_paramsEi,"a",@progbits
	.sectionflags	@""
	.align	4
.nv.constant0._ZN5flash27flash_bwd_convert_dq_kernelI23Flash_bwd_kernel_traitsILi192ELi64ELi64ELi8ELi4ELi2ELi2ELb0ELb0EN7cutlass10bfloat16_tE19Flash_kernel_traitsILi192ELi64ELi64ELi8ES3_EEEEvNS_16Flash_bwd_paramsEi:
	.zero		996


//--------------------- .nv.constant0._ZN5flash44flash_bwd_dq_dk_dv_loop_seqk_parallel_kernelI23Flash_bwd_kernel_traitsILi192ELi64ELi64ELi8ELi4ELi2ELi2ELb0ELb0EN7cutlass10bfloat16_tE19Flash_kernel_traitsILi192ELi64ELi64ELi8ES3_EELb1ELb1ELb0ELb0ELb0ELb0ELb0EEEvNS_16Flash_bwd_paramsE --------------------------
	.section	.nv.constant0._ZN5flash44flash_bwd_dq_dk_dv_loop_seqk_parallel_kernelI23Flash_bwd_kernel_traitsILi192ELi64ELi64ELi8ELi4ELi2ELi2ELb0ELb0EN7cutlass10bfloat16_tE19Flash_kernel_traitsILi192ELi64ELi64ELi8ES3_EELb1ELb1ELb0ELb0ELb0ELb0ELb0EEEvNS_16Flash_bwd_paramsE,"a",@progbits
	.sectionflags	@""
	.align	4
.nv.constant0._ZN5flash44flash_bwd_dq_dk_dv_loop_seqk_parallel_kernelI23Flash_bwd_kernel_traitsILi192ELi64ELi64ELi8ELi4ELi2ELi2ELb0ELb0EN7cutlass10bfloat16_tE19Flash_kernel_traitsILi192ELi64ELi64ELi8ES3_EELb1ELb1ELb0ELb0ELb0ELb0ELb0EEEvNS_16Flash_bwd_paramsE:
	.zero		992


//--------------------- .nv.constant0._ZN5flash44flash_bwd_dq_dk_dv_loop_seqk_parallel_kernelI23Flash_bwd_kernel_traitsILi192ELi64ELi64ELi8ELi4ELi2ELi2ELb0ELb0EN7cutlass10bfloat16_tE19Flash_kernel_traitsILi192ELi64ELi64ELi8ES3_EELb0ELb1ELb0ELb0ELb0ELb0ELb1EEEvNS_16Flash_bwd_paramsE --------------------------
	.section	.nv.constant0._ZN5flash44flash_bwd_dq_dk_dv_loop_seqk_parallel_kernelI23Flash_bwd_kernel_traitsILi192ELi64ELi64ELi8ELi4ELi2ELi2ELb0ELb0EN7cutlass10bfloat16_tE19Flash_kernel_traitsILi192ELi64ELi64ELi8ES3_EELb0ELb1ELb0ELb0ELb0ELb0ELb1EEEvNS_16Flash_bwd_paramsE,"a",@progbits
	.sectionflags	@""
	.align	4
.nv.constant0._ZN5flash44flash_bwd_dq_dk_dv_loop_seqk_parallel_kernelI23Flash_bwd_kernel_traitsILi192ELi64ELi64ELi8ELi4ELi2ELi2ELb0ELb0EN7cutlass10bfloat16_tE19Flash_kernel_traitsILi192ELi64ELi64ELi8ES3_EELb0ELb1ELb0ELb0ELb0ELb0ELb1EEEvNS_16Flash_bwd_paramsE:
	.zero		992


//--------------------- .nv.constant0._ZN5flash44flash_bwd_dq_dk_dv_loop_seqk_parallel_kernelI23Flash_bwd_kernel_traitsILi192ELi64ELi64ELi8ELi4ELi2ELi2ELb0ELb0EN7cutlass10bfloat16_tE19Flash_kernel_traitsILi192ELi64ELi64ELi8ES3_EELb1ELb1ELb0ELb0ELb0ELb1ELb0EEEvNS_16Flash_bwd_paramsE --------------------------
	.section	.nv.constant0._ZN5flash44flash_bwd_dq_dk_dv_loop_seqk_parallel_kernelI23Flash_bwd_kernel_traitsILi192ELi64ELi64ELi8ELi4ELi2ELi2ELb0ELb0EN7cutlass10bfloat16_tE19Flash_kernel_traitsILi192ELi64ELi64ELi8ES3_EELb1ELb1ELb0ELb0ELb0ELb1ELb0EEEvNS_16Flash_bwd_paramsE,"a",@progbits
	.sectionflags	@""
	.align	4
.nv.constant0._ZN5flash44flash_bwd_dq_dk_dv_loop_seqk_parallel_kernelI23Flash_bwd_kernel_traitsILi192ELi64ELi64ELi8ELi4ELi2ELi2ELb0ELb0EN7cutlass10bfloat16_tE19Flash_kernel_traitsILi192ELi64ELi64ELi8ES3_EELb1ELb1ELb0ELb0ELb0ELb1ELb0EEEvNS_16Flash_bwd_paramsE:
	.zero		992


//--------------------- .nv.constant0._ZN5flash44flash_bwd_dq_dk_dv_loop_seqk_parallel_kernelI23Flash_bwd_kernel_traitsILi192ELi64ELi64ELi8ELi4ELi2ELi2ELb0ELb0EN7cutlass10bfloat16_tE19Flash_kernel_traitsILi192ELi64ELi64ELi8ES3_EELb0ELb1ELb0ELb0ELb0ELb1ELb1EEEvNS_16Flash_bwd_paramsE --------------------------
	.section	.nv.constant0._ZN5flash44flash_bwd_dq_dk_dv_loop_seqk_parallel_kernelI23Flash_bwd_kernel_traitsILi192ELi64ELi64ELi8ELi4ELi2ELi2ELb0ELb0EN7cutlass10bfloat16_tE19Flash_kernel_traitsILi192ELi64ELi64ELi8ES3_EELb0ELb1ELb0ELb0ELb0ELb1ELb1EEEvNS_16Flash_bwd_paramsE,"a",@progbits
	.sectionflags	@""
	.align	4
.nv.constant0._ZN5flash44flash_bwd_dq_dk_dv_loop_seqk_parallel_kernelI23Flash_bwd_kernel_traitsILi192ELi64ELi64ELi8ELi4ELi2ELi2ELb0ELb0EN7cutlass10bfloat16_tE19Flash_kernel_traitsILi192ELi64ELi64ELi8ES3_EELb0ELb1ELb0ELb0ELb0ELb1ELb1EEEvNS_16Flash_bwd_paramsE:
	.zero		992


//--------------------- .nv.constant0._ZN5flash44flash_bwd_dq_dk_dv_loop_seqk_parallel_kernelI23Flash_bwd_kernel_traitsILi192ELi64ELi64ELi8ELi4ELi2ELi2ELb0ELb0EN7cutlass10bfloat16_tE19Flash_kernel_traitsILi192ELi64ELi64ELi8ES3_EELb1ELb1ELb0ELb1ELb0ELb0ELb0EEEvNS_16Flash_bwd_paramsE --------------------------
	.section	.nv.constant0._ZN5flash44flash_bwd_dq_dk_dv_loop_seqk_parallel_kernelI23Flash_bwd_kernel_traitsILi192ELi64ELi64ELi8ELi4ELi2ELi2ELb0ELb0EN7cutlass10bfloat16_tE19Flash_kernel_traitsILi192ELi64ELi64ELi8ES3_EELb1ELb1ELb0ELb1ELb0ELb0ELb0EEEvNS_16Flash_bwd_paramsE,"a",@progbits
	.sectionflags	@""
	.align	4
.nv.constant0._ZN5flash44flash_bwd_dq_dk_dv_loop_seqk_parallel_kernelI23Flash_bwd_kernel_traitsILi192ELi64ELi64ELi8ELi4ELi2ELi2ELb0ELb0EN7cutlass10bfloat16_tE19Flash_kernel_traitsILi192ELi64ELi64ELi8ES3_EELb1ELb1ELb0ELb1ELb0ELb0ELb0EEEvNS_16Flash_bwd_paramsE:
	.zero		992


//--------------------- .nv.constant0._ZN5flash44flash_bwd_dq_dk_dv_loop_seqk_parallel_kernelI23Flash_bwd_kernel_traitsILi192ELi64ELi64ELi8ELi4ELi2ELi2ELb0ELb0EN7cutlass10bfloat16_tE19Flash_kernel_traitsILi192ELi64ELi64ELi8ES3_EELb0ELb1ELb0ELb1ELb0ELb0ELb1EEEvNS_16Flash_bwd_paramsE --------------------------
	.section	.nv.constant0._ZN5flash44flash_bwd_dq_dk_dv_loop_seqk_parallel_kernelI23Flash_bwd_kernel_traitsILi192ELi64ELi64ELi8ELi4ELi2ELi2ELb0ELb0EN7cutlass10bfloat16_tE19Flash_kernel_traitsILi192ELi64ELi64ELi8ES3_EELb0ELb1ELb0ELb1ELb0ELb0ELb1EEEvNS_16Flash_bwd_paramsE,"a",@progbits
	.sectionflags	@""
	.align	4
.nv.constant0._ZN5flash44flash_bwd_dq_dk_dv_loop_seqk_parallel_kernelI23Flash_bwd_kernel_traitsILi192ELi64ELi64ELi8ELi4ELi2ELi2ELb0ELb0EN7cutlass10bfloat16_tE19Flash_kernel_traitsILi192ELi64ELi64ELi8ES3_EELb0ELb1ELb0ELb1ELb0ELb0ELb1EEEvNS_16Flash_bwd_paramsE:
	.zero		992


//--------------------- .nv.constant0._ZN5flash25flash_bwd_dot_do_o_kernelILb0E23Flash_bwd_kernel_traitsILi192ELi64ELi64ELi8ELi4ELi2ELi2ELb0ELb0EN7cutlass10bfloat16_tE19Flash_kernel_traitsILi192ELi64ELi64ELi8ES3_EEEEvNS_16Flash_bwd_paramsE --------------------------
	.section	.nv.constant0._ZN5flash25flash_bwd_dot_do_o_kernelILb0E23Flash_bwd_kernel_traitsILi192ELi64ELi64ELi8ELi4ELi2ELi2ELb0ELb0EN7cutlass10bfloat16_tE19Flash_kernel_traitsILi192ELi64ELi64ELi8ES3_EEEEvNS_16Flash_bwd_paramsE,"a",@progbits
	.sectionflags	@""
	.align	4
.nv.constant0._ZN5flash25flash_bwd_dot_do_o_kernelILb0E23Flash_bwd_kernel_traitsILi192ELi64ELi64ELi8ELi4ELi2ELi2ELb0ELb0EN7cutlass10bfloat16_tE19Flash_kernel_traitsILi192ELi64ELi64ELi8ES3_EEEEvNS_16Flash_bwd_paramsE:
	.zero		992


//--------------------- .nv.constant0._ZN5flash25flash_bwd_dot_do_o_kernelILb1E23Flash_bwd_kernel_traitsILi192ELi64ELi64ELi8ELi4ELi2ELi2ELb0ELb0EN7cutlass10bfloat16_tE19Flash_kernel_traitsILi192ELi64ELi64ELi8ES3_EEEEvNS_16Flash_bwd_paramsE --------------------------
	.section	.nv.constant0._ZN5flash25flash_bwd_dot_do_o_kernelILb1E23Flash_bwd_kernel_traitsILi192ELi64ELi64ELi8ELi4ELi2ELi2ELb0ELb0EN7cutlass10bfloat16_tE19Flash_kernel_traitsILi192ELi64ELi64ELi8ES3_EEEEvNS_16Flash_bwd_paramsE,"a",@progbits
	.sectionflags	@""
	.align	4
.nv.constant0._ZN5flash25flash_bwd_dot_do_o_kernelILb1E23Flash_bwd_kernel_traitsILi192ELi64ELi64ELi8ELi4ELi2ELi2ELb0ELb0EN7cutlass10bfloat16_tE19Flash_kernel_traitsILi192ELi64ELi64ELi8ES3_EEEEvNS_16Flash_bwd_paramsE:
	.zero		992


//--------------------- .text._ZN5flash44flash_bwd_dq_dk_dv_loop_seqk_parallel_kernelI23Flash_bwd_kernel_traitsILi192ELi64ELi64ELi8ELi4ELi2ELi2ELb1ELb1EN7cutlass10bfloat16_tE19Flash_kernel_traitsILi192ELi64ELi64ELi8ES3_EELb0ELb1ELb0ELb0ELb0ELb0ELb0EEEvNS_16Flash_bwd_paramsE --------------------------
	.section	.text._ZN5flash44flash_bwd_dq_dk_dv_loop_seqk_parallel_kernelI23Flash_bwd_kernel_traitsILi192ELi64ELi64ELi8ELi4ELi2ELi2ELb1ELb1EN7cutlass10bfloat16_tE19Flash_kernel_traitsILi192ELi64ELi64ELi8ES3_EELb0ELb1ELb0ELb0ELb0ELb0ELb0EEEvNS_16Flash_bwd_paramsE,"ax",@progbits
	.sectioninfo	@"SHI_REGISTERS=255"
	.align	128
        .global         _ZN5flash44flash_bwd_dq_dk_dv_loop_seqk_parallel_kernelI23Flash_bwd_kernel_traitsILi192ELi64ELi64ELi8ELi4ELi2ELi2ELb1ELb1EN7cutlass10bfloat16_tE19Flash_kernel_traitsILi192ELi64ELi64ELi8ES3_EELb0ELb1ELb0ELb0ELb0ELb0ELb0EEEvNS_16Flash_bwd_paramsE
        .type           _ZN5flash44flash_bwd_dq_dk_dv_loop_seqk_parallel_kernelI23Flash_bwd_kernel_traitsILi192ELi64ELi64ELi8ELi4ELi2ELi2ELb1ELb1EN7cutlass10bfloat16_tE19Flash_kernel_traitsILi192ELi64ELi64ELi8ES3_EELb0ELb1ELb0ELb0ELb0ELb0ELb0EEEvNS_16Flash_bwd_paramsE,@function
        .size           _ZN5flash44flash_bwd_dq_dk_dv_loop_seqk_parallel_kernelI23Flash_bwd_kernel_traitsILi192ELi64ELi64ELi8ELi4ELi2ELi2ELb1ELb1EN7cutlass10bfloat16_tE19Flash_kernel_traitsILi192ELi64ELi64ELi8ES3_EELb0ELb1ELb0ELb0ELb0ELb0ELb0EEEvNS_16Flash_bwd_paramsE,(.L_x_798 - _ZN5flash44flash_bwd_dq_dk_dv_loop_seqk_parallel_kernelI23Flash_bwd_kernel_traitsILi192ELi64ELi64ELi8ELi4ELi2ELi2ELb1ELb1EN7cutlass10bfloat16_tE19Flash_kernel_traitsILi192ELi64ELi64ELi8ES3_EELb0ELb1ELb0ELb0ELb0ELb0ELb0EEEvNS_16Flash_bwd_paramsE)
        .other          _ZN5flash44flash_bwd_dq_dk_dv_loop_seqk_parallel_kernelI23Flash_bwd_kernel_traitsILi192ELi64ELi64ELi8ELi4ELi2ELi2ELb1ELb1EN7cutlass10bfloat16_tE19Flash_kernel_traitsILi192ELi64ELi64ELi8ES3_EELb0ELb1ELb0ELb0ELb0ELb0ELb0EEEvNS_16Flash_bwd_paramsE,@"STO_CUDA_ENTRY STV_DEFAULT"
_ZN5flash44flash_bwd_dq_dk_dv_loop_seqk_parallel_kernelI23Flash_bwd_kernel_traitsILi192ELi64ELi64ELi8ELi4ELi2ELi2ELb1ELb1EN7cutlass10bfloat16_tE19Flash_kernel_traitsILi192ELi64ELi64ELi8ES3_EELb0ELb1ELb0ELb0ELb0ELb0ELb0EEEvNS_16Flash_bwd_paramsE:
.text._ZN5flash44flash_bwd_dq_dk_dv_loop_seqk_parallel_kernelI23Flash_bwd_kernel_traitsILi192ELi64ELi64ELi8ELi4ELi2ELi2ELb1ELb1EN7cutlass10bfloat16_tE19Flash_kernel_traitsILi192ELi64ELi64ELi8ES3_EELb0ELb1ELb0ELb0ELb0ELb0ELb0EEEvNS_16Flash_bwd_paramsE:
[----:B------:R-:W-:Y:S02]  /*0000*/  MOV R1, c[0x0][0x28] ;  /* 0x00000a0000017a02 */ /* 0x000fe40000000f00 */
[----:B------:R-:W1:Y:S01]  /*0010*/  S2UR UR20, SR_CTAID.X ;  /* 0x00000000001479c3 */ /* 0x000e620000002500 */
[----:B------:R-:W-:Y:S01]  /*0020*/  ULDC UR4, c[0x0][0x218] ;  /* 0x0000860000047ab9 */ /* 0x000fe20000000800 */
[----:B------:R-:W-:Y:S01]  /*0030*/  IADD3 R1, R1, -0xd0, RZ ;  /* 0xffffff3001017810 */ /* 0x000fe20007ffe0ff */
[----:B------:R-:W-:-:S04]  /*0040*/  UIADD3 UR5, UR4, 0x3f, URZ ;  /* 0x0000003f04057890 */ /* 0x000fc8000fffe03f */
[----:B------:R-:W-:-:S04]  /*0050*/  USHF.R.S32.HI UR4, URZ, 0x1f, UR5 ;  /* 0x0000001f3f047899 */ /* 0x000fc80008011405 */
[----:B------:R-:W-:-:S04]  /*0060*/  ULEA.HI UR4, UR4, UR5, URZ, 0x6 ;  /* 0x0000000504047291 */ /* 0x000fc8000f8f303f */
[----:B------:R-:W-:-:S04]  /*0070*/  USHF.R.S32.HI UR4, URZ, 0x6, UR4 ;  /* 0x000000063f047899 */ /* 0x000fc80008011404 */
[----:B-1----:R-:W-:-:S06]  /*0080*/  UISETP.GE.AND UP0, UPT, UR20, UR4, UPT ;  /* 0x000000041400728c */ /* 0x002fcc000bf06270 */
[----:B------:R-:W-:-:S13]  /*0090*/  PLOP3.LUT P0, PT, PT, PT, UP0, 0x80, 0x0 ;  /* 0x000000000000781c */ /* 0x000fda0003f0f008 */
[----:B------:R-:W-:Y:S05]  /*00a0*/  @P0 EXIT ;  /* 0x000000000000094d */ /* 0x000fea0003800000 */
[----:B------:R-:W1:Y:S01]  /*00b0*/  S2R R15, SR_TID.X ;  /* 0x00000000000f7919 */ /* 0x000e620000002100 */
[----:B------:R-:W2:Y:S01]  /*00c0*/  S2UR UR36, SR_CTAID.Z ;  /* 0x00000000002479c3 */ /* 0x000ea20000002700 */
[----:B------:R-:W-:Y:S02]  /*00d0*/  ULDC.U8 UR9, c[0x0][0x328] ;  /* 0x0000ca0000097ab9 */ /* 0x000fe40000000000 */
[----:B------:R-:W-:Y:S02]  /*00e0*/  UISETP.NE.AND UP5, UPT, UR9, URZ, UPT ;  /* 0x0000003f0900728c */ /* 0x000fe4000bfa5270 */
[----:B------:R-:W-:Y:S02]  /*00f0*/  ULDC UR61, c[0x0][0x224] ;  /* 0x00008900003d7ab9 */ /* 0x000fe40000000800 */
[----:B------:R-:W-:Y:S01]  /*0100*/  ULDC UR44, c[0x0][0x22c] ;  /* 0x00008b00002c7ab9 */ /* 0x000fe20000000800 */
[----:B------:R-:W3:Y:S01]  /*0110*/  S2UR UR31, SR_CTAID.Y ;  /* 0x00000000001f79c3 */ /* 0x000ee20000002600 */
[----:B------:R-:W-:-:S02]  /*0120*/  ULDC UR34, c[0x0][0x1c0] ;  /* 0x0000700000227ab9 */ /* 0x000fc40000000800 */
[----:B------:R-:W-:Y:S02]  /*0130*/  ULDC UR12, c[0x0][0x1c0] ;  /* 0x00007000000c7ab9 */ /* 0x000fe40000000800 */
[----:B------:R-:W-:Y:S02]  /*0140*/  USHF.R.S32.HI UR7, URZ, 0x1f, UR61 ;  /* 0x0000001f3f077899 */ /* 0x000fe4000801143d */
[----:B------:R-:W-:Y:S01]  /*0150*/  UIMAD.WIDE UR34, UR44, UR34, URZ ;  /* 0x000000222c2272a5 */ /* 0x000fe2000f8e023f */
[----:B------:R-:W4:Y:S01]  /*0160*/  S2UR UR58, SR_CTAID.X ;  /* 0x00000000003a79c3 */ /* 0x000f220000002500 */
[----:B------:R-:W-:Y:S02]  /*0170*/  UMOV UR8, 0x80 ;  /* 0x0000008000087882 */ /* 0x000fe40000000000 */
[----:B------:R-:W-:Y:S02]  /*0180*/  ULDC UR6, c[0x0][0x210] ;  /* 0x0000840000067ab9 */ /* 0x000fe40000000800 */
[----:B------:R-:W-:Y:S01]  /*0190*/  ULDC UR53, c[0x0][0x234] ;  /* 0x00008d0000357ab9 */ /* 0x000fe20000000800 */
[----:B-1----:R-:W-:Y:S01]  /*01a0*/  SHF.R.S32.HI R11, RZ, 0x1f, R15 ;  /* 0x0000001fff0b7819 */ /* 0x002fe2000001140f */
[----:B--2---:R-:W-:-:S02]  /*01b0*/  UIMAD UR45, UR36, UR44, URZ ;  /* 0x0000002c242d72a4 */ /* 0x004fc4000f8e023f */
[----:B------:R-:W-:Y:S01]  /*01c0*/  UIMAD UR44, UR44, UR12, URZ ;  /* 0x0000000c2c2c72a4 */ /* 0x000fe2000f8e023f */
[CC--:B------:R-:W-:Y:S01]  /*01d0*/  LEA.HI R2, R11.reuse, R15.reuse, RZ, 0x5 ;  /* 0x0000000f0b027211 */ /* 0x0c0fe200078f28ff */
[----:B------:R-:W-:Y:S01]  /*01e0*/  ULDC UR13, c[0x0][0x1c0] ;  /* 0x00007000000d7ab9 */ /* 0x000fe20000000800 */
[-C--:B------:R-:W-:Y:S01]  /*01f0*/  LEA.HI R4, R11, R15.reuse, RZ, 0x4 ;  /* 0x0000000f0b047211 */ /* 0x080fe200078f20ff */
[----:B------:R-:W-:Y:S01]  /*0200*/  ULDC UR11, c[0x0][0x1c0] ;  /* 0x00007000000b7ab9 */ /* 0x000fe20000000800 */
[--C-:B------:R-:W-:Y:S01]  /*0210*/  SHF.R.S32.HI R0, RZ, 0x5, R2.reuse ;  /* 0x00000005ff007819 */ /* 0x100fe20000011402 */
[----:B------:R-:W-:Y:S01]  /*0220*/  UIMAD UR53, UR8, UR6, UR53 ;  /* 0x00000006083572a4 */ /* 0x000fe2000f8e0235 */
[----:B------:R-:W-:Y:S01]  /*0230*/  SHF.R.S32.HI R3, RZ, 0x1f, R2 ;  /* 0x0000001fff037819 */ /* 0x000fe20000011402 */
[----:B---3--:R-:W-:Y:S01]  /*0240*/  UIMAD UR50, UR7, UR31, URZ ;  /* 0x0000001f073272a4 */ /* 0x008fe2000f8e023f */
[-C--:B------:R-:W-:Y:S01]  /*0250*/  LEA.HI R2, R2, R0.reuse, RZ, 0x1 ;  /* 0x0000000002027211 */ /* 0x080fe200078f08ff */
[----:B------:R-:W-:Y:S01]  /*0260*/  UIMAD.WIDE.U32 UR42, UR31, UR61, URZ ;  /* 0x0000003d1f2a72a5 */ /* 0x000fe2000f8e003f */
[----:B------:R-:W-:Y:S01]  /*0270*/  LEA.HI R3, R3, R0, RZ, 0x2 ;  /* 0x0000000003037211 */ /* 0x000fe200078f10ff */
[----:B------:R-:W-:Y:S01]  /*0280*/  UIMAD UR6, UR31, UR11, UR36 ;  /* 0x0000000b1f0672a4 */ /* 0x000fe2000f8e0224 */
[----:B------:R-:W-:Y:S01]  /*0290*/  LOP3.LUT R2, R2, 0xfffffffe, RZ, 0xc0, !PT ;  /* 0xfffffffe02027812 */ /* 0x000fe200078ec0ff */
[----:B------:R-:W-:Y:S01]  /*02a0*/  @!UP5 UIMAD UR7, UR31, UR13, UR36 ;  /* 0x0000000d1f07d2a4 */ /* 0x000fe2000f8e0224 */
[----:B------:R-:W-:Y:S01]  /*02b0*/  LOP3.LUT R3, R3, 0xfffffffc, RZ, 0xc0, !PT ;  /* 0xfffffffc03037812 */ /* 0x000fe200078ec0ff */
[----:B------:R-:W-:Y:S01]  /*02c0*/  USHF.L.U32 UR39, UR44, 0x6, URZ ;  /* 0x000000062c277899 */ /* 0x000fe2000800063f */
[CC--:B------:R-:W-:Y:S01]  /*02d0*/  LEA.HI R16, R11.reuse, R15.reuse, RZ, 0x2 ;  /* 0x0000000f0b107211 */ /* 0x0c0fe200078f10ff */
[C---:B------:R-:W-:Y:S01]  /*02e0*/  IMAD.IADD R14, R0.reuse, 0x1, -R2 ;  /* 0x00000001000e7824 */ /* 0x040fe200078e0a02 */
[----:B------:R-:W-:Y:S01]  /*02f0*/  LEA.HI R6, R11, R15, RZ, 0x3 ;  /* 0x0000000f0b067211 */ /* 0x000fe200078f18ff */
[----:B------:R-:W-:Y:S01]  /*0300*/  IMAD.IADD R18, R0, 0x1, -R3 ;  /* 0x0000000100127824 */ /* 0x000fe200078e0a03 */
[----:B------:R-:W-:Y:S01]  /*0310*/  SHF.R.S32.HI R3, RZ, 0x4, R4 ;  /* 0x00000004ff037819 */ /* 0x000fe20000011404 */
[----:B------:R-:W-:Y:S01]  /*0320*/  ULDC UR47, c[0x0][0x214] ;  /* 0x00008500002f7ab9 */ /* 0x000fe20000000800 */
[--C-:B------:R-:W-:Y:S01]  /*0330*/  SHF.R.S32.HI R5, RZ, 0x2, R16.reuse ;  /* 0x00000002ff057819 */ /* 0x100fe20000011410 */
[----:B------:R-:W-:Y:S01]  /*0340*/  ULDC UR54, c[0x0][0x1c8] ;  /* 0x0000720000367ab9 */ /* 0x000fe20000000800 */
[----:B------:R-:W-:Y:S01]  /*0350*/  SHF.R.S32.HI R0, RZ, 0x1f, R16 ;  /* 0x0000001fff007819 */ /* 0x000fe20000011410 */
[----:B------:R-:W-:Y:S01]  /*0360*/  ULDC.U8 UR10, c[0x0][0x3d0] ;  /* 0x0000f400000a7ab9 */ /* 0x000fe20000000000 */
[----:B------:R-:W-:Y:S01]  /*0370*/  LEA.HI R2, R4, R3, RZ, 0x1 ;  /* 0x0000000304027211 */ /* 0x000fe200078f08ff */
[----:B------:R-:W-:Y:S01]  /*0380*/  ULDC UR48, c[0x0][0x224] ;  /* 0x0000890000307ab9 */ /* 0x000fe20000000800 */
[----:B------:R-:W-:Y:S01]  /*0390*/  LEA.HI R0, R0, R5, RZ, 0x3 ;  /* 0x0000000500007211 */ /* 0x000fe200078f18ff */
[----:B------:R-:W-:Y:S01]  /*03a0*/  @UP5 UIMAD UR52, UR31, UR47, URZ ;  /* 0x0000002f1f3452a4 */ /* 0x000fe2000f8e023f */
[----:B------:R-:W-:Y:S01]  /*03b0*/  LOP3.LUT R2, R2, 0xfffffffe, RZ, 0xc0, !PT ;  /* 0xfffffffe02027812 */ /* 0x000fe200078ec0ff */
[----:B------:R-:W-:Y:S01]  /*03c0*/  ULDC.64 UR4, c[0x0][0x118] ;  /* 0x0000460000047ab9 */ /* 0x000fe20000000a00 */
[----:B------:R-:W-:Y:S01]  /*03d0*/  LOP3.LUT R0, R0, 0xfffffff8, RZ, 0xc0, !PT ;  /* 0xfffffff800007812 */ /* 0x000fe200078ec0ff */
[----:B------:R-:W-:Y:S01]  /*03e0*/  UMOV UR59, 0x4 ;  /* 0x00000004003b7882 */ /* 0x000fe20000000000 */
[----:B------:R-:W-:Y:S01]  /*03f0*/  SHF.R.S32.HI R7, RZ, 0x3, R6 ;  /* 0x00000003ff077819 */ /* 0x000fe20000011406 */
[----:B------:R-:W-:Y:S01]  /*0400*/  IMAD.IADD R12, R3, 0x1, -R2 ;  /* 0x00000001030c7824 */ /* 0x000fe200078e0a02 */
[----:B------:R-:W-:Y:S01]  /*0410*/  LOP3.LUT R2, R4, 0xfffffff0, RZ, 0xc0, !PT ;  /* 0xfffffff004027812 */ /* 0x000fe200078ec0ff */
[----:B------:R-:W-:Y:S01]  /*0420*/  IMAD.IADD R8, R5, 0x1, -R0 ;  /* 0x0000000105087824 */ /* 0x000fe200078e0a00 */
[----:B------:R-:W-:Y:S01]  /*0430*/  LOP3.LUT R0, R6, 0xfffffff8, RZ, 0xc0, !PT ;  /* 0xfffffff806007812 */ /* 0x000fe200078ec0ff */
[----:B------:R-:W-:Y:S01]  /*0440*/  IMAD.SHL.U32 R3, R7, 0x40, RZ ;  /* 0x0000004007037824 */ /* 0x000fe200078e00ff */
[-C--:B------:R-:W-:Y:S01]  /*0450*/  LEA.HI R7, R11, R15.reuse, RZ, 0x7 ;  /* 0x0000000f0b077211 */ /* 0x080fe200078f38ff */
[C---:B------:R-:W-:Y:S01]  /*0460*/  IMAD.IADD R2, R15.reuse, 0x1, -R2 ;  /* 0x000000010f027824 */ /* 0x040fe200078e0a02 */
[----:B------:R-:W-:Y:S01]  /*0470*/  ULOP3.LUT UR54, UR36, UR54, URZ, 0x3c, !UPT ;  /* 0x0000003624367292 */ /* 0x000fe2000f8e3c3f */
[----:B------:R-:W-:Y:S01]  /*0480*/  IMAD.IADD R0, R15, 0x1, -R0 ;  /* 0x000000010f007824 */ /* 0x000fe200078e0a00 */
[----:B------:R-:W-:Y:S01]  /*0490*/  LOP3.LUT R3, R3, 0x1c0, RZ, 0xc0, !PT ;  /* 0x000001c003037812 */ /* 0x000fe200078ec0ff */
[----:B------:R-:W-:Y:S01]  /*04a0*/  USHF.R.S32.HI UR55, URZ, 0x1f, UR36 ;  /* 0x0000001f3f377899 */ /* 0x000fe20008011424 */
[----:B------:R-:W-:Y:S01]  /*04b0*/  SHF.R.S32.HI R4, RZ, 0x1f, R2 ;  /* 0x0000001fff047819 */ /* 0x000fe20000011402 */
[C---:B------:R-:W-:Y:S01]  /*04c0*/  IMAD.SHL.U32 R20, R0.reuse, 0x8, RZ ;  /* 0x0000000800147824 */ /* 0x040fe200078e00ff */
[----:B------:R-:W-:Y:S01]  /*04d0*/  LOP3.LUT P4, RZ, R0, 0x4, RZ, 0xc0, !PT ;  /* 0x0000000400ff7812 */ /* 0x000fe2000788c0ff */
[----:B------:R-:W-:Y:S01]  /*04e0*/  USHF.L.U32 UR60, UR31, 0x7, URZ ;  /* 0x000000071f3c7899 */ /* 0x000fe2000800063f */
[----:B------:R-:W-:Y:S01]  /*04f0*/  LEA.HI R13, R4, R2, RZ, 0x3 ;  /* 0x00000002040d7211 */ /* 0x000fe200078f18ff */
[----:B------:R-:W-:Y:S01]  /*0500*/  UISETP.NE.AND UP6, UPT, UR10, URZ, UPT ;  /* 0x0000003f0a00728c */ /* 0x000fe2000bfc5270 */
[----:B------:R-:W-:Y:S01]  /*0510*/  LOP3.LUT R5, R3, 0x38, R20, 0xf8, !PT ;  /* 0x0000003803057812 */ /* 0x000fe200078ef814 */
[----:B------:R-:W-:Y:S01]  /*0520*/  STL [R1+0x48], R20 ;  /* 0x0000481401007387 */ /* 0x000fe20000100800 */
[----:B------:R-:W-:Y:S01]  /*0530*/  SHF.R.U32.HI R4, RZ, 0x3, R3 ;  /* 0x00000003ff047819 */ /* 0x000fe20000011603 */
[----:B------:R-:W-:Y:S01]  /*0540*/  USHF.R.S32.HI UR57, URZ, 0x1f, UR31 ;  /* 0x0000001f3f397899 */ /* 0x000fe2000801141f */
[----:B------:R-:W-:Y:S01]  /*0550*/  LOP3.LUT R3, R13, 0xfffffff8, RZ, 0xc0, !PT ;  /* 0xfffffff80d037812 */ /* 0x000fe200078ec0ff */
[----:B------:R-:W-:Y:S01]  /*0560*/  USHF.R.S32.HI UR56, URZ, 0x1f, UR36 ;  /* 0x0000001f3f387899 */ /* 0x000fe20008011424 */
[C---:B------:R-:W-:Y:S01]  /*0570*/  LOP3.LUT P3, RZ, R0.reuse, 0x2, RZ, 0xc0, !PT ;  /* 0x0000000200ff7812 */ /* 0x040fe2000786c0ff */
[----:B------:R-:W-:Y:S01]  /*0580*/  IMAD.SHL.U32 R0, R0, 0x40, RZ ;  /* 0x0000004000007824 */ /* 0x000fe200078e00ff */
[----:B------:R-:W-:Y:S01]  /*0590*/  LOP3.LUT R9, R5, R4, RZ, 0x3c, !PT ;  /* 0x0000000405097212 */ /* 0x000fe200078e3cff */
[----:B------:R-:W-:Y:S01]  /*05a0*/  IMAD.IADD R10, R2, 0x1, -R3 ;  /* 0x00000001020a7824 */ /* 0x000fe200078e0a03 */
[----:B------:R-:W-:Y:S01]  /*05b0*/  LOP3.LUT R3, R8, 0x1, RZ, 0xc0, !PT ;  /* 0x0000000108037812 */ /* 0x000fe200078ec0ff */
[----:B------:R-:W-:Y:S01]  /*05c0*/  IMAD.SHL.U32 R2, R14, 0x10, RZ ;  /* 0x000000100e027824 */ /* 0x000fe200078e00ff */
[----:B------:R-:W-:Y:S01]  /*05d0*/  LOP3.LUT R0, R0, 0x1c0, RZ, 0xc0, !PT ;  /* 0x000001c000007812 */ /* 0x000fe200078ec0ff */
[----:B------:R-:W-:Y:S01]  /*05e0*/  UIMAD.WIDE.U32 UR40, UR34, UR42, URZ ;  /* 0x0000002a222872a5 */ /* 0x000fe2000f8e003f */
[----:B------:R-:W-:Y:S01]  /*05f0*/  ISETP.NE.U32.AND P0, PT, R3, 0x1, PT ;  /* 0x000000010300780c */ /* 0x000fe20003f05070 */
[----:B------:R-:W-:Y:S01]  /*0600*/  IMAD.SHL.U32 R3, R12, 0x200, RZ ;  /* 0x000002000c037824 */ /* 0x000fe200078e00ff */
[----:B------:R-:W-:Y:S01]  /*0610*/  SHF.R.S32.HI R7, RZ, 0x7, R7 ;  /* 0x00000007ff077819 */ /* 0x000fe20000011407 */
[----:B------:R-:W-:Y:S01]  /*0620*/  UIMAD UR49, UR35, UR42, URZ ;  /* 0x0000002a233172a4 */ /* 0x000fe2000f8e023f */
[C---:B------:R-:W-:Y:S01]  /*0630*/  LOP3.LUT R2, R0.reuse, 0x10, R2, 0xf8, !PT ;  /* 0x0000001000027812 */ /* 0x040fe200078ef802 */
[----:B------:R-:W-:Y:S01]  /*0640*/  USHF.R.S32.HI UR51, URZ, 0x1f, UR45 ;  /* 0x0000001f3f337899 */ /* 0x000fe2000801142d */
[----:B------:R-:W-:Y:S01]  /*0650*/  LOP3.LUT R5, R0, 0x8, R6, 0xf8, !PT ;  /* 0x0000000800057812 */ /* 0x000fe200078ef806 */
[----:B------:R-:W-:Y:S01]  /*0660*/  UIMAD UR48, UR6, UR48, URZ ;  /* 0x00000030063072a4 */ /* 0x000fe2000f8e023f */
[----:B------:R-:W-:Y:S01]  /*0670*/  SHF.R.U32.HI R4, RZ, 0x3, R0 ;  /* 0x00000003ff047819 */ /* 0x000fe20000011600 */
[----:B------:R-:W-:Y:S01]  /*0680*/  @!UP5 UIMAD UR47, UR7, UR47, URZ ;  /* 0x0000002f072fd2a4 */ /* 0x000fe2000f8e023f */
[----:B------:R-:W-:Y:S01]  /*0690*/  LOP3.LUT R6, R2, 0x8, R6, 0xf8, !PT ;  /* 0x0000000802067812 */ /* 0x000fe200078ef806 */
[----:B------:R-:W-:Y:S01]  /*06a0*/  IMAD R2, R7, 0x800, R3 ;  /* 0x0000080007027824 */ /* 0x000fe200078e0203 */
[----:B------:R-:W-:Y:S01]  /*06b0*/  LOP3.LUT R0, R5, R4, RZ, 0x3c, !PT ;  /* 0x0000000405007212 */ /* 0x000fe200078e3cff */
[----:B------:R-:W-:Y:S01]  /*06c0*/  USHF.R.S32.HI UR46, URZ, 0x1f, UR39 ;  /* 0x0000001f3f2e7899 */ /* 0x000fe20008011427 */
[----:B------:R-:W-:-:S02]  /*06d0*/  LEA.HI R5, R11, R15, RZ, 0x6 ;  /* 0x0000000f0b057211 */ /* 0x000fc400078f30ff */
[----:B------:R-:W-:Y:S01]  /*06e0*/  LOP3.LUT R4, R3, R6, R4, 0xf6, !PT ;  /* 0x0000000603047212 */ /* 0x000fe200078ef604 */
[----:B------:R-:W-:Y:S01]  /*06f0*/  IMAD.IADD R0, R2, 0x1, R0 ;  /* 0x0000000102007824 */ /* 0x000fe200078e0200 */
[----:B------:R-:W-:Y:S01]  /*0700*/  SHF.R.S32.HI R2, RZ, 0x6, R5 ;  /* 0x00000006ff027819 */ /* 0x000fe20000011405 */
[----:B------:R-:W-:Y:S01]  /*0710*/  IMAD.SHL.U32 R5, R7, 0x20, RZ ;  /* 0x0000002007057824 */ /* 0x000fe200078e00ff */
[----:B------:R-:W-:Y:S01]  /*0720*/  LOP3.LUT R3, R16, 0x7ffffffc, RZ, 0xc0, !PT ;  /* 0x7ffffffc10037812 */ /* 0x000fe200078ec0ff */
[----:B------:R-:W-:Y:S01]  /*0730*/  IMAD.SHL.U32 R7, R12, 0x20, RZ ;  /* 0x000000200c077824 */ /* 0x000fe200078e00ff */
[----:B------:R-:W-:Y:S01]  /*0740*/  R2P PR, R8, 0x6 ;  /* 0x0000000608007804 */ /* 0x000fe20000000000 */
[----:B------:R-:W-:Y:S01]  /*0750*/  IMAD R17, R2, 0x200, R9 ;  /* 0x0000020002117824 */ /* 0x000fe200078e0209 */
[----:B------:R-:W-:Y:S01]  /*0760*/  LOP3.LUT P6, RZ, R10, 0x4, RZ, 0xc0, !PT ;  /* 0x000000040aff7812 */ /* 0x000fe200078cc0ff */
[----:B------:R-:W-:Y:S01]  /*0770*/  IMAD.SHL.U32 R6, R2, 0x8, RZ ;  /* 0x0000000802067824 */ /* 0x000fe200078e00ff */
[----:B------:R-:W-:Y:S01]  /*0780*/  LOP3.LUT P5, RZ, R10, 0x2, RZ, 0xc0, !PT ;  /* 0x000000020aff7812 */ /* 0x000fe200078ac0ff */
[----:B------:R-:W-:-:S02]  /*0790*/  IMAD.SHL.U32 R2, R8, 0x40, RZ ;  /* 0x0000004008027824 */ /* 0x000fc400078e00ff */
[C---:B------:R-:W-:Y:S01]  /*07a0*/  IMAD.IADD R9, R15.reuse, 0x1, -R3 ;  /* 0x000000010f097824 */ /* 0x040fe200078e0a03 */
[----:B------:R-:W-:Y:S01]  /*07b0*/  LOP3.LUT R3, R6, 0x18, RZ, 0xc0, !PT ;  /* 0x0000001806037812 */ /* 0x000fe200078ec0ff */
[----:B------:R-:W-:Y:S01]  /*07c0*/  IMAD.SHL.U32 R15, R15, 0x2, RZ ;  /* 0x000000020f0f7824 */ /* 0x000fe200078e00ff */
[----:B------:R-:W-:Y:S01]  /*07d0*/  LOP3.LUT R2, R2, 0x1c0, RZ, 0xc0, !PT ;  /* 0x000001c002027812 */ /* 0x000fe200078ec0ff */
[----:B------:R-:W-:Y:S01]  /*07e0*/  IMAD.SHL.U32 R0, R0, 0x2, RZ ;  /* 0x0000000200007824 */ /* 0x000fe200078e00ff */
[----:B------:R-:W-:Y:S01]  /*07f0*/  LOP3.LUT R11, R3, 0x20, R7, 0xf8, !PT ;  /* 0x00000020030b7812 */ /* 0x000fe200078ef807 */
[----:B------:R-:W-:Y:S01]  /*0800*/  IMAD.SHL.U32 R7, R10, 0x40, RZ ;  /* 0x000000400a077824 */ /* 0x000fe200078e00ff */
[----:B------:R-:W-:Y:S01]  /*0810*/  LOP3.LUT R8, R5, 0x6, R15, 0xf8, !PT ;  /* 0x0000000605087812 */ /* 0x000fe200078ef80f */
[----:B------:R-:W-:Y:S01]  /*0820*/  IMAD.MOV.U32 R10, RZ, RZ, -0x10 ;  /* 0xfffffff0ff0a7424 */ /* 0x000fe200078e00ff */
[----:B------:R-:W-:Y:S02]  /*0830*/  SHF.R.U32.HI R6, RZ, 0x3, R2 ;  /* 0x00000003ff067819 */ /* 0x000fe40000011602 */
[----:B------:R-:W-:Y:S01]  /*0840*/  LOP3.LUT R5, R2, 0x20, R5, 0xf8, !PT ;  /* 0x0000002002057812 */ /* 0x000fe200078ef805 */
[----:B------:R1:W-:Y:S01]  /*0850*/  STL [R1+0x84], R8 ;  /* 0x0000840801007387 */ /* 0x0003e20000100800 */
[----:B------:R-:W-:-:S02]  /*0860*/  SEL R10, R10, 0x10, !P0 ;  /* 0x000000100a0a7807 */ /* 0x000fc40004000000 */
[----:B-1----:R-:W-:Y:S01]  /*0870*/  LOP3.LUT R8, R6, R2, R3, 0x1e, !PT ;  /* 0x0000000206087212 */ /* 0x002fe200078e1e03 */
[----:B------:R-:W-:Y:S01]  /*0880*/  IMAD.SHL.U32 R2, R9, 0x2, RZ ;  /* 0x0000000209027824 */ /* 0x000fe200078e00ff */
[----:B------:R-:W-:-:S03]  /*0890*/  LOP3.LUT R6, R5, R6, RZ, 0x3c, !PT ;  /* 0x0000000605067212 */ /* 0x000fc600078e3cff */
[--C-:B------:R-:W-:Y:S02]  /*08a0*/  IMAD R5, R18, 0x400, R2.reuse ;  /* 0x0000040012057824 */ /* 0x100fe400078e0202 */
[----:B------:R-:W-:Y:S01]  /*08b0*/  IMAD R3, R14, 0x400, R2 ;  /* 0x000004000e037824 */ /* 0x000fe200078e0202 */
[----:B------:R-:W-:Y:S01]  /*08c0*/  LOP3.LUT R2, R7, 0x1c0, RZ, 0xc0, !PT ;  /* 0x000001c007027812 */ /* 0x000fe200078ec0ff */
[----:B------:R-:W-:Y:S02]  /*08d0*/  IMAD.IADD R16, R5, 0x1, R6 ;  /* 0x0000000105107824 */ /* 0x000fe400078e0206 */
[----:B------:R-:W-:Y:S01]  /*08e0*/  IMAD.IADD R15, R3, 0x1, R8 ;  /* 0x00000001030f7824 */ /* 0x000fe200078e0208 */
[----:B------:R-:W-:Y:S01]  /*08f0*/  SHF.R.U32.HI R3, RZ, 0x3, R2 ;  /* 0x00000003ff037819 */ /* 0x000fe20000011602 */
[----:B------:R-:W-:Y:S01]  /*0900*/  IMAD.SHL.U32 R5, R12, 0x8, RZ ;  /* 0x000000080c057824 */ /* 0x000fe200078e00ff */
[C---:B------:R-:W-:Y:S01]  /*0910*/  IADD3 R12, R20.reuse, 0x80, RZ ;  /* 0x00000080140c7810 */ /* 0x040fe20007ffe0ff */
[----:B------:R-:W-:Y:S01]  /*0920*/  IMAD.SHL.U32 R8, R13, 0x40, RZ ;  /* 0x000000400d087824 */ /* 0x000fe200078e00ff */
[----:B------:R-:W-:Y:S01]  /*0930*/  IADD3 R13, R20, 0x40, RZ ;  /* 0x00000040140d7810 */ /* 0x000fe20007ffe0ff */
[----:B------:R-:W-:Y:S01]  /*0940*/  IMAD.MOV.U32 R6, RZ, RZ, 0x20 ;  /* 0x00000020ff067424 */ /* 0x000fe200078e00ff */
[----:B------:R-:W-:-:S02]  /*0950*/  LOP3.LUT R5, R2, 0x8, R5, 0xf8, !PT ;  /* 0x0000000802057812 */ /* 0x000fc400078ef805 */
[----:B------:R-:W-:Y:S01]  /*0960*/  LOP3.LUT R8, R8, 0xfffffe00, RZ, 0xc0, !PT ;  /* 0xfffffe0008087812 */ /* 0x000fe200078ec0ff */
[----:B------:R1:W-:Y:S01]  /*0970*/  STL [R1+0x68], R13 ;  /* 0x0000680d01007387 */ /* 0x0003e20000100800 */
[----:B------:R-:W-:Y:S01]  /*0980*/  LOP3.LUT R2, R3, R11, R2, 0x1e, !PT ;  /* 0x0000000b03027212 */ /* 0x000fe200078e1e02 */
[----:B------:R-:W-:Y:S01]  /*0990*/  IMAD.SHL.U32 R11, R17, 0x2, RZ ;  /* 0x00000002110b7824 */ /* 0x000fe200078e00ff */
[----:B------:R-:W-:Y:S01]  /*09a0*/  LOP3.LUT R3, R5, R3, RZ, 0x3c, !PT ;  /* 0x0000000305037212 */ /* 0x000fe200078e3cff */
[--C-:B------:R-:W-:Y:S01]  /*09b0*/  IMAD R7, R18, 0x400, R8.reuse ;  /* 0x0000040012077824 */ /* 0x100fe200078e0208 */
[----:B------:R-:W-:Y:S01]  /*09c0*/  STL [R1+0x6c], R12 ;  /* 0x00006c0c01007387 */ /* 0x000fe20000100800 */
[----:B------:R-:W-:Y:S01]  /*09d0*/  IMAD R9, R14, 0x400, R8 ;  /* 0x000004000e097824 */ /* 0x000fe200078e0208 */
[----:B------:R-:W-:Y:S01]  /*09e0*/  LOP3.LUT R8, R2, R8, RZ, 0xfc, !PT ;  /* 0x0000000802087212 */ /* 0x000fe200078efcff */
[----:B------:R-:W-:Y:S01]  /*09f0*/  IMAD.MOV.U32 R5, RZ, RZ, 0x40 ;  /* 0x00000040ff057424 */ /* 0x000fe200078e00ff */
[----:B------:R-:W-:Y:S01]  /*0a00*/  SEL R2, R6, 0xffffffe0, !P3 ;  /* 0xffffffe006027807 */ /* 0x000fe20005800000 */
[----:B------:R-:W-:Y:S01]  /*0a10*/  IMAD.IADD R7, R7, 0x1, R3 ;  /* 0x0000000107077824 */ /* 0x000fe200078e0203 */
[----:B------:R2:W-:Y:S01]  /*0a20*/  STL [R1+0x2c], R11 ;  /* 0x00002c0b01007387 */ /* 0x0005e20000100800 */
[----:B------:R-:W-:Y:S01]  /*0a30*/  IMAD.IADD R9, R3, 0x1, R9 ;  /* 0x0000000103097824 */ /* 0x000fe200078e0209 */
[----:B------:R-:W-:-:S02]  /*0a40*/  SEL R3, R5, 0xffffffc0, !P4 ;  /* 0xffffffc005037807 */ /* 0x000fc40006000000 */
[----:B------:R3:W-:Y:S01]  /*0a50*/  STL [R1], R0 ;  /* 0x0000000001007387 */ /* 0x0007e20000100800 */
[----:B------:R-:W-:Y:S02]  /*0a60*/  SEL R6, R6, 0xffffffe0, !P5 ;  /* 0xffffffe006067807 */ /* 0x000fe40006800000 */
[C---:B------:R-:W-:Y:S01]  /*0a70*/  IMAD.IADD R252, R0.reuse, 0x1, R3 ;  /* 0x0000000100fc7824 */ /* 0x040fe200078e0203 */
[----:B------:R-:W-:Y:S02]  /*0a80*/  SEL R5, R5, 0xffffffc0, !P6 ;  /* 0xffffffc005057807 */ /* 0x000fe40007000000 */
[----:B------:R-:W-:Y:S02]  /*0a90*/  LEA R9, R9, 0x12000, 0x1 ;  /* 0x0001200009097811 */ /* 0x000fe400078e08ff */
[----:B-1----:R-:W-:Y:S01]  /*0aa0*/  LEA R13, R15, 0xc000, 0x1 ;  /* 0x0000c0000f0d7811 */ /* 0x002fe200078e08ff */
[--C-:B--2---:R-:W-:Y:S01]  /*0ab0*/  IMAD.IADD R11, R0, 0x1, R2.reuse ;  /* 0x00000001000b7824 */ /* 0x104fe200078e0202 */
[----:B------:R-:W-:Y:S01]  /*0ac0*/  IADD3 R2, R3, R0, R2 ;  /* 0x0000000003027210 */ /* 0x000fe20007ffe002 */
[----:B---3--:R-:W-:-:S03]  /*0ad0*/  IMAD.SHL.U32 R0, R16, 0x2, RZ ;  /* 0x0000000210007824 */ /* 0x008fc600078e00ff */
[----:B------:R1:W-:Y:S04]  /*0ae0*/  STL [R1+0x4], R11 ;  /* 0x0000040b01007387 */ /* 0x0003e80000100800 */
[----:B------:R2:W-:Y:S01]  /*0af0*/  STL [R1+0x10], R2 ;  /* 0x0000100201007387 */ /* 0x0005e20000100800 */
[C---:B------:R-:W-:Y:S02]  /*0b00*/  IADD3 R12, R0.reuse, 0x20, RZ ;  /* 0x00000020000c7810 */ /* 0x040fe40007ffe0ff */
[C---:B------:R-:W-:Y:S01]  /*0b10*/  @P1 IADD3 R12, R0.reuse, -0x20, RZ ;  /* 0xffffffe0000c1810 */ /* 0x040fe20007ffe0ff */
[----:B------:R3:W-:Y:S04]  /*0b20*/  STL [R1+0x50], R0 ;  /* 0x0000500001007387 */ /* 0x0007e80000100800 */
[----:B------:R-:W-:Y:S01]  /*0b30*/  STL [R1+0x78], R13 ;  /* 0x0000780d01007387 */ /* 0x000fe20000100800 */
[----:B-1----:R-:W-:-:S02]  /*0b40*/  IMAD.IADD R11, R0, 0x1, R10 ;  /* 0x00000001000b7824 */ /* 0x002fc400078e020a */
[----:B--2---:R-:W-:-:S03]  /*0b50*/  IMAD R2, R4, 0x2, R3 ;  /* 0x0000000204027824 */ /* 0x004fc600078e0203 */
[----:B------:R1:W-:Y:S01]  /*0b60*/  STL [R1+0x5c], R11 ;  /* 0x00005c0b01007387 */ /* 0x0003e20000100800 */
[----:B------:R-:W-:Y:S01]  /*0b70*/  IMAD.SHL.U32 R3, R4, 0x2, RZ ;  /* 0x0000000204037824 */ /* 0x000fe200078e00ff */
[C---:B------:R-:W-:Y:S01]  /*0b80*/  IADD3 R4, R13.reuse, 0x40, RZ ;  /* 0x000000400d047810 */ /* 0x040fe20007ffe0ff */
[----:B---3--:R-:W-:Y:S01]  /*0b90*/  IMAD.SHL.U32 R0, R8, 0x2, RZ ;  /* 0x0000000208007824 */ /* 0x008fe200078e00ff */
[----:B------:R-:W-:Y:S01]  /*0ba0*/  @P2 IADD3 R4, R13, -0x40, RZ ;  /* 0xffffffc00d042810 */ /* 0x000fe20007ffe0ff */
[----:B------:R-:W-:Y:S02]  /*0bb0*/  IMAD.IADD R8, R6, 0x1, R9 ;  /* 0x0000000106087824 */ /* 0x000fe400078e0209 */
[----:B-1----:R-:W-:-:S04]  /*0bc0*/  IMAD.SHL.U32 R11, R7, 0x2, RZ ;  /* 0x00000002070b7824 */ /* 0x002fc800078e00ff */
[----:B------:R-:W-:Y:S01]  /*0bd0*/  IMAD.IADD R7, R11, 0x1, R6 ;  /* 0x000000010b077824 */ /* 0x000fe200078e0206 */
[----:B------:R-:W-:Y:S04]  /*0be0*/  STL [R1+0x8], R11 ;  /* 0x0000080b01007387 */ /* 0x000fe80000100800 */
[----:B------:R-:W-:Y:S04]  /*0bf0*/  STL [R1+0x54], R12 ;  /* 0x0000540c01007387 */ /* 0x000fe80000100800 */
[----:B------:R1:W-:Y:S04]  /*0c00*/  STL [R1+0x7c], R4 ;  /* 0x00007c0401007387 */ /* 0x0003e80000100800 */
[----:B------:R-:W-:Y:S01]  /*0c10*/  STL [R1+0x1c], R9 ;  /* 0x00001c0901007387 */ /* 0x000fe20000100800 */
[----:B-1----:R-:W-:-:S02]  /*0c20*/  IMAD.IADD R4, R10, 0x1, R12 ;  /* 0x000000010a047824 */ /* 0x002fc400078e020c */
[----:B------:R-:W-:-:S03]  /*0c30*/  IMAD.IADD R10, R11, 0x1, R5 ;  /* 0x000000010b0a7824 */ /* 0x000fc600078e0205 */
[----:B------:R1:W-:Y:S04]  /*0c40*/  STL [R1+0x58], R4 ;  /* 0x0000580401007387 */ /* 0x0003e80000100800 */
[----:B------:R-:W-:Y:S04]  /*0c50*/  STL [R1+0xc], R7 ;  /* 0x00000c0701007387 */ /* 0x000fe80000100800 */
[----:B------:R-:W-:Y:S04]  /*0c60*/  STL [R1+0x18], R10 ;  /* 0x0000180a01007387 */ /* 0x000fe80000100800 */
[----:B------:R-:W-:Y:S01]  /*0c70*/  STL [R1+0x28], R8 ;  /* 0x0000280801007387 */ /* 0x000fe20000100800 */
[----:B-1----:R-:W-:-:S02]  /*0c80*/  IMAD.IADD R4, R5, 0x1, R9 ;  /* 0x0000000105047824 */ /* 0x002fc400078e0209 */
[----:B------:R-:W-:-:S03]  /*0c90*/  IMAD.IADD R5, R7, 0x1, R5 ;  /* 0x0000000107057824 */ /* 0x000fc600078e0205 */
[----:B------:R1:W-:Y:S04]  /*0ca0*/  STL [R1+0x20], R4 ;  /* 0x0000200401007387 */ /* 0x0003e80000100800 */
[----:B------:R2:W-:Y:S01]  /*0cb0*/  STL [R1+0x14], R5 ;  /* 0x0000140501007387 */ /* 0x0005e20000100800 */
[----:B-1----:R-:W-:-:S05]  /*0cc0*/  IMAD.IADD R4, R6, 0x1, R4 ;  /* 0x0000000106047824 */ /* 0x002fca00078e0204 */
[----:B----4-:R2:W-:Y:S02]  /*0cd0*/  STL [R1+0x24], R4 ;  /* 0x0000240401007387 */ /* 0x0105e40000100800 */
.L_x_44:
[----:B------:R-:W-:Y:S02]  /*0ce0*/  ULDC.64 UR6, c[0x0][0x240] ;  /* 0x0000900000067ab9 */ /* 0x000fe40000000a00 */
[----:B------:R-:W-:Y:S02]  /*0cf0*/  UISETP.NE.U32.AND UP1, UPT, URZ, UR6, UPT ;  /* 0x000000063f00728c */ /* 0x000fe4000bf25070 */
[----:B------:R-:W-:Y:S02]  /*0d00*/  USHF.L.U32 UR13, UR31, 0x2, URZ ;  /* 0x000000021f0d7899 */ /* 0x000fe4000800063f */
[----:B------:R-:W-:Y:S02]  /*0d10*/  USHF.R.S32.HI UR38, URZ, 0x1f, UR31 ;  /* 0x0000001f3f267899 */ /* 0x000fe4000801141f */
[----:B------:R-:W-:Y:S02]  /*0d20*/  UISETP.NE.AND.EX UP1, UPT, URZ, UR7, UPT, UP1 ;  /* 0x000000073f00728c */ /* 0x000fe4000bf25310 */
[----:B------:R-:W-:-:S02]  /*0d30*/  ULDC.64 UR10, c[0x0][0x250] ;  /* 0x00009400000a7ab9 */ /* 0x000fc40000000a00 */
[----:B------:R-:W-:Y:S02]  /*0d40*/  UISETP.NE.U32.AND UP3, UPT, URZ, UR10, UPT ;  /* 0x0000000a3f00728c */ /* 0x000fe4000bf65070 */
[----:B------:R-:W-:Y:S01]  /*0d50*/  USHF.L.U64.HI UR12, UR31, 0x2, UR38 ;  /* 0x000000021f0c7899 */ /* 0x000fe20008010226 */
[----:B------:R-:W-:Y:S01]  /*0d60*/  PLOP3.LUT P2, PT, PT, PT, UP1, 0x80, 0x0 ;  /* 0x000000000000781c */ /* 0x000fe20003f4f018 */
[----:B------:R-:W-:Y:S02]  /*0d70*/  UIADD3 UR6, UP0, UR13, UR6, URZ ;  /* 0x000000060d067290 */ /* 0x000fe4000ff1e03f */
[----:B------:R-:W-:Y:S02]  /*0d80*/  UISETP.NE.AND.EX UP3, UPT, URZ, UR11, UPT, UP3 ;  /* 0x0000000b3f00728c */ /* 0x000fe4000bf65330 */
[----:B------:R-:W-:Y:S02]  /*0d90*/  UIADD3.X UR7, UR12, UR7, URZ, UP0, !UPT ;  /* 0x000000070c077290 */ /* 0x000fe400087fe43f */
[----:B-12---:R-:W-:Y:S01]  /*0da0*/  IMAD.U32 R4, RZ, RZ, UR6 ;  /* 0x00000006ff047e24 */ /* 0x006fe2000f8e00ff */
[----:B------:R-:W-:Y:S01]  /*0db0*/  ULDC.U8 UR14, c[0x0][0x312] ;  /* 0x0000c480000e7ab9 */ /* 0x000fe20000000000 */
[----:B------:R-:W-:Y:S01]  /*0dc0*/  PLOP3.LUT P0, PT, PT, PT, UP3, 0x80, 0x0 ;  /* 0x000000000000781c */ /* 0x000fe20003f0f038 */
[----:B------:R-:W-:Y:S01]  /*0dd0*/  ULDC.64 UR8, c[0x0][0x248] ;  /* 0x0000920000087ab9 */ /* 0x000fe20000000a00 */
[----:B------:R-:W-:Y:S01]  /*0de0*/  IMAD.U32 R5, RZ, RZ, UR7 ;  /* 0x00000007ff057e24 */ /* 0x000fe2000f8e00ff */
[----:B------:R-:W-:-:S02]  /*0df0*/  UISETP.NE.AND UP4, UPT, UR14, URZ, UPT ;  /* 0x0000003f0e00728c */ /* 0x000fc4000bf85270 */
[----:B------:R-:W-:Y:S02]  /*0e00*/  @UP3 UIADD3 UR6, UP0, UR13, UR10, URZ ;  /* 0x0000000a0d063290 */ /* 0x000fe4000ff1e03f */
[----:B------:R1:W2:Y:S01]  /*0e10*/  @P2 LDG.E R9, [R4.64] ;  /* 0x0000000404092981 */ /* 0x0002a2000c1e1900 */
[----:B------:R-:W-:Y:S02]  /*0e20*/  UISETP.EQ.U32.AND UP2, UPT, URZ, UR8, UPT ;  /* 0x000000083f00728c */ /* 0x000fe4000bf42070 */
[----:B------:R-:W-:Y:S01]  /*0e30*/  @UP3 UIADD3.X UR7, UR12, UR11, URZ, UP0, !UPT ;  /* 0x0000000b0c073290 */ /* 0x000fe200087fe43f */
[----:B------:R1:W3:Y:S01]  /*0e40*/  @P2 LDG.E R8, [R4.64+0x4] ;  /* 0x0000040404082981 */ /* 0x0002e2000c1e1900 */
[----:B------:R-:W-:Y:S01]  /*0e50*/  MOV R6, UR6 ;  /* 0x0000000600067c02 */ /* 0x000fe20008000f00 */
[----:B------:R-:W-:-:S03]  /*0e60*/  UISETP.EQ.OR.EX UP2, UPT, URZ, UR9, !UP4, UP2 ;  /* 0x000000093f00728c */ /* 0x000fc6000e742720 */
[----:B------:R-:W-:Y:S01]  /*0e70*/  IMAD.U32 R7, RZ, RZ, UR7 ;  /* 0x00000007ff077e24 */ /* 0x000fe2000f8e00ff */
[----:B------:R-:W-:-:S04]  /*0e80*/  UIADD3 UR8, UP0, UR13, UR8, URZ ;  /* 0x000000080d087290 */ /* 0x000fc8000ff1e03f */
[----:B----45:R4:W5:Y:S01]  /*0e90*/  @P0 LDG.E R6, [R6.64] ;  /* 0x0000000406060981 */ /* 0x030962000c1e1900 */
[----:B------:R-:W-:Y:S01]  /*0ea0*/  PLOP3.LUT P1, PT, PT, PT, UP2, 0x80, 0x0 ;  /* 0x000000000000781c */ /* 0x000fe20003f2f028 */
[----:B------:R-:W-:Y:S01]  /*0eb0*/  UIADD3.X UR9, UR12, UR9, URZ, UP0, !UPT ;  /* 0x000000090c097290 */ /* 0x000fe200087fe43f */
[----:B-1----:R-:W-:-:S05]  /*0ec0*/  IMAD.U32 R4, RZ, RZ, UR8 ;  /* 0x00000008ff047e24 */ /* 0x002fca000f8e00ff */
[----:B------:R-:W-:-:S06]  /*0ed0*/  MOV R5, UR9 ;  /* 0x0000000900057c02 */ /* 0x000fcc0008000f00 */
[----:B----4-:R-:W4:Y:S01]  /*0ee0*/  @!P1 LDG.E R7, [R4.64] ;  /* 0x0000000404079981 */ /* 0x010f22000c1e1900 */
[----:B------:R-:W-:Y:S02]  /*0ef0*/  UMOV UR18, 0xffffffff ;  /* 0xffffffff00127882 */ /* 0x000fe40000000000 */
[----:B------:R-:W-:Y:S02]  /*0f00*/  UMOV UR17, URZ ;  /* 0x0000003f00117c82 */ /* 0x000fe40008000000 */
[----:B------:R-:W-:Y:S02]  /*0f10*/  UMOV UR25, 0xffffffff ;  /* 0xffffffff00197882 */ /* 0x000fe40000000000 */
[----:B------:R-:W-:Y:S01]  /*0f20*/  ULDC UR8, c[0x0][0x218] ;  /* 0x0000860000087ab9 */ /* 0x000fe20000000800 */
[----:B--2---:R-:W1:Y:S08]  /*0f30*/  @P2 R2UR UR18, R9 ;  /* 0x00000000091223c2 */ /* 0x004e7000000e0000 */
[----:B---3--:R-:W1:Y:S08]  /*0f40*/  @P2 R2UR UR6, R8 ;  /* 0x00000000080623c2 */ /* 0x008e7000000e0000 */
[----:B-----5:R2:W3:Y:S01]  /*0f50*/  @P0 R2UR UR17, R6 ;  /* 0x00000000061103c2 */ /* 0x0204e200000e0000 */
[----:B------:R-:W-:-:S04]  /*0f60*/  ISETP.NE.U32.AND P0, PT, RZ, c[0x0][0x248], PT ;  /* 0x00009200ff007a0c */ /* 0x000fc80003f05070 */
[----:B------:R-:W-:Y:S01]  /*0f70*/  ISETP.NE.AND.EX P0, PT, RZ, c[0x0][0x24c], PT, P0 ;  /* 0x00009300ff007a0c */ /* 0x000fe20003f05300 */
[----:B-1----:R-:W-:Y:S02]  /*0f80*/  @UP1 UIADD3 UR24, UR6, -UR18, URZ ;  /* 0x8000001206181290 */ /* 0x002fe4000fffe03f */
[----:B----4-:R2:W1:Y:S05]  /*0f90*/  @!P1 R2UR UR25, R7 ;  /* 0x00000000071993c2 */ /* 0x01046a00000e0000 */
[----:B------:R-:W-:-:S05]  /*0fa0*/  @!UP1 ULDC UR24, c[0x0][0x214] ;  /* 0x0000850000189ab9 */ /* 0x000fca0000000800 */
[----:B------:R-:W-:Y:S05]  /*0fb0*/  @!P0 BRA `(.L_x_0) ;  /* 0x0000007000008947 */ /* 0x000fea0003800000 */
[----:B---3--:R-:W-:-:S13]  /*0fc0*/  PLOP3.LUT P0, PT, PT, PT, UP4, 0x80, 0x0 ;  /* 0x000000000000781c */ /* 0x008fda0003f0f048 */
[----:B--2---:R-:W2:Y:S04]  /*0fd0*/  @P0 LDG.E R6, [R4.64+0x4] ;  /* 0x0000040404060981 */ /* 0x004ea8000c1e1900 */
[----:B------:R-:W3:Y:S01]  /*0fe0*/  @!P0 LDG.E R4, [R4.64] ;  /* 0x0000000404048981 */ /* 0x000ee2000c1e1900 */
[----:B--2---:R-:W2:Y:S02]  /*0ff0*/  @P0 R2UR UR6, R6 ;  /* 0x00000000060603c2 */ /* 0x004ea400000e0000 */
[----:B-12---:R-:W-:-:S11]  /*1000*/  @UP4 UIADD3 UR8, UR6, -UR25, URZ ;  /* 0x8000001906084290 */ /* 0x006fd6000fffe03f */
[----:B---3--:R1:W2:Y:S01]  /*1010*/  @!P0 R2UR UR8, R4 ;  /* 0x00000000040883c2 */ /* 0x0082a200000e0000 */
[----:B------:R-:W-:-:S07]  /*1020*/  DEPBAR.LE SB1, 0x0, {2} ;  /* 0x000090040000791a */ /* 0x000fce0000000000 */
.L_x_0:
[----:B---3--:R-:W-:Y:S02]  /*1030*/  ULDC.64 UR6, c[0x0][0x258] ;  /* 0x0000960000067ab9 */ /* 0x008fe40000000a00 */
[----:B------:R-:W-:-:S04]  /*1040*/  UISETP.NE.U32.AND UP2, UPT, URZ, UR6, UPT ;  /* 0x000000063f00728c */ /* 0x000fc8000bf45070 */
[----:B------:R-:W-:-:S06]  /*1050*/  UISETP.NE.AND.EX UP2, UPT, URZ, UR7, UPT, UP2 ;  /* 0x000000073f00728c */ /* 0x000fcc000bf45320 */
[----:B------:R-:W-:-:S05]  /*1060*/  PLOP3.LUT P0, PT, PT, PT, UP2, 0x80, 0x0 ;  /* 0x000000000000781c */ /* 0x000fca0003f0f028 */
[----:B------:R-:W-:-:S04]  /*1070*/  @UP2 UIADD3 UR6, UP0, UR13, UR6, URZ ;  /* 0x000000060d062290 */ /* 0x000fc8000ff1e03f */
[----:B------:R-:W-:Y:S02]  /*1080*/  @UP2 UIADD3.X UR7, UR12, UR7, URZ, UP0, !UPT ;  /* 0x000000070c072290 */ /* 0x000fe400087fe43f */
[----:B------:R-:W-:-:S04]  /*1090*/  IMAD.U32 R4, RZ, RZ, UR6 ;  /* 0x00000006ff047e24 */ /* 0x000fc8000f8e00ff */
[----:B------:R-:W-:Y:S01]  /*10a0*/  IMAD.U32 R5, RZ, RZ, UR7 ;  /* 0x00000007ff057e24 */ /* 0x000fe2000f8e00ff */
[----:B------:R-:W-:-:S04]  /*10b0*/  ULDC.64 UR6, c[0x0][0x268] ;  /* 0x00009a0000067ab9 */ /* 0x000fc80000000a00 */
[----:B------:R-:W3:Y:S01]  /*10c0*/  @P0 LDG.E R4, [R4.64] ;  /* 0x0000000404040981 */ /* 0x000ee2000c1e1900 */
[----:B------:R-:W-:Y:S02]  /*10d0*/  @!UP2 UISETP.NE.U32.AND UP0, UPT, URZ, UR6, UPT ;  /* 0x000000063f00a28c */ /* 0x000fe4000bf05070 */
[----:B------:R-:W-:Y:S02]  /*10e0*/  ULDC UR9, c[0x0][0x21c] ;  /* 0x0000870000097ab9 */ /* 0x000fe40000000800 */
[----:B------:R-:W-:Y:S02]  /*10f0*/  @!UP2 UISETP.NE.AND.EX UP0, UPT, URZ, UR7, UPT, UP0 ;  /* 0x000000073f00a28c */ /* 0x000fe4000bf05300 */
[----:B------:R-:W-:Y:S02]  /*1100*/  USHF.L.U32 UR23, UR20, 0x6, URZ ;  /* 0x0000000614177899 */ /* 0x000fe4000800063f */
[----:B------:R-:W-:Y:S01]  /*1110*/  @!UP2 USEL UR6, URZ, UR9, !UP0 ;  /* 0x000000093f06a287 */ /* 0x000fe2000c000000 */
[----:B---3--:R-:W3:Y:S02]  /*1120*/  @P0 R2UR UR16, R4 ;  /* 0x00000000041003c2 */ /* 0x008ee400000e0000 */
[----:B---3--:R-:W-:-:S02]  /*1130*/  @UP2 UIADD3 UR16, UR16, -UR17, URZ ;  /* 0x8000001110102290 */ /* 0x008fc4000fffe03f */
[----:B------:R-:W-:-:S04]  /*1140*/  @!UP2 UIADD3 UR16, UR6, UR8, -UR17 ;  /* 0x000000080610a290 */ /* 0x000fc8000fffe811 */
[----:B------:R-:W-:-:S06]  /*1150*/  UISETP.GT.AND UP0, UPT, UR16, UR23, UPT ;  /* 0x000000171000728c */ /* 0x000fcc000bf04270 */
[----:B------:R-:W-:-:S13]  /*1160*/  PLOP3.LUT P0, PT, PT, PT, UP0, 0x80, 0x0 ;  /* 0x000000000000781c */ /* 0x000fda0003f0f008 */
[----:B------:R-:W-:Y:S05]  /*1170*/  @!P0 BRA `(.L_x_1) ;  /* 0x00007c1000008947 */ /* 0x000fea0003800000 */
[----:B------:R-:W-:Y:S02]  /*1180*/  ULDC.64 UR12, c[0x0][0x178] ;  /* 0x00005e00000c7ab9 */ /* 0x000fe40000000a00 */
[----:B-1----:R-:W-:Y:S02]  /*1190*/  UISETP.NE.AND UP0, UPT, UR25, -0x1, UPT ;  /* 0xffffffff1900788c */ /* 0x002fe4000bf05270 */
[----:B------:R-:W-:Y:S02]  /*11a0*/  UIMAD UR14, UR38, UR12, URZ ;  /* 0x0000000c260e72a4 */ /* 0x000fe4000f8e023f */
[----:B------:R-:W-:Y:S02]  /*11b0*/  UIMAD.WIDE.U32 UR10, UR31, UR12, URZ ;  /* 0x0000000c1f0a72a5 */ /* 0x000fe4000f8e003f */
[----:B------:R-:W-:Y:S01]  /*11c0*/  UIADD3 UR12, UR24, 0x3f, URZ ;  /* 0x0000003f180c7890 */ /* 0x000fe2000fffe03f */
[----:B------:R-:W-:Y:S01]  /*11d0*/  PLOP3.LUT P1, PT, PT, PT, UP0, 0x80, 0x0 ;  /* 0x000000000000781c */ /* 0x000fe20003f2f008 */
[----:B------:R-:W-:-:S02]  /*11e0*/  UIMAD UR21, UR31, UR13, UR14 ;  /* 0x0000000d1f1572a4 */ /* 0x000fc4000f8e020e */
[----:B------:R-:W-:Y:S02]  /*11f0*/  USHF.R.S32.HI UR19, URZ, 0x1f, UR12 ;  /* 0x0000001f3f137899 */ /* 0x000fe4000801140c */
[----:B------:R-:W-:Y:S02]  /*1200*/  UISETP.NE.AND UP2, UPT, UR18, -0x1, UPT ;  /* 0xffffffff1200788c */ /* 0x000fe4000bf45270 */
[----:B------:R-:W-:Y:S02]  /*1210*/  ULEA.HI UR12, UR19, UR12, URZ, 0x6 ;  /* 0x0000000c130c7291 */ /* 0x000fe4000f8f303f */
[----:B------:R-:W-:Y:S02]  /*1220*/  @UP0 UIADD3 UR13, UR17, UR25, URZ ;  /* 0x00000019110d0290 */ /* 0x000fe4000fffe03f */
[----:B------:R-:W-:Y:S02]  /*1230*/  ULDC.64 UR6, c[0x0][0x190] ;  /* 0x0000640000067ab9 */ /* 0x000fe40000000a00 */
[----:B------:R-:W-:-:S02]  /*1240*/  ULDC.64 UR14, c[0x0][0x198] ;  /* 0x00006600000e7ab9 */ /* 0x000fc40000000a00 */
[----:B------:R-:W-:Y:S02]  /*1250*/  USHF.R.S32.HI UR33, URZ, 0x6, UR12 ;  /* 0x000000063f217899 */ /* 0x000fe4000801140c */
[----:B------:R-:W-:Y:S02]  /*1260*/  UIMAD.WIDE.U32 UR8, UR18, UR6, URZ ;  /* 0x00000006120872a5 */ /* 0x000fe4000f8e003f */
[----:B------:R-:W-:Y:S02]  /*1270*/  UIMAD UR22, UR18, UR7, URZ ;  /* 0x00000007121672a4 */ /* 0x000fe4000f8e023f */
[----:B------:R-:W-:Y:S02]  /*1280*/  ULOP3.LUT UR12, UR12, 0xffffffc0, URZ, 0xc0, !UPT ;  /* 0xffffffc00c0c7892 */ /* 0x000fe4000f8ec03f */
[----:B------:R-:W-:Y:S02]  /*1290*/  @UP0 UIMAD.WIDE.U32 UR6, UR13, UR14, URZ ;  /* 0x0000000e0d0602a5 */ /* 0x000fe4000f8e003f */
[----:B------:R-:W-:-:S02]  /*12a0*/  UIADD3 UR14, UR12, -0x40, URZ ;  /* 0xffffffc00c0e7890 */ /* 0x000fc4000fffe03f */
[----:B------:R-:W-:Y:S02]  /*12b0*/  UIADD3 UR32, UR11, UR21, URZ ;  /* 0x000000150b207290 */ /* 0x000fe4000fffe03f */
[----:B------:R-:W-:Y:S02]  /*12c0*/  @UP0 UIMAD UR27, UR13, UR15, UR7 ;  /* 0x0000000f0d1b02a4 */ /* 0x000fe4000f8e0207 */
[----:B------:R-:W-:Y:S02]  /*12d0*/  USEL UR37, UR10, UR8, !UP2 ;  /* 0x000000080a257287 */ /* 0x000fe4000d000000 */
[----:B------:R-:W-:Y:S02]  /*12e0*/  @UP2 UIADD3 UR32, UR9, UR22, URZ ;  /* 0x0000001609202290 */ /* 0x000fe4000fffe03f */
[----:B------:R-:W-:Y:S02]  /*12f0*/  USHF.R.S32.HI UR28, URZ, 0x1f, UR14 ;  /* 0x0000001f3f1c7899 */ /* 0x000fe4000801140e */
[----:B------:R-:W-:Y:S01]  /*1300*/  @UP0 UMOV UR26, UR6 ;  /* 0x00000006001a0c82 */ /* 0x000fe20008000000 */
[----:B------:R-:W-:Y:S05]  /*1310*/  @P1 BRA `(.L_x_2) ;  /* 0x000000c000001947 */ /* 0x000fea0003800000 */
[----:B------:R-:W-:Y:S02]  /*1320*/  USHF.R.S32.HI UR6, URZ, 0x1f, UR17 ;  /* 0x0000001f3f067899 */ /* 0x000fe40008011411 */
[----:B------:R-:W-:-:S02]  /*1330*/  ULDC.64 UR8, c[0x0][0x198] ;  /* 0x0000660000087ab9 */ /* 0x000fc40000000a00 */
[----:B------:R-:W-:Y:S02]  /*1340*/  UIMAD UR10, UR6, UR8, URZ ;  /* 0x00000008060a72a4 */ /* 0x000fe4000f8e023f */
[----:B------:R-:W-:Y:S02]  /*1350*/  UIMAD.WIDE.U32 UR6, UR17, UR8, URZ ;  /* 0x00000008110672a5 */ /* 0x000fe4000f8e003f */
[----:B------:R-:W-:-:S03]  /*1360*/  UIMAD UR9, UR17, UR9, UR10 ;  /* 0x00000009110972a4 */ /* 0x000fc6000f8e020a */
[----:B------:R-:W-:Y:S02]  /*1370*/  ULDC.64 UR10, c[0x0][0x180] ;  /* 0x00006000000a7ab9 */ /* 0x000fe40000000a00 */
[----:B------:R-:W-:Y:S02]  /*1380*/  UIADD3 UR7, UR7, UR9, URZ ;  /* 0x0000000907077290 */ /* 0x000fe4000fffe03f */
[----:B------:R-:W-:Y:S02]  /*1390*/  UIMAD UR8, UR38, UR10, URZ ;  /* 0x0000000a260872a4 */ /* 0x000fe4000f8e023f */
[----:B------:R-:W-:Y:S02]  /*13a0*/  UIMAD.WIDE.U32 UR6, UR31, UR10, UR6 ;  /* 0x0000000a1f0672a5 */ /* 0x000fe4000f8e0006 */
[----:B------:R-:W-:-:S04]  /*13b0*/  UIMAD UR8, UR31, UR11, UR8 ;  /* 0x0000000b1f0872a4 */ /* 0x000fc8000f8e0208 */
[----:B------:R-:W-:Y:S02]  /*13c0*/  UIADD3 UR27, UR7, UR8, URZ ;  /* 0x00000008071b7290 */ /* 0x000fe4000fffe03f */
[----:B------:R-:W-:Y:S02]  /*13d0*/  UMOV UR26, UR6 ;  /* 0x00000006001a7c82 */ /* 0x000fe40008000000 */
.L_x_2:
[----:B------:R-:W-:Y:S02]  /*13e0*/  @UP0 UIADD3 UR8, UR17, UR25, URZ ;  /* 0x0000001911080290 */ /* 0x000fe4000fffe03f */
[----:B------:R-:W-:Y:S02]  /*13f0*/  ULDC.64 UR10, c[0x0][0x1a0] ;  /* 0x00006800000a7ab9 */ /* 0x000fe40000000a00 */
[----:B------:R-:W-:-:S04]  /*1400*/  @UP0 UIMAD.WIDE.U32 UR6, UR8, UR10, URZ ;  /* 0x0000000a080602a5 */ /* 0x000fc8000f8e003f */
[----:B------:R-:W-:-:S03]  /*1410*/  @UP0 UIMAD UR30, UR8, UR11, UR7 ;  /* 0x0000000b081e02a4 */ /* 0x000fc6000f8e0207 */
[----:B------:R-:W-:Y:S01]  /*1420*/  @UP0 UMOV UR29, UR6 ;  /* 0x00000006001d0c82 */ /* 0x000fe20008000000 */
[----:B------:R-:W-:Y:S05]  /*1430*/  @P1 BRA `(.L_x_3) ;  /* 0x000000c000001947 */ /* 0x000fea0003800000 */
[----:B------:R-:W-:Y:S02]  /*1440*/  USHF.R.S32.HI UR6, URZ, 0x1f, UR17 ;  /* 0x0000001f3f067899 */ /* 0x000fe40008011411 */
[----:B------:R-:W-:Y:S02]  /*1450*/  ULDC.64 UR8, c[0x0][0x1a0] ;  /* 0x0000680000087ab9 */ /* 0x000fe40000000a00 */
        /* <DEDUP_REMOVED lines=10> */
.L_x_3:
[----:B------:R-:W-:Y:S01]  /*1500*/  IABS R8, c[0x0][0x1c8] ;  /* 0x0000720000087a13 */ /* 0x000fe20000000000 */
[----:B------:R-:W-:Y:S01]  /*1510*/  ULDC.64 UR8, c[0x0][0x370] ;  /* 0x0000dc0000087ab9 */ /* 0x000fe20000000a00 */
[----:B--2---:R-:W-:Y:S01]  /*1520*/  IABS R7, UR36 ;  /* 0x0000002400077c13 */ /* 0x004fe20008000000 */
[----:B------:R-:W-:Y:S01]  /*1530*/  @UP2 UIMAD.WIDE.U32 UR6, UR18, UR8, URZ ;  /* 0x00000008120622a5 */ /* 0x000fe2000f8e003f */
[----:B------:R-:W1:Y:S01]  /*1540*/  I2F.RP R4, R8 ;  /* 0x0000000800047306 */ /* 0x000e620000209400 */
[----:B------:R-:W-:Y:S01]  /*1550*/  ISETP.NE.AND P2, PT, RZ, c[0x0][0x1c8], PT ;  /* 0x00007200ff007a0c */ /* 0x000fe20003f45270 */
[----:B------:R-:W-:Y:S02]  /*1560*/  ULDC UR13, c[0x0][0x234] ;  /* 0x00008d00000d7ab9 */ /* 0x000fe40000000800 */
[----:B------:R-:W-:-:S02]  /*1570*/  @UP2 UIMAD UR22, UR18, UR9, UR7 ;  /* 0x00000009121622a4 */ /* 0x000fc4000f8e0207 */
[----:B------:R-:W-:Y:S02]  /*1580*/  @UP2 UMOV UR21, UR6 ;  /* 0x0000000600152c82 */ /* 0x000fe40008000000 */
[----:B------:R-:W-:Y:S02]  /*1590*/  ULDC.64 UR6, c[0x0][0x368] ;  /* 0x0000da0000067ab9 */ /* 0x000fe40000000a00 */
[----:B------:R-:W-:Y:S02]  /*15a0*/  @!UP2 UIMAD UR8, UR38, UR6, URZ ;  /* 0x000000062608a2a4 */ /* 0x000fe4000f8e023f */
[----:B------:R-:W-:Y:S02]  /*15b0*/  USHF.R.S32.HI UR19, URZ, 0x1f, UR23 ;  /* 0x0000001f3f137899 */ /* 0x000fe40008011417 */
[----:B------:R-:W-:Y:S01]  /*15c0*/  @!UP2 UIMAD UR8, UR31, UR7, UR8 ;  /* 0x000000071f08a2a4 */ /* 0x000fe2000f8e0208 */
[----:B-1----:R-:W1:Y:S01]  /*15d0*/  MUFU.RCP R4, R4 ;  /* 0x0000000400047308 */ /* 0x002e620000001000 */
[----:B------:R-:W-:-:S04]  /*15e0*/  @!UP2 UIMAD.WIDE.U32 UR6, UR31, UR6, URZ ;  /* 0x000000061f06a2a5 */ /* 0x000fc8000f8e003f */
[----:B------:R-:W-:Y:S02]  /*15f0*/  @!UP2 UIADD3 UR22, UR7, UR8, URZ ;  /* 0x000000080716a290 */ /* 0x000fe4000fffe03f */
[----:B------:R-:W-:Y:S02]  /*1600*/  UIMAD UR8, UR35, UR18, URZ ;  /* 0x00000012230872a4 */ /* 0x000fe4000f8e023f */
[----:B------:R-:W-:Y:S02]  /*1610*/  @!UP2 UMOV UR21, UR6 ;  /* 0x000000060015ac82 */ /* 0x000fe40008000000 */
[----:B------:R-:W-:-:S04]  /*1620*/  UIMAD UR6, UR38, UR61, UR50 ;  /* 0x0000003d260672a4 */ /* 0x000fc8000f8e0232 */
[----:B------:R-:W-:Y:S01]  /*1630*/  UIADD3 UR6, UR43, UR6, URZ ;  /* 0x000000062b067290 */ /* 0x000fe2000fffe03f */
[----:B-1----:R-:W-:-:S03]  /*1640*/  IADD3 R4, R4, 0xffffffe, RZ ;  /* 0x0ffffffe04047810 */ /* 0x002fc60007ffe0ff */
[----:B------:R-:W-:Y:S01]  /*1650*/  UIMAD UR6, UR34, UR6, UR49 ;  /* 0x00000006220672a4 */ /* 0x000fe2000f8e0231 */
[----:B------:R-:W1:Y:S03]  /*1660*/  F2I.FTZ.U32.TRUNC.NTZ R5, R4 ;  /* 0x0000000400057305 */ /* 0x000e66000021f000 */
[----:B------:R-:W-:Y:S02]  /*1670*/  UIADD3 UR11, UR41, UR6, URZ ;  /* 0x00000006290b7290 */ /* 0x000fe4000fffe03f */
[----:B------:R-:W-:-:S04]  /*1680*/  UIMAD.WIDE.U32 UR6, UR34, UR18, URZ ;  /* 0x00000012220672a5 */ /* 0x000fc8000f8e003f */
[----:B------:R-:W-:Y:S02]  /*1690*/  @UP2 UIADD3 UR11, UR7, UR8, URZ ;  /* 0x00000008070b2290 */ /* 0x000fe4000fffe03f */
[----:B------:R-:W-:Y:S02]  /*16a0*/  USEL UR15, UR40, UR6, !UP2 ;  /* 0x00000006280f7287 */ /* 0x000fe4000d000000 */
[----:B------:R-:W-:Y:S02]  /*16b0*/  ULDC.64 UR8, c[0x0][0x3d8] ;  /* 0x0000f60000087ab9 */ /* 0x000fe40000000a00 */
[----:B------:R-:W-:Y:S01]  /*16c0*/  UIMAD.WIDE.U32 UR6, UR58, UR8, URZ ;  /* 0x000000083a0672a5 */ /* 0x000fe2000f8e003f */
[----:B-1----:R-:W-:-:S03]  /*16d0*/  IMAD.MOV R4, RZ, RZ, -R5 ;  /* 0x000000ffff047224 */ /* 0x002fc600078e0a05 */
[----:B------:R-:W-:Y:S01]  /*16e0*/  USEL UR12, UR6, URZ, UP6 ;  /* 0x0000003f060c7287 */ /* 0x000fe2000b000000 */
[----:B------:R-:W-:Y:S01]  /*16f0*/  IMAD R6, R4, R8, RZ ;  /* 0x0000000804067224 */ /* 0x000fe200078e02ff */
[----:B------:R-:W-:Y:S01]  /*1700*/  UIMAD UR10, UR58, UR9, UR7 ;  /* 0x000000093a0a72a4 */ /* 0x000fe2000f8e0207 */
[----:B------:R-:W-:Y:S01]  /*1710*/  IMAD.MOV.U32 R4, RZ, RZ, RZ ;  /* 0x000000ffff047224 */ /* 0x000fe200078e00ff */
[----:B------:R-:W-:Y:S02]  /*1720*/  USHF.L.U64.HI UR6, UR31, 0x7, UR38 ;  /* 0x000000071f067899 */ /* 0x000fe40008010226 */
[----:B------:R-:W-:Y:S01]  /*1730*/  USEL UR7, UR60, URZ, UP1 ;  /* 0x0000003f3c077287 */ /* 0x000fe20008800000 */
[----:B------:R-:W-:Y:S01]  /*1740*/  IMAD.HI.U32 R4, R5, R6, R4 ;  /* 0x0000000605047227 */ /* 0x000fe200078e0004 */
[----:B------:R-:W-:Y:S02]  /*1750*/  USEL UR6, UR6, URZ, UP1 ;  /* 0x0000003f06067287 */ /* 0x000fe40008800000 */
[----:B------:R-:W-:Y:S01]  /*1760*/  UIADD3 UR8, UP1, UR14, UR7, URZ ;  /* 0x000000070e087290 */ /* 0x000fe2000ff3e03f */
[----:B------:R-:W-:Y:S01]  /*1770*/  IMAD.MOV.U32 R5, RZ, RZ, R7 ;  /* 0x000000ffff057224 */ /* 0x000fe200078e0007 */
[----:B------:R-:W-:-:S02]  /*1780*/  USEL UR10, UR10, URZ, UP6 ;  /* 0x0000003f0a0a7287 */ /* 0x000fc4000b000000 */
[----:B------:R-:W-:Y:S01]  /*1790*/  UIADD3.X UR7, UR28, UR6, URZ, UP1, !UPT ;  /* 0x000000061c077290 */ /* 0x000fe20008ffe43f */
[----:B------:R-:W-:Y:S01]  /*17a0*/  IMAD.HI.U32 R4, R4, R5, RZ ;  /* 0x0000000504047227 */ /* 0x000fe200078e00ff */
[----:B------:R-:W-:-:S03]  /*17b0*/  UIMAD UR6, UR35, UR8, URZ ;  /* 0x00000008230672a4 */ /* 0x000fc6000f8e023f */
[----:B------:R-:W-:Y:S01]  /*17c0*/  IMAD.MOV R6, RZ, RZ, -R4 ;  /* 0x000000ffff067224 */ /* 0x000fe200078e0a04 */
[----:B------:R-:W-:Y:S02]  /*17d0*/  UIMAD UR9, UR34, UR7, UR6 ;  /* 0x00000007220972a4 */ /* 0x000fe4000f8e0206 */
[----:B------:R-:W-:Y:S01]  /*17e0*/  @UP5 USEL UR6, UR52, UR18, !UP2 ;  /* 0x0000001234065287 */ /* 0x000fe2000d000000 */
[----:B------:R-:W-:-:S03]  /*17f0*/  IMAD R5, R8, R6, R5 ;  /* 0x0000000608057224 */ /* 0x000fc600078e0205 */
[----:B------:R-:W-:Y:S02]  /*1800*/  @UP5 UIMAD UR13, UR36, UR13, UR6 ;  /* 0x0000000d240d52a4 */ /* 0x000fe4000f8e0206 */
[----:B------:R-:W-:Y:S01]  /*1810*/  ISETP.GT.U32.AND P0, PT, R8, R5, PT ;  /* 0x000000050800720c */ /* 0x000fe20003f04070 */
[----:B------:R-:W-:-:S04]  /*1820*/  UIMAD.WIDE.U32 UR6, UR34, UR8, URZ ;  /* 0x00000008220672a5 */ /* 0x000fc8000f8e003f */
[----:B------:R-:W-:Y:S02]  /*1830*/  @!UP5 UMOV UR13, UR47 ;  /* 0x0000002f000ddc82 */ /* 0x000fe40008000000 */
[----:B------:R-:W-:-:S06]  /*1840*/  UIADD3 UR9, UR7, UR9, URZ ;  /* 0x0000000907097290 */ /* 0x000fcc000fffe03f */
[----:B------:R-:W-:Y:S01]  /*1850*/  @!P0 IMAD.IADD R5, R5, 0x1, -R8 ;  /* 0x0000000105058824 */ /* 0x000fe200078e0a08 */
[----:B------:R-:W-:Y:S02]  /*1860*/  @!P0 IADD3 R4, R4, 0x1, RZ ;  /* 0x0000000104048810 */ /* 0x000fe40007ffe0ff */
[----:B------:R-:W-:Y:S02]  /*1870*/  ISETP.LE.AND P0, PT, RZ, UR54, PT ;  /* 0x00000036ff007c0c */ /* 0x000fe4000bf03270 */
[----:B------:R-:W-:-:S13]  /*1880*/  ISETP.GE.U32.AND P3, PT, R5, R8, PT ;  /* 0x000000080500720c */ /* 0x000fda0003f66070 */
[----:B------:R-:W-:-:S05]  /*1890*/  @P3 IADD3 R4, R4, 0x1, RZ ;  /* 0x0000000104043810 */ /* 0x000fca0007ffe0ff */
[----:B------:R-:W-:-:S04]  /*18a0*/  IMAD.MOV.U32 R17, RZ, RZ, R4 ;  /* 0x000000ffff117224 */ /* 0x000fc800078e0004 */
[----:B------:R-:W-:Y:S01]  /*18b0*/  @!P0 IMAD.MOV R17, RZ, RZ, -R17 ;  /* 0x000000ffff118224 */ /* 0x000fe200078e0a11 */
[----:B------:R-:W-:Y:S02]  /*18c0*/  PLOP3.LUT P0, PT, PT, PT, UP5, 0x80, 0x0 ;  /* 0x000000000000781c */ /* 0x000fe40003f0f058 */
[----:B------:R-:W-:-:S04]  /*18d0*/  @!P2 LOP3.LUT R17, RZ, c[0x0][0x1c8], RZ, 0x33, !PT ;  /* 0x00007200ff11aa12 */ /* 0x000fc800078e33ff */
[----:B------:R-:W-:-:S07]  /*18e0*/  SHF.R.S32.HI R23, RZ, 0x1f, R17 ;  /* 0x0000001fff177819 */ /* 0x000fce0000011411 */
[----:B------:R-:W-:Y:S05]  /*18f0*/  @!P0 BRA `(.L_x_4) ;  /* 0x0000005000008947 */ /* 0x000fea0003800000 */
[----:B------:R-:W-:Y:S02]  /*1900*/  ULDC UR8, c[0x0][0x224] ;  /* 0x0000890000087ab9 */ /* 0x000fe40000000800 */
[----:B------:R-:W-:-:S04]  /*1910*/  @!UP2 UIMAD UR18, UR31, UR8, URZ ;  /* 0x000000081f12a2a4 */ /* 0x000fc8000f8e023f */
[----:B------:R-:W-:-:S04]  /*1920*/  ULEA UR8, UR31, UR18, 0x7 ;  /* 0x000000121f087291 */ /* 0x000fc8000f8e383f */
[----:B------:R-:W-:Y:S01]  /*1930*/  UIMAD UR8, UR53, UR36, UR8 ;  /* 0x00000024350872a4 */ /* 0x000fe2000f8e0208 */
[----:B------:R-:W-:Y:S05]  /*1940*/  BRA `(.L_x_5) ;  /* 0x0000001000007947 */ /* 0x000fea0003800000 */
.L_x_4:
[----:B------:R-:W-:Y:S02]  /*1950*/  UMOV UR8, UR48 ;  /* 0x0000003000087c82 */ /* 0x000fe40008000000 */
.L_x_5:
[----:B------:R-:W2:Y:S04]  /*1960*/  LDL.64 R4, [R1+0x48] ;  /* 0x0000480001047983 */ /* 0x000ea80000100a00 */
[----:B------:R1:W3:Y:S01]  /*1970*/  LDL.64 R30, [R1+0x48] ;  /* 0x00004800011e7983 */ /* 0x0002e20000100a00 */
[----:B------:R-:W-:Y:S01]  /*1980*/  UIADD3 UR6, UP4, UP3, UR6, UR39, UR45 ;  /* 0x0000002706067290 */ /* 0x000fe2000fb9e02d */
[----:B------:R-:W-:Y:S01]  /*1990*/  IMAD.U32 R13, RZ, RZ, UR5 ;  /* 0x00000005ff0d7e24 */ /* 0x000fe2000f8e00ff */
[----:B------:R-:W-:Y:S01]  /*19a0*/  ULDC UR18, c[0x0][0x2e8] ;  /* 0x0000ba0000127ab9 */ /* 0x000fe20000000800 */
[----:B------:R-:W4:Y:S01]  /*19b0*/  S2R R32, SR_TID.X ;  /* 0x0000000000207919 */ /* 0x000f220000002100 */
[----:B------:R-:W-:Y:S01]  /*19c0*/  UIADD3 UR15, UP2, UP1, UR12, UR6, UR15 ;  /* 0x000000060c0f7290 */ /* 0x000fe2000f95e00f */
[----:B------:R-:W-:Y:S01]  /*19d0*/  IMAD.U32 R12, RZ, RZ, UR4 ;  /* 0x00000004ff0c7e24 */ /* 0x000fe2000f8e00ff */
[----:B------:R-:W-:Y:S01]  /*19e0*/  UIADD3.X UR6, UR9, UR46, UR51, UP4, UP3 ;  /* 0x0000002e09067290 */ /* 0x000fe2000a7e6433 */
[----:B------:R-:W5:Y:S01]  /*19f0*/  S2R R33, SR_TID.X ;  /* 0x0000000000217919 */ /* 0x000f620000002100 */
[----:B------:R-:W-:Y:S01]  /*1a00*/  UIADD3 UR8, UR14, UR8, URZ ;  /* 0x000000080e087290 */ /* 0x000fe2000fffe03f */
[----:B------:R-:W-:Y:S01]  /*1a10*/  BSSY B1, `(.L_x_1) ;  /* 0x0000737000017945 */ /* 0x000fe20003800000 */
[----:B------:R-:W-:Y:S01]  /*1a20*/  UIADD3.X UR10, UR10, UR6, UR11, UP2, UP1 ;  /* 0x000000060a0a7290 */ /* 0x000fe200097e240b */
[----:B------:R-:W1:Y:S01]  /*1a30*/  S2R R27, SR_TID.X ;  /* 0x00000000001b7919 */ /* 0x000e620000002100 */
[----:B------:R-:W-:-:S02]  /*1a40*/  ULDC.64 UR4, c[0x0][0x3c8] ;  /* 0x0000f20000047ab9 */ /* 0x000fc40000000a00 */
[----:B------:R-:W-:Y:S02]  /*1a50*/  ULDC.64 UR6, c[0x0][0x1a8] ;  /* 0x00006a0000067ab9 */ /* 0x000fe40000000a00 */
[----:B------:R-:W-:-:S04]  /*1a60*/  UIMAD UR6, UR55, UR6, URZ ;  /* 0x00000006370672a4 */ /* 0x000fc8000f8e023f */
[----:B------:R-:W-:-:S03]  /*1a70*/  UIMAD UR11, UR36, UR7, UR6 ;  /* 0x00000007240b72a4 */ /* 0x000fc6000f8e0206 */
[----:B------:R-:W-:Y:S02]  /*1a80*/  ULDC.64 UR6, c[0x0][0x378] ;  /* 0x0000de0000067ab9 */ /* 0x000fe40000000a00 */
[----:B------:R-:W-:Y:S01]  /*1a90*/  UIMAD UR6, UR55, UR6, URZ ;  /* 0x00000006370672a4 */ /* 0x000fe2000f8e023f */
[----:B----4-:R-:W-:-:S03]  /*1aa0*/  SHF.R.S32.HI R32, RZ, 0x1f, R32 ;  /* 0x0000001fff207819 */ /* 0x010fc60000011420 */
[----:B------:R-:W-:Y:S01]  /*1ab0*/  UIMAD UR9, UR36, UR7, UR6 ;  /* 0x00000007240972a4 */ /* 0x000fe2000f8e0206 */
[----:B-----5:R-:W-:Y:S02]  /*1ac0*/  LEA.HI R32, R32, R33, RZ, 0x3 ;  /* 0x0000002120207211 */ /* 0x020fe400078f18ff */
[----:B------:R-:W-:Y:S02]  /*1ad0*/  ULDC.64 UR6, c[0x0][0x370] ;  /* 0x0000dc0000067ab9 */ /* 0x000fe40000000a00 */
[----:B------:R-:W-:Y:S01]  /*1ae0*/  UIMAD UR6, UR28, UR6, URZ ;  /* 0x000000061c0672a4 */ /* 0x000fe2000f8e023f */
[----:B------:R-:W-:Y:S02]  /*1af0*/  SHF.R.S32.HI R32, RZ, 0x3, R32 ;  /* 0x00000003ff207819 */ /* 0x000fe40000011420 */
[----:B-1----:R-:W-:Y:S01]  /*1b00*/  SHF.R.S32.HI R28, RZ, 0x1f, R27 ;  /* 0x0000001fff1c7819 */ /* 0x002fe2000001141b */
[----:B------:R-:W-:Y:S01]  /*1b10*/  UIMAD UR7, UR14, UR7, UR6 ;  /* 0x000000070e0772a4 */ /* 0x000fe2000f8e0206 */
[----:B------:R-:W-:Y:S01]  /*1b20*/  SHF.R.S32.HI R26, RZ, 0x1f, R32 ;  /* 0x0000001fff1a7819 */ /* 0x000fe20000011420 */
[----:B------:R-:W-:Y:S01]  /*1b30*/  UIADD3 UR6, -UR16, UR24, UR23 ;  /* 0x0000001810067290 */ /* 0x000fe2000fffe117 */
[----:B------:R-:W-:-:S03]  /*1b40*/  LEA.HI R25, R28, R27, RZ, 0x5 ;  /* 0x0000001b1c197211 */ /* 0x000fc600078f28ff */
[----:B------:R-:W-:Y:S01]  /*1b50*/  UIADD3 UR6, UR6, -UR18, URZ ;  /* 0x8000001206067290 */ /* 0x000fe2000fffe03f */
[----:B------:R-:W-:-:S03]  /*1b60*/  SHF.R.S32.HI R24, RZ, 0x5, R25 ;  /* 0x00000005ff187819 */ /* 0x000fc60000011419 */
[----:B------:R-:W-:-:S04]  /*1b70*/  USHF.R.S32.HI UR12, URZ, 0x1f, UR6 ;  /* 0x0000001f3f0c7899 */ /* 0x000fc80008011406 */
[----:B------:R-:W-:Y:S02]  /*1b80*/  ULEA.HI UR12, UR12, UR6, URZ, 0x6 ;  /* 0x000000060c0c7291 */ /* 0x000fe4000f8f303f */
[----:B------:R-:W-:Y:S02]  /*1b90*/  UIADD3 UR6, UR33, -0x1, URZ ;  /* 0xffffffff21067890 */ /* 0x000fe4000fffe03f */
[----:B------:R-:W-:-:S04]  /*1ba0*/  USHF.R.S32.HI UR12, URZ, 0x6, UR12 ;  /* 0x000000063f0c7899 */ /* 0x000fc8000801140c */
[----:B------:R-:W-:-:S04]  /*1bb0*/  UISETP.LT.AND UP1, UPT, URZ, UR12, UPT ;  /* 0x0000000c3f00728c */ /* 0x000fc8000bf21270 */
[----:B------:R-:W-:-:S04]  /*1bc0*/  USEL UR12, URZ, UR12, !UP1 ;  /* 0x0000000c3f0c7287 */ /* 0x000fc8000c800000 */
[----:B------:R-:W-:Y:S01]  /*1bd0*/  UISETP.GT.AND UP1, UPT, UR33, UR12, UPT ;  /* 0x0000000c2100728c */ /* 0x000fe2000bf24270 */
[----:B--2---:R-:W-:Y:S01]  /*1be0*/  IADD3 R5, P2, R32, UR14, RZ ;  /* 0x0000000e20057c10 */ /* 0x004fe2000ff5e0ff */
[----:B---3--:R-:W-:-:S03]  /*1bf0*/  IMAD.MOV.U32 R30, RZ, RZ, R4 ;  /* 0x000000ffff1e7224 */ /* 0x008fc600078e0004 */
[----:B------:R-:W-:Y:S02]  /*1c00*/  IADD3.X R9, R26, UR28, RZ, P2, !PT ;  /* 0x0000001c1a097c10 */ /* 0x000fe400097fe4ff */
[----:B------:R-:W-:-:S03]  /*1c10*/  SHF.R.S32.HI R31, RZ, 0x1f, R30 ;  /* 0x0000001fff1f7819 */ /* 0x000fc6000001141e */
[----:B------:R-:W-:Y:S01]  /*1c20*/  IMAD R9, R9, c[0x0][0x190], RZ ;  /* 0x0000640009097a24 */ /* 0x000fe200078e02ff */
[----:B------:R-:W-:Y:S01]  /*1c30*/  IADD3 R4, P0, R30, UR21, RZ ;  /* 0x000000151e047c10 */ /* 0x000fe2000ff1e0ff */
[C---:B------:R-:W-:Y:S01]  /*1c40*/  IMAD.WIDE.U32 R6, R5.reuse, c[0x0][0x190], R30 ;  /* 0x0000640005067a25 */ /* 0x040fe200078e001e */
[----:B------:R1:W-:Y:S03]  /*1c50*/  STL [R1+0x4c], R31 ;  /* 0x00004c1f01007387 */ /* 0x0003e60000100800 */
[----:B------:R-:W-:Y:S01]  /*1c60*/  IMAD R5, R5, c[0x0][0x194], R9 ;  /* 0x0000650005057a24 */ /* 0x000fe200078e0209 */
[----:B------:R-:W-:Y:S01]  /*1c70*/  IADD3 R8, P2, R6, UR37, RZ ;  /* 0x0000002506087c10 */ /* 0x000fe2000ff5e0ff */
[----:B------:R-:W-:Y:S01]  /*1c80*/  IMAD.U32 R6, RZ, RZ, UR14 ;  /* 0x0000000eff067e24 */ /* 0x000fe2000f8e00ff */
[----:B------:R-:W-:Y:S02]  /*1c90*/  UIADD3 UR14, UR14, UR13, URZ ;  /* 0x0000000d0e0e7290 */ /* 0x000fe4000fffe03f */
[----:B------:R-:W-:Y:S01]  /*1ca0*/  IADD3.X R9, R7, UR32, R5, P2, !PT ;  /* 0x0000002007097c10 */ /* 0x000fe200097fe405 */
[----:B------:R-:W-:Y:S01]  /*1cb0*/  ULDC.64 UR32, c[0x0][0x200] ;  /* 0x0000800000207ab9 */ /* 0x000fe20000000a00 */
[----:B------:R-:W-:-:S05]  /*1cc0*/  IADD3.X R5, R31, UR22, RZ, P0, !PT ;  /* 0x000000161f057c10 */ /* 0x000fca00087fe4ff */
[----:B------:R-:W-:Y:S01]  /*1cd0*/  IMAD.WIDE.U32 R4, R6, c[0x0][0x370], R4 ;  /* 0x0000dc0006047a25 */ /* 0x000fe200078e0004 */
[----:B------:R-:W-:-:S04]  /*1ce0*/  LOP3.LUT R6, R25, 0xffffffe0, RZ, 0xc0, !PT ;  /* 0xffffffe019067812 */ /* 0x000fc800078ec0ff */
[----:B------:R-:W-:Y:S01]  /*1cf0*/  IADD3 R5, R5, UR7, RZ ;  /* 0x0000000705057c10 */ /* 0x000fe2000fffe0ff */
[----:B------:R-:W-:Y:S02]  /*1d00*/  IMAD.IADD R20, R27, 0x1, -R6 ;  /* 0x000000011b147824 */ /* 0x000fe400078e0a06 */
[----:B------:R-:W-:Y:S02]  /*1d10*/  IMAD.U32 R6, RZ, RZ, UR36 ;  /* 0x00000024ff067e24 */ /* 0x000fe4000f8e00ff */
[----:B------:R-:W-:Y:S02]  /*1d20*/  IMAD R10, R24, UR44, R20 ;  /* 0x0000002c180a7c24 */ /* 0x000fe4000f8e0214 */
[----:B------:R-:W-:-:S03]  /*1d30*/  IMAD.WIDE.U32 R4, R6, c[0x0][0x378], R4 ;  /* 0x0000de0006047a25 */ /* 0x000fc600078e0004 */
[----:B------:R-:W-:Y:S01]  /*1d40*/  IADD3 R11, P0, R10, UR15, RZ ;  /* 0x0000000f0a0b7c10 */ /* 0x000fe2000ff1e0ff */
[----:B------:R-:W-:Y:S01]  /*1d50*/  IMAD.WIDE.U32 R8, R6, c[0x0][0x1a8], R8 ;  /* 0x00006a0006087a25 */ /* 0x000fe200078e0008 */
[----:B------:R-:W-:Y:S01]  /*1d60*/  IADD3 R7, R5, UR9, RZ ;  /* 0x0000000905077c10 */ /* 0x000fe2000fffe0ff */
[----:B------:R-:W-:Y:S01]  /*1d70*/  UIMAD.WIDE UR8, UR8, UR59, UR4 ;  /* 0x0000003b080872a5 */ /* 0x000fe2000f8e0204 */
[----:B------:R-:W-:Y:S01]  /*1d80*/  LEA.HI.X.SX32 R10, R10, UR10, 0x1, P0 ;  /* 0x0000000a0a0a7c11 */ /* 0x000fe200080f0eff */
[----:B------:R-:W-:Y:S01]  /*1d90*/  IMAD.MOV.U32 R6, RZ, RZ, R4 ;  /* 0x000000ffff067224 */ /* 0x000fe200078e0004 */
[----:B------:R-:W-:Y:S01]  /*1da0*/  LEA R14, P0, R11, c[0x0][0x350], 0x2 ;  /* 0x0000d4000b0e7a11 */ /* 0x000fe200078010ff */
[----:B------:R-:W-:Y:S01]  /*1db0*/  IMAD R4, R26, c[0x0][0x370], RZ ;  /* 0x0000dc001a047a24 */ /* 0x000fe200078e02ff */
[----:B------:R-:W-:Y:S01]  /*1dc0*/  IADD3 R21, R9, UR11, RZ ;  /* 0x0000000b09157c10 */ /* 0x000fe2000fffe0ff */
[----:B------:R-:W-:Y:S01]  /*1dd0*/  IMAD.WIDE.U32 R6, R32, c[0x0][0x370], R6 ;  /* 0x0000dc0020067a25 */ /* 0x000fe200078e0006 */
[----:B------:R-:W-:Y:S01]  /*1de0*/  LEA R34, P3, R8, c[0x0][0x160], 0x1 ;  /* 0x0000580008227a11 */ /* 0x000fe200078608ff */
[----:B------:R-:W-:Y:S01]  /*1df0*/  UIMAD.WIDE UR14, UR14, UR59, UR32 ;  /* 0x0000003b0e0e72a5 */ /* 0x000fe2000f8e0220 */
[----:B------:R-:W-:Y:S01]  /*1e00*/  LEA.HI.X R15, R11, c[0x0][0x354], R10, 0x2, P0 ;  /* 0x0000d5000b0f7a11 */ /* 0x000fe200000f140a */
[----:B------:R-:W-:Y:S01]  /*1e10*/  IMAD R4, R32, c[0x0][0x374], R4 ;  /* 0x0000dd0020047a24 */ /* 0x000fe200078e0204 */
[----:B------:R-:W-:Y:S01]  /*1e20*/  LEA R36, P2, R6, c[0x0][0x330], 0x1 ;  /* 0x0000cc0006247a11 */ /* 0x000fe200078408ff */
[----:B------:R-:W-:Y:S01]  /*1e30*/  UMOV UR10, UR8 ;  /* 0x00000008000a7c82 */ /* 0x000fe20008000000 */
[----:B------:R-:W-:Y:S01]  /*1e40*/  LEA.HI.X R35, R8, c[0x0][0x164], R21, 0x1, P3 ;  /* 0x0000590008237a11 */ /* 0x000fe200018f0c15 */
[----:B------:R-:W-:Y:S01]  /*1e50*/  IMAD.IADD R19, R7, 0x1, R4 ;  /* 0x0000000107137824 */ /* 0x000fe200078e0204 */
[----:B------:R1:W-:Y:S01]  /*1e60*/  STL.64 [R1+0x30], R14 ;  /* 0x0000300e01007387 */ /* 0x0003e20000100a00 */
[----:B------:R-:W-:Y:S01]  /*1e70*/  PLOP3.LUT P0, PT, PT, PT, UP1, 0x80, 0x0 ;  /* 0x000000000000781c */ /* 0x000fe20003f0f018 */
[----:B------:R1:W2:Y:S01]  /*1e80*/  R2UR UR5, R13 ;  /* 0x000000000d0573c2 */ /* 0x0002a200000e0000 */
[----:B------:R-:W-:Y:S01]  /*1e90*/  UMOV UR8, UR14 ;  /* 0x0000000e00087c82 */ /* 0x000fe20008000000 */
[----:B------:R-:W-:Y:S01]  /*1ea0*/  LEA.HI.X R37, R6, c[0x0][0x334], R19, 0x1, P2 ;  /* 0x0000cd0006257a11 */ /* 0x000fe200010f0c13 */
[----:B------:R1:W-:Y:S01]  /*1eb0*/  STL.64 [R1+0x40], R34 ;  /* 0x0000402201007387 */ /* 0x0003e20000100a00 */
[----:B------:R-:W-:-:S03]  /*1ec0*/  UMOV UR7, UR15 ;  /* 0x0000000f00077c82 */ /* 0x000fc60008000000 */
[----:B------:R1:W-:Y:S01]  /*1ed0*/  STL.64 [R1+0x38], R36 ;  /* 0x0000382401007387 */ /* 0x0003e20000100a00 */
[----:B------:R1:W3:Y:S04]  /*1ee0*/  R2UR UR4, R12 ;  /* 0x000000000c0473c2 */ /* 0x0002e800000e0000 */
[----:B-123--:R-:W-:Y:S05]  /*1ef0*/  @P0 BRA `(.L_x_6) ;  /* 0x000008b000000947 */ /* 0x00efea0003800000 */
        /* <DEDUP_REMOVED lines=18> */
.L_x_7:
        /* <DEDUP_REMOVED lines=18> */
.L_x_8:
[----:B------:R1:W5:Y:S01]  /*2140*/  LDL R14, [R1+0x68] ;  /* 0x00006800010e7983 */ /* 0x0003620000100800 */
[----:B------:R-:W-:-:S03]  /*2150*/  ULDC.64 UR6, c[0x0][0x3a0] ;  /* 0x0000e80000067ab9 */ /* 0x000fc60000000a00 */
[----:B------:R1:W5:Y:S01]  /*2160*/  LDL R13, [R1+0x6c] ;  /* 0x00006c00010d7983 */ /* 0x0003620000100800 */
[----:B------:R-:W-:Y:S01]  /*2170*/  IMAD.U32 R11, RZ, RZ, UR23 ;  /* 0x00000017ff0b7e24 */ /* 0x000fe2000f8e00ff */
[----:B------:R-:W-:Y:S01]  /*2180*/  UIMAD UR6, UR19, UR6, URZ ;  /* 0x00000006130672a4 */ /* 0x000fe2000f8e023f */
[----:B------:R-:W-:Y:S01]  /*2190*/  BSSY B0, `(.L_x_9) ;  /* 0x000001d000007945 */ /* 0x000fe20003800000 */
[----:B------:R-:W-:Y:S01]  /*21a0*/  ULDC.64 UR8, c[0x0][0x3b8] ;  /* 0x0000ee0000087ab9 */ /* 0x000fe20000000a00 */
[----:B------:R-:W-:Y:S01]  /*21b0*/  IMAD.WIDE.U32 R4, R11, c[0x0][0x3a0], R30 ;  /* 0x0000e8000b047a25 */ /* 0x000fe200078e001e */
[----:B------:R-:W-:Y:S02]  /*21c0*/  UIMAD UR7, UR23, UR7, UR6 ;  /* 0x00000007170772a4 */ /* 0x000fe4000f8e0206 */
[----:B------:R-:W-:Y:S02]  /*21d0*/  UIMAD UR6, UR20, -0x40, UR16 ;  /* 0xffffffc0140678a4 */ /* 0x000fe4000f8e0210 */
[----:B------:R-:W-:-:S02]  /*21e0*/  IADD3 R6, P0, R4, UR12, RZ ;  /* 0x0000000c04067c10 */ /* 0x000fc4000ff1e0ff */
[----:B------:R-:W-:Y:S01]  /*21f0*/  MOV R4, UR7 ;  /* 0x0000000700047c02 */ /* 0x000fe20008000f00 */
[----:B------:R-:W-:Y:S01]  /*2200*/  UIMAD UR7, UR55, UR8, URZ ;  /* 0x00000008370772a4 */ /* 0x000fe2000f8e023f */
[----:B------:R-:W-:Y:S02]  /*2210*/  ISETP.GE.AND P4, PT, R32, UR6, PT ;  /* 0x0000000620007c0c */ /* 0x000fe4000bf86270 */
[----:B------:R-:W-:Y:S01]  /*2220*/  IADD3.X R7, R5, UR13, R4, P0, !PT ;  /* 0x0000000d05077c10 */ /* 0x000fe200087fe404 */
[----:B------:R-:W-:Y:S01]  /*2230*/  IMAD.U32 R4, RZ, RZ, UR36 ;  /* 0x00000024ff047e24 */ /* 0x000fe2000f8e00ff */
[----:B------:R-:W-:-:S03]  /*2240*/  UIMAD UR7, UR36, UR9, UR7 ;  /* 0x00000009240772a4 */ /* 0x000fc6000f8e0207 */
[----:B------:R-:W-:-:S05]  /*2250*/  IMAD.WIDE.U32 R6, R4, c[0x0][0x3b8], R6 ;  /* 0x0000ee0004067a25 */ /* 0x000fca00078e0006 */
[----:B------:R-:W-:Y:S01]  /*2260*/  IADD3 R10, R7, UR7, RZ ;  /* 0x00000007070a7c10 */ /* 0x000fe2000fffe0ff */
[----:B------:R-:W-:Y:S05]  /*2270*/  @P4 BRA `(.L_x_10) ;  /* 0x000000e000004947 */ /* 0x000fea0003800000 */
[----:B-1----:R-:W-:Y:S01]  /*2280*/  MOV R5, R10 ;  /* 0x0000000a00057202 */ /* 0x002fe20000000f00 */
[----:B------:R-:W-:Y:S01]  /*2290*/  IMAD.MOV.U32 R4, RZ, RZ, R6 ;  /* 0x000000ffff047224 */ /* 0x000fe200078e0006 */
[----:B------:R-:W-:Y:S01]  /*22a0*/  ISETP.GE.AND P3, PT, R30, c[0x0][0x220], PT ;  /* 0x000088001e007a0c */ /* 0x000fe20003f66270 */
[----:B------:R-:W-:Y:S01]  /*22b0*/  IMAD R12, R26, c[0x0][0x3a0], RZ ;  /* 0x0000e8001a0c7a24 */ /* 0x000fe200078e02ff */
[----:B-----5:R-:W-:Y:S01]  /*22c0*/  ISETP.GE.AND P2, PT, R14, c[0x0][0x220], PT ;  /* 0x000088000e007a0c */ /* 0x020fe20003f46270 */
[----:B------:R-:W-:Y:S01]  /*22d0*/  IMAD.WIDE.U32 R8, R32, c[0x0][0x3a0], R4 ;  /* 0x0000e80020087a25 */ /* 0x000fe200078e0004 */
[----:B------:R-:W-:-:S03]  /*22e0*/  ISETP.GE.AND P1, PT, R13, c[0x0][0x220], PT ;  /* 0x000088000d007a0c */ /* 0x000fc60003f26270 */
[----:B------:R-:W-:-:S04]  /*22f0*/  IMAD R4, R32, c[0x0][0x3a4], R12 ;  /* 0x0000e90020047a24 */ /* 0x000fc800078e020c */
[----:B------:R-:W-:Y:S01]  /*2300*/  IMAD.IADD R5, R9, 0x1, R4 ;  /* 0x0000000109057824 */ /* 0x000fe200078e0204 */
[----:B------:R-:W-:-:S04]  /*2310*/  LEA R4, P0, R8, c[0x0][0x340], 0x1 ;  /* 0x0000d00008047a11 */ /* 0x000fc800078008ff */
[----:B------:R-:W-:-:S05]  /*2320*/  LEA.HI.X R5, R8, c[0x0][0x344], R5, 0x1, P0 ;  /* 0x0000d10008057a11 */ /* 0x000fca00000f0c05 */
[----:B------:R1:W-:Y:S04]  /*2330*/  @!P3 STG.E.128 [R4.64], RZ ;  /* 0x000000ff0400b986 */ /* 0x0003e8000c101d04 */
[----:B------:R1:W-:Y:S04]  /*2340*/  @!P2 STG.E.128 [R4.64+0x80], RZ ;  /* 0x000080ff0400a986 */ /* 0x0003e8000c101d04 */
[----:B------:R1:W-:Y:S02]  /*2350*/  @!P1 STG.E.128 [R4.64+0x100], RZ ;  /* 0x000100ff04009986 */ /* 0x0003e4000c101d04 */
.L_x_10:
[----:B-1----:R-:W-:Y:S05]  /*2360*/  BSYNC B0 ;  /* 0x0000000000007941 */ /* 0x002fea0003800000 */
.L_x_9:
[----:B------:R-:W-:Y:S01]  /*2370*/  IADD3 R4, R32, 0x20, RZ ;  /* 0x0000002020047810 */ /* 0x000fe20007ffe0ff */
[----:B------:R-:W-:Y:S03]  /*2380*/  BSSY B0, `(.L_x_11) ;  /* 0x0000012000007945 */ /* 0x000fe60003800000 */
[----:B------:R-:W-:-:S13]  /*2390*/  ISETP.GE.AND P3, PT, R4, UR6, PT ;  /* 0x0000000604007c0c */ /* 0x000fda000bf66270 */
[----:B------:R-:W-:Y:S05]  /*23a0*/  @P3 BRA `(.L_x_12) ;  /* 0x000000f000003947 */ /* 0x000fea0003800000 */
[----:B------:R-:W-:Y:S01]  /*23b0*/  IADD3 R4, P0, R32, 0x20, RZ ;  /* 0x0000002020047810 */ /* 0x000fe20007f1e0ff */
[----:B------:R-:W-:Y:S01]  /*23c0*/  IMAD.MOV.U32 R7, RZ, RZ, R10 ;  /* 0x000000ffff077224 */ /* 0x000fe200078e000a */
[----:B------:R-:W-:Y:S02]  /*23d0*/  ISETP.GE.AND P2, PT, R30, c[0x0][0x220], PT ;  /* 0x000088001e007a0c */ /* 0x000fe40003f46270 */
[----:B-----5:R-:W-:Y:S01]  /*23e0*/  ISETP.GE.AND P1, PT, R14, c[0x0][0x220], PT ;  /* 0x000088000e007a0c */ /* 0x020fe20003f26270 */
[----:B------:R-:W-:Y:S01]  /*23f0*/  IMAD.X R5, RZ, RZ, R26, P0 ;  /* 0x000000ffff057224 */ /* 0x000fe200000e061a */
[----:B------:R-:W-:Y:S01]  /*2400*/  ISETP.GE.AND P0, PT, R13, c[0x0][0x220], PT ;  /* 0x000088000d007a0c */ /* 0x000fe20003f06270 */
[----:B------:R-:W-:-:S04]  /*2410*/  IMAD.WIDE.U32 R6, R4, c[0x0][0x3a0], R6 ;  /* 0x0000e80004067a25 */ /* 0x000fc800078e0006 */
[----:B------:R-:W-:-:S04]  /*2420*/  IMAD R5, R5, c[0x0][0x3a0], RZ ;  /* 0x0000e80005057a24 */ /* 0x000fc800078e02ff */
[----:B------:R-:W-:Y:S01]  /*2430*/  IMAD R5, R4, c[0x0][0x3a4], R5 ;  /* 0x0000e90004057a24 */ /* 0x000fe200078e0205 */
[----:B------:R-:W-:-:S03]  /*2440*/  LEA R4, P5, R6, c[0x0][0x340], 0x1 ;  /* 0x0000d00006047a11 */ /* 0x000fc600078a08ff */
[----:B------:R-:W-:-:S05]  /*2450*/  IMAD.IADD R5, R7, 0x1, R5 ;  /* 0x0000000107057824 */ /* 0x000fca00078e0205 */
[----:B------:R-:W-:-:S05]  /*2460*/  LEA.HI.X R5, R6, c[0x0][0x344], R5, 0x1, P5 ;  /* 0x0000d10006057a11 */ /* 0x000fca00028f0c05 */
[----:B------:R1:W-:Y:S04]  /*2470*/  @!P2 STG.E.128 [R4.64], RZ ;  /* 0x000000ff0400a986 */ /* 0x0003e8000c101d04 */
[----:B------:R1:W-:Y:S04]  /*2480*/  @!P1 STG.E.128 [R4.64+0x80], RZ ;  /* 0x000080ff04009986 */ /* 0x0003e8000c101d04 */
[----:B------:R1:W-:Y:S02]  /*2490*/  @!P0 STG.E.128 [R4.64+0x100], RZ ;  /* 0x000100ff04008986 */ /* 0x0003e4000c101d04 */
.L_x_12:
[----:B------:R-:W-:Y:S05]  /*24a0*/  BSYNC B0 ;  /* 0x0000000000007941 */ /* 0x000fea0003800000 */
.L_x_11:
[----:B------:R-:W-:Y:S01]  /*24b0*/  ULDC.64 UR6, c[0x0][0x3a8] ;  /* 0x0000ea0000067ab9 */ /* 0x000fe20000000a00 */
[----:B-1----:R-:W-:Y:S01]  /*24c0*/  IMAD.WIDE.U32 R4, R11, c[0x0][0x3a8], R30 ;  /* 0x0000ea000b047a25 */ /* 0x002fe200078e001e */
[----:B------:R-:W-:Y:S01]  /*24d0*/  UIMAD UR6, UR19, UR6, URZ ;  /* 0x00000006130672a4 */ /* 0x000fe2000f8e023f */
[----:B------:R-:W-:Y:S03]  /*24e0*/  BSSY B0, `(.L_x_13) ;  /* 0x000001a000007945 */ /* 0x000fe60003800000 */
[----:B------:R-:W-:Y:S01]  /*24f0*/  UIMAD UR6, UR23, UR7, UR6 ;  /* 0x00000007170672a4 */ /* 0x000fe2000f8e0206 */
[----:B------:R-:W-:-:S05]  /*2500*/  IADD3 R6, P0, R4, UR10, RZ ;  /* 0x0000000a04067c10 */ /* 0x000fca000ff1e0ff */
[----:B------:R-:W-:Y:S01]  /*2510*/  IMAD.U32 R4, RZ, RZ, UR6 ;  /* 0x00000006ff047e24 */ /* 0x000fe2000f8e00ff */
[----:B------:R-:W-:Y:S02]  /*2520*/  ULDC.64 UR6, c[0x0][0x3c0] ;  /* 0x0000f00000067ab9 */ /* 0x000fe40000000a00 */
[----:B------:R-:W-:Y:S02]  /*2530*/  UIMAD UR6, UR55, UR6, URZ ;  /* 0x00000006370672a4 */ /* 0x000fe4000f8e023f */
[----:B------:R-:W-:Y:S02]  /*2540*/  IADD3.X R7, R5, UR11, R4, P0, !PT ;  /* 0x0000000b05077c10 */ /* 0x000fe400087fe404 */
[----:B------:R-:W-:Y:S01]  /*2550*/  MOV R4, UR36 ;  /* 0x0000002400047c02 */ /* 0x000fe20008000f00 */
[----:B------:R-:W-:-:S04]  /*2560*/  UIMAD UR6, UR36, UR7, UR6 ;  /* 0x00000007240672a4 */ /* 0x000fc8000f8e0206 */
[----:B------:R-:W-:-:S05]  /*2570*/  IMAD.WIDE.U32 R6, R4, c[0x0][0x3c0], R6 ;  /* 0x0000f00004067a25 */ /* 0x000fca00078e0006 */
[----:B------:R-:W-:Y:S01]  /*2580*/  IADD3 R10, R7, UR6, RZ ;  /* 0x00000006070a7c10 */ /* 0x000fe2000fffe0ff */
[----:B------:R-:W-:Y:S05]  /*2590*/  @P4 BRA `(.L_x_14) ;  /* 0x000000e000004947 */ /* 0x000fea0003800000 */
[----:B------:R-:W-:Y:S01]  /*25a0*/  MOV R5, R10 ;  /* 0x0000000a00057202 */ /* 0x000fe20000000f00 */
        /* <DEDUP_REMOVED lines=13> */
.L_x_14:
[----:B------:R-:W-:Y:S05]  /*2680*/  BSYNC B0 ;  /* 0x0000000000007941 */ /* 0x000fea0003800000 */
.L_x_13:
[----:B------:R-:W-:Y:S05]  /*2690*/  @P3 BRA `(.L_x_15) ;  /* 0x000066e000003947 */ /* 0x000fea0003800000 */
[----:B-1----:R-:W-:Y:S01]  /*26a0*/  IADD3 R4, P0, R32, 0x20, RZ ;  /* 0x0000002020047810 */ /* 0x002fe20007f1e0ff */
[----:B------:R-:W-:Y:S01]  /*26b0*/  IMAD.MOV.U32 R7, RZ, RZ, R10 ;  /* 0x000000ffff077224 */ /* 0x000fe200078e000a */
[----:B------:R-:W-:-:S03]  /*26c0*/  ISETP.GE.AND P1, PT, R30, c[0x0][0x220], PT ;  /* 0x000088001e007a0c */ /* 0x000fc60003f26270 */
[----:B------:R-:W-:Y:S01]  /*26d0*/  IMAD.X R5, RZ, RZ, R26, P0 ;  /* 0x000000ffff057224 */ /* 0x000fe200000e061a */
[----:B-----5:R-:W-:Y:S01]  /*26e0*/  ISETP.GE.AND P0, PT, R14, c[0x0][0x220], PT ;  /* 0x000088000e007a0c */ /* 0x020fe20003f06270 */
[----:B------:R-:W-:-:S04]  /*26f0*/  IMAD.WIDE.U32 R6, R4, c[0x0][0x3a8], R6 ;  /* 0x0000ea0004067a25 */ /* 0x000fc800078e0006 */
[----:B------:R-:W-:-:S04]  /*2700*/  IMAD R5, R5, c[0x0][0x3a8], RZ ;  /* 0x0000ea0005057a24 */ /* 0x000fc800078e02ff */
[----:B------:R-:W-:Y:S01]  /*2710*/  IMAD R5, R4, c[0x0][0x3ac], R5 ;  /* 0x0000eb0004057a24 */ /* 0x000fe200078e0205 */
[----:B------:R-:W-:-:S03]  /*2720*/  LEA R4, P2, R6, c[0x0][0x348], 0x1 ;  /* 0x0000d20006047a11 */ /* 0x000fc600078408ff */
[----:B------:R-:W-:-:S05]  /*2730*/  IMAD.IADD R5, R7, 0x1, R5 ;  /* 0x0000000107057824 */ /* 0x000fca00078e0205 */
[----:B------:R-:W-:-:S05]  /*2740*/  LEA.HI.X R5, R6, c[0x0][0x34c], R5, 0x1, P2 ;  /* 0x0000d30006057a11 */ /* 0x000fca00010f0c05 */
[----:B------:R1:W-:Y:S04]  /*2750*/  @!P1 STG.E.128 [R4.64], RZ ;  /* 0x000000ff04009986 */ /* 0x0003e8000c101d04 */
[----:B------:R1:W-:Y:S01]  /*2760*/  @!P0 STG.E.128 [R4.64+0x80], RZ ;  /* 0x000080ff04008986 */ /* 0x0003e2000c101d04 */
[----:B------:R-:W-:-:S13]  /*2770*/  ISETP.GE.AND P0, PT, R13, c[0x0][0x220], PT ;  /* 0x000088000d007a0c */ /* 0x000fda0003f06270 */
[----:B------:R-:W-:Y:S05]  /*2780*/  @P0 BRA `(.L_x_15) ;  /* 0x000065f000000947 */ /* 0x000fea0003800000 */
[----:B------:R2:W-:Y:S01]  /*2790*/  STG.E.128 [R4.64+0x100], RZ ;  /* 0x000100ff04007986 */ /* 0x0005e2000c101d04 */
[----:B------:R-:W-:Y:S05]  /*27a0*/  BRA `(.L_x_15) ;  /* 0x000065d000007947 */ /* 0x000fea0003800000 */
.L_x_6:
[----:B------:R-:W2:Y:S01]  /*27b0*/  LDL R29, [R1+0x2c] ;  /* 0x00002c00011d7983 */ /* 0x000ea20000100800 */
[----:B------:R-:W-:Y:S01]  /*27c0*/  PLOP3.LUT P0, PT, PT, PT, UP6, 0x80, 0x0 ;  /* 0x000000000000781c */ /* 0x000fe20003f0f068 */
[----:B------:R-:W-:Y:S01]  /*27d0*/  UIMAD UR11, UR20, -0x40, UR16 ;  /* 0xffffffc0140b78a4 */ /* 0x000fe2000f8e0210 */
[----:B------:R-:W-:Y:S01]  /*27e0*/  MOV R22, UR23 ;  /* 0x0000001700167c02 */ /* 0x000fe20008000f00 */
[----:B------:R-:W-:Y:S01]  /*27f0*/  ULDC.64 UR14, c[0x0][0x1a0] ;  /* 0x00006800000e7ab9 */ /* 0x000fe20000000a00 */
[----:B------:R-:W-:Y:S01]  /*2800*/  BSSY B0, `(.L_x_16) ;  /* 0x0000032000007945 */ /* 0x000fe20003800000 */
[----:B------:R-:W-:-:S08]  /*2810*/  UIMAD UR13, UR19, UR14, URZ ;  /* 0x0000000e130d72a4 */ /* 0x000fd0000f8e023f */
[----:B------:R-:W-:Y:S01]  /*2820*/  @P0 BAR.SYNC.DEFER_BLOCKING 0x0 ;  /* 0x0000000000000b1d */ /* 0x000fe20000010000 */
[----:B------:R-:W-:Y:S01]  /*2830*/  ISETP.GE.AND P6, PT, R32, UR11, PT ;  /* 0x0000000b20007c0c */ /* 0x000fe2000bfc6270 */
[----:B------:R-:W-:Y:S01]  /*2840*/  UIMAD UR13, UR23, UR15, UR13 ;  /* 0x0000000f170d72a4 */ /* 0x000fe2000f8e020d */
[----:B------:R-:W-:-:S05]  /*2850*/  IMAD.WIDE.U32 R4, R22, c[0x0][0x1a0], R30 ;  /* 0x0000680016047a25 */ /* 0x000fca00078e001e */
[----:B------:R-:W-:Y:S02]  /*2860*/  IADD3 R10, P0, R4, UR29, RZ ;  /* 0x0000001d040a7c10 */ /* 0x000fe4000ff1e0ff */
[----:B------:R-:W-:-:S04]  /*2870*/  MOV R4, UR13 ;  /* 0x0000000d00047c02 */ /* 0x000fc80008000f00 */
[----:B------:R-:W-:Y:S01]  /*2880*/  IADD3.X R11, R5, UR30, R4, P0, !PT ;  /* 0x0000001e050b7c10 */ /* 0x000fe200087fe404 */
[----:B------:R-:W-:-:S04]  /*2890*/  IMAD R4, R23, c[0x0][0x1b8], RZ ;  /* 0x00006e0017047a24 */ /* 0x000fc800078e02ff */
[C---:B------:R-:W-:Y:S02]  /*28a0*/  IMAD R4, R17.reuse, c[0x0][0x1bc], R4 ;  /* 0x00006f0011047a24 */ /* 0x040fe400078e0204 */
[----:B------:R-:W-:-:S05]  /*28b0*/  IMAD.WIDE.U32 R10, R17, c[0x0][0x1b8], R10 ;  /* 0x00006e00110a7a25 */ /* 0x000fca00078e000a */
[----:B------:R-:W-:Y:S01]  /*28c0*/  IADD3 R18, R11, R4, RZ ;  /* 0x000000040b127210 */ /* 0x000fe20007ffe0ff */
[----:B--2---:R1:W-:Y:S04]  /*28d0*/  @P6 STS.128 [R29+0x12000], RZ ;  /* 0x012000ff1d006388 */ /* 0x0043e80000000c00 */
[----:B------:R1:W-:Y:S04]  /*28e0*/  @P6 STS.128 [R29+0x14000], RZ ;  /* 0x014000ff1d006388 */ /* 0x0003e80000000c00 */
[----:B------:R1:W-:Y:S01]  /*28f0*/  @P6 STS.128 [R29+0x16000], RZ ;  /* 0x016000ff1d006388 */ /* 0x0003e20000000c00 */
[----:B------:R-:W-:Y:S05]  /*2900*/  @P6 BRA `(.L_x_17) ;  /* 0x0000021000006947 */ /* 0x000fea0003800000 */
[----:B------:R-:W2:Y:S04]  /*2910*/  LDL R13, [R1+0x68] ;  /* 0x00006800010d7983 */ /* 0x000ea80000100800 */
[----:B------:R-:W3:Y:S01]  /*2920*/  LDL R12, [R1+0x6c] ;  /* 0x00006c00010c7983 */ /* 0x000ee20000100800 */
[----:B------:R-:W-:Y:S01]  /*2930*/  ISETP.GE.AND P4, PT, R30, c[0x0][0x220], PT ;  /* 0x000088001e007a0c */ /* 0x000fe20003f86270 */
[----:B------:R-:W-:-:S02]  /*2940*/  IMAD R16, R26, c[0x0][0x1a0], RZ ;  /* 0x000068001a107a24 */ /* 0x000fc400078e02ff */
[----:B------:R-:W-:Y:S02]  /*2950*/  IMAD.MOV.U32 R4, RZ, RZ, R10 ;  /* 0x000000ffff047224 */ /* 0x000fe400078e000a */
[----:B------:R-:W-:Y:S02]  /*2960*/  IMAD.MOV.U32 R5, RZ, RZ, R18 ;  /* 0x000000ffff057224 */ /* 0x000fe400078e0012 */
[C---:B------:R-:W-:Y:S02]  /*2970*/  IMAD R16, R32.reuse, c[0x0][0x1a4], R16 ;  /* 0x0000690020107a24 */ /* 0x040fe400078e0210 */
[----:B------:R-:W-:-:S04]  /*2980*/  IMAD.WIDE.U32 R4, R32, c[0x0][0x1a0], R4 ;  /* 0x0000680020047a25 */ /* 0x000fc800078e0004 */
[----:B------:R-:W-:Y:S01]  /*2990*/  IMAD.IADD R16, R5, 0x1, R16 ;  /* 0x0000000105107824 */ /* 0x000fe200078e0210 */
[C---:B------:R-:W-:Y:S01]  /*29a0*/  @!P4 LEA R14, P1, R4.reuse, c[0x0][0x170], 0x1 ;  /* 0x00005c00040eca11 */ /* 0x040fe200078208ff */
[----:B------:R4:W-:Y:S03]  /*29b0*/  @P4 STS.128 [R29+0x12000], RZ ;  /* 0x012000ff1d004388 */ /* 0x0009e60000000c00 */
[----:B------:R-:W-:-:S05]  /*29c0*/  @!P4 LEA.HI.X R15, R4, c[0x0][0x174], R16, 0x1, P1 ;  /* 0x00005d00040fca11 */ /* 0x000fca00008f0c10 */
[----:B------:R-:W-:Y:S01]  /*29d0*/  @!PT LDS RZ, [RZ] ;  /* 0x00000000fffff984 */ /* 0x000fe20000000800 */
[----:B------:R-:W-:Y:S01]  /*29e0*/  @!PT LDS RZ, [RZ] ;  /* 0x00000000fffff984 */ /* 0x000fe20000000800 */
[----:B------:R-:W-:Y:S01]  /*29f0*/  @!PT LDS RZ, [RZ] ;  /* 0x00000000fffff984 */ /* 0x000fe20000000800 */
[----:B------:R4:W-:Y:S01]  /*2a00*/  @!P4 LDGSTS.E.BYPASS.LTC128B.128 [R29+0x12000], [R14.64] ;  /* 0x120000000e1dcfae */ /* 0x0009e2000b901d44 */
[----:B--2---:R-:W-:Y:S02]  /*2a10*/  ISETP.GE.AND P3, PT, R13, c[0x0][0x220], PT ;  /* 0x000088000d007a0c */ /* 0x004fe40003f66270 */
[----:B---3--:R-:W-:-:S11]  /*2a20*/  ISETP.GE.AND P2, PT, R12, c[0x0][0x220], PT ;  /* 0x000088000c007a0c */ /* 0x008fd60003f46270 */
[C---:B------:R-:W-:Y:S01]  /*2a30*/  @!P3 LEA R12, P0, R4.reuse, c[0x0][0x170], 0x1 ;  /* 0x00005c00040cba11 */ /* 0x040fe200078008ff */
[----:B------:R4:W-:Y:S03]  /*2a40*/  @P3 STS.128 [R29+0x14000], RZ ;  /* 0x014000ff1d003388 */ /* 0x0009e60000000c00 */
[----:B------:R-:W-:-:S05]  /*2a50*/  @!P3 LEA.HI.X R13, R4, c[0x0][0x174], R16, 0x1, P0 ;  /* 0x00005d00040dba11 */ /* 0x000fca00000f0c10 */
[----:B------:R-:W-:Y:S01]  /*2a60*/  @!PT LDS RZ, [RZ] ;  /* 0x00000000fffff984 */ /* 0x000fe20000000800 */
[----:B------:R-:W-:Y:S01]  /*2a70*/  @!PT LDS RZ, [RZ] ;  /* 0x00000000fffff984 */ /* 0x000fe20000000800 */
[----:B------:R-:W-:Y:S01]  /*2a80*/  @!PT LDS RZ, [RZ] ;  /* 0x00000000fffff984 */ /* 0x000fe20000000800 */
[----:B------:R4:W-:Y:S04]  /*2a90*/  @!P3 LDGSTS.E.BYPASS.LTC128B.128 [R29+0x14000], [R12.64+0x80] ;  /* 0x140000800c1dbfae */ /* 0x0009e8000b901d44 */
[----:B------:R4:W-:Y:S01]  /*2aa0*/  @P2 STS.128 [R29+0x16000], RZ ;  /* 0x016000ff1d002388 */ /* 0x0009e20000000c00 */
[----:B------:R-:W-:Y:S05]  /*2ab0*/  @P2 BRA `(.L_x_17) ;  /* 0x0000006000002947 */ /* 0x000fea0003800000 */
[----:B----4-:R-:W-:-:S04]  /*2ac0*/  LEA R12, P0, R4, c[0x0][0x170], 0x1 ;  /* 0x00005c00040c7a11 */ /* 0x010fc800078008ff */
[----:B------:R-:W-:-:S05]  /*2ad0*/  LEA.HI.X R13, R4, c[0x0][0x174], R16, 0x1, P0 ;  /* 0x00005d00040d7a11 */ /* 0x000fca00000f0c10 */
[----:B------:R-:W-:Y:S01]  /*2ae0*/  @!PT LDS RZ, [RZ] ;  /* 0x00000000fffff984 */ /* 0x000fe20000000800 */
[----:B------:R-:W-:Y:S01]  /*2af0*/  @!PT LDS RZ, [RZ] ;  /* 0x00000000fffff984 */ /* 0x000fe20000000800 */
[----:B------:R-:W-:Y:S01]  /*2b00*/  @!PT LDS RZ, [RZ] ;  /* 0x00000000fffff984 */ /* 0x000fe20000000800 */
[----:B------:R2:W-:Y:S04]  /*2b10*/  LDGSTS.E.BYPASS.LTC128B.128 [R29+0x16000], [R12.64+0x100] ;  /* 0x160001000c1d7fae */ /* 0x0005e8000b901d44 */
.L_x_17:
[----:B------:R-:W-:Y:S05]  /*2b20*/  BSYNC B0 ;  /* 0x0000000000007941 */ /* 0x000fea0003800000 */
.L_x_16:
[----:B------:R-:W-:Y:S01]  /*2b30*/  IADD3 R16, R32, 0x20, RZ ;  /* 0x0000002020107810 */ /* 0x000fe20007ffe0ff */
[----:B------:R-:W-:Y:S03]  /*2b40*/  BSSY B0, `(.L_x_18) ;  /* 0x0000029000007945 */ /* 0x000fe60003800000 */
[----:B------:R-:W-:-:S13]  /*2b50*/  ISETP.GE.AND P5, PT, R16, UR11, PT ;  /* 0x0000000b10007c0c */ /* 0x000fda000bfa6270 */
[----:B------:R3:W-:Y:S04]  /*2b60*/  @P5 STS.128 [R29+0x13000], RZ ;  /* 0x013000ff1d005388 */ /* 0x0007e80000000c00 */
[----:B------:R3:W-:Y:S04]  /*2b70*/  @P5 STS.128 [R29+0x15000], RZ ;  /* 0x015000ff1d005388 */ /* 0x0007e80000000c00 */
[----:B------:R3:W-:Y:S01]  /*2b80*/  @P5 STS.128 [R29+0x17000], RZ ;  /* 0x017000ff1d005388 */ /* 0x0007e20000000c00 */
[----:B------:R-:W-:Y:S05]  /*2b90*/  @P5 BRA `(.L_x_19) ;  /* 0x0000023000005947 */ /* 0x000fea0003800000 */
[----:B--2-4-:R-:W2:Y:S04]  /*2ba0*/  LDL R13, [R1+0x68] ;  /* 0x00006800010d7983 */ /* 0x014ea80000100800 */
[----:B------:R-:W4:Y:S01]  /*2bb0*/  LDL R12, [R1+0x6c] ;  /* 0x00006c00010c7983 */ /* 0x000f220000100800 */
[----:B------:R-:W-:Y:S01]  /*2bc0*/  IADD3 R4, P0, R32, 0x20, RZ ;  /* 0x0000002020047810 */ /* 0x000fe20007f1e0ff */
[----:B------:R-:W-:Y:S01]  /*2bd0*/  IMAD.MOV.U32 R14, RZ, RZ, R10 ;  /* 0x000000ffff0e7224 */ /* 0x000fe200078e000a */
[----:B------:R-:W-:Y:S01]  /*2be0*/  ISETP.GE.AND P3, PT, R30, c[0x0][0x220], PT ;  /* 0x000088001e007a0c */ /* 0x000fe20003f66270 */
[----:B------:R-:W-:-:S02]  /*2bf0*/  IMAD.MOV.U32 R15, RZ, RZ, R18 ;  /* 0x000000ffff0f7224 */ /* 0x000fc400078e0012 */
[----:B------:R-:W-:Y:S02]  /*2c00*/  IMAD.X R5, RZ, RZ, R26, P0 ;  /* 0x000000ffff057224 */ /* 0x000fe400000e061a */
[----:B------:R-:W-:-:S04]  /*2c10*/  IMAD.WIDE.U32 R14, R4, c[0x0][0x1a0], R14 ;  /* 0x00006800040e7a25 */ /* 0x000fc800078e000e */
[----:B------:R-:W-:-:S04]  /*2c20*/  IMAD R5, R5, c[0x0][0x1a0], RZ ;  /* 0x0000680005057a24 */ /* 0x000fc800078e02ff */
[----:B------:R-:W-:Y:S01]  /*2c30*/  IMAD R4, R4, c[0x0][0x1a4], R5 ;  /* 0x0000690004047a24 */ /* 0x000fe200078e0205 */
[----:B------:R1:W-:Y:S03]  /*2c40*/  @P3 STS.128 [R29+0x13000], RZ ;  /* 0x013000ff1d003388 */ /* 0x0003e60000000c00 */
[----:B------:R-:W-:Y:S01]  /*2c50*/  IMAD.IADD R4, R15, 0x1, R4 ;  /* 0x000000010f047824 */ /* 0x000fe200078e0204 */
[----:B--2---:R-:W-:Y:S02]  /*2c60*/  ISETP.GE.AND P2, PT, R13, c[0x0][0x220], PT ;  /* 0x000088000d007a0c */ /* 0x004fe40003f46270 */
[----:B----4-:R-:W-:Y:S02]  /*2c70*/  ISETP.GE.AND P0, PT, R12, c[0x0][0x220], PT ;  /* 0x000088000c007a0c */ /* 0x010fe40003f06270 */
[----:B------:R-:W-:-:S04]  /*2c80*/  @!P3 LEA R12, P4, R14, c[0x0][0x170], 0x1 ;  /* 0x00005c000e0cba11 */ /* 0x000fc800078808ff */
[----:B------:R-:W-:-:S05]  /*2c90*/  @!P3 LEA.HI.X R13, R14, c[0x0][0x174], R4, 0x1, P4 ;  /* 0x00005d000e0dba11 */ /* 0x000fca00020f0c04 */
[C---:B------:R-:W-:Y:S01]  /*2ca0*/  @!P2 LEA R10, P1, R14.reuse, c[0x0][0x170], 0x1 ;  /* 0x00005c000e0aaa11 */ /* 0x040fe200078208ff */
[----:B------:R-:W-:Y:S01]  /*2cb0*/  @!PT LDS RZ, [RZ] ;  /* 0x00000000fffff984 */ /* 0x000fe20000000800 */
[----:B------:R-:W-:Y:S01]  /*2cc0*/  @!PT LDS RZ, [RZ] ;  /* 0x00000000fffff984 */ /* 0x000fe20000000800 */
[----:B------:R-:W-:Y:S01]  /*2cd0*/  @!PT LDS RZ, [RZ] ;  /* 0x00000000fffff984 */ /* 0x000fe20000000800 */
[----:B------:R1:W-:Y:S03]  /*2ce0*/  @!P3 LDGSTS.E.BYPASS.LTC128B.128 [R29+0x13000], [R12.64] ;  /* 0x130000000c1dbfae */ /* 0x0003e6000b901d44 */
[----:B------:R-:W-:Y:S01]  /*2cf0*/  @!P2 LEA.HI.X R11, R14, c[0x0][0x174], R4, 0x1, P1 ;  /* 0x00005d000e0baa11 */ /* 0x000fe200008f0c04 */
[----:B------:R1:W-:Y:S04]  /*2d00*/  @P2 STS.128 [R29+0x15000], RZ ;  /* 0x015000ff1d002388 */ /* 0x0003e80000000c00 */
[----:B------:R-:W-:Y:S01]  /*2d10*/  @!PT LDS RZ, [RZ] ;  /* 0x00000000fffff984 */ /* 0x000fe20000000800 */
[----:B------:R-:W-:Y:S01]  /*2d20*/  @!PT LDS RZ, [RZ] ;  /* 0x00000000fffff984 */ /* 0x000fe20000000800 */
[----:B------:R-:W-:Y:S01]  /*2d30*/  @!PT LDS RZ, [RZ] ;  /* 0x00000000fffff984 */ /* 0x000fe20000000800 */
[----:B------:R1:W-:Y:S04]  /*2d40*/  @!P2 LDGSTS.E.BYPASS.LTC128B.128 [R29+0x15000], [R10.64+0x80] ;  /* 0x150000800a1dafae */ /* 0x0003e8000b901d44 */
[----:B------:R1:W-:Y:S01]  /*2d50*/  @P0 STS.128 [R29+0x17000], RZ ;  /* 0x017000ff1d000388 */ /* 0x0003e20000000c00 */
[----:B------:R-:W-:Y:S05]  /*2d60*/  @P0 BRA `(.L_x_19) ;  /* 0x0000006000000947 */ /* 0x000fea0003800000 */
[----:B-1----:R-:W-:-:S04]  /*2d70*/  LEA R10, P0, R14, c[0x0][0x170], 0x1 ;  /* 0x00005c000e0a7a11 */ /* 0x002fc800078008ff */
[----:B------:R-:W-:-:S05]  /*2d80*/  LEA.HI.X R11, R14, c[0x0][0x174], R4, 0x1, P0 ;  /* 0x00005d000e0b7a11 */ /* 0x000fca00000f0c04 */
[----:B------:R-:W-:Y:S01]  /*2d90*/  @!PT LDS RZ, [RZ] ;  /* 0x00000000fffff984 */ /* 0x000fe20000000800 */
[----:B------:R-:W-:Y:S01]  /*2da0*/  @!PT LDS RZ, [RZ] ;  /* 0x00000000fffff984 */ /* 0x000fe20000000800 */
[----:B------:R-:W-:Y:S01]  /*2db0*/  @!PT LDS RZ, [RZ] ;  /* 0x00000000fffff984 */ /* 0x000fe20000000800 */
[----:B------:R1:W-:Y:S04]  /*2dc0*/  LDGSTS.E.BYPASS.LTC128B.128 [R29+0x17000], [R10.64+0x100] ;  /* 0x170001000a1d7fae */ /* 0x0003e8000b901d44 */
.L_x_19:
[----:B------:R-:W-:Y:S05]  /*2dd0*/  BSYNC B0 ;  /* 0x0000000000007941 */ /* 0x000fea0003800000 */
.L_x_18:
[----:B------:R-:W-:Y:S01]  /*2de0*/  UIMAD UR11, UR6, -0x40, UR24 ;  /* 0xffffffc0060b78a4 */ /* 0x000fe2000f8e0218 */
[----:B------:R-:W0:Y:S01]  /*2df0*/  LDGDEPBAR ;  /* 0x00000000000079af */ /* 0x000e220000000000 */
[----:B------:R-:W-:Y:S04]  /*2e00*/  BSSY B0, `(.L_x_20) ;  /* 0x000001b000007945 */ /* 0x000fe80003800000 */
[----:B------:R-:W-:-:S13]  /*2e10*/  ISETP.GE.AND P4, PT, R32, UR11, PT ;  /* 0x0000000b20007c0c */ /* 0x000fda000bf86270 */
[----:B------:R1:W-:Y:S04]  /*2e20*/  @P4 STS.128 [R29+0x6000], RZ ;  /* 0x006000ff1d004388 */ /* 0x0003e80000000c00 */
[----:B------:R1:W-:Y:S04]  /*2e30*/  @P4 STS.128 [R29+0x8000], RZ ;  /* 0x008000ff1d004388 */ /* 0x0003e80000000c00 */
[----:B------:R1:W-:Y:S01]  /*2e40*/  @P4 STS.128 [R29+0xa000], RZ ;  /* 0x00a000ff1d004388 */ /* 0x0003e20000000c00 */
[----:B------:R-:W-:Y:S05]  /*2e50*/  @P4 BRA `(.L_x_21) ;  /* 0x0000015000004947 */ /* 0x000fea0003800000 */
[----:B------:R-:W5:Y:S04]  /*2e60*/  LDL R5, [R1+0x68] ;  /* 0x0000680001057983 */ /* 0x000f680000100800 */
[----:B--2---:R-:W2:Y:S01]  /*2e70*/  LDL R4, [R1+0x6c] ;  /* 0x00006c0001047983 */ /* 0x004ea20000100800 */
[----:B------:R-:W-:-:S13]  /*2e80*/  ISETP.GE.AND P2, PT, R30, c[0x0][0x220], PT ;  /* 0x000088001e007a0c */ /* 0x000fda0003f46270 */
[----:B------:R1:W-:Y:S04]  /*2e90*/  @P2 STS.128 [R29+0x6000], RZ ;  /* 0x006000ff1d002388 */ /* 0x0003e80000000c00 */
[----:B------:R-:W-:Y:S01]  /*2ea0*/  @!PT LDS RZ, [RZ] ;  /* 0x00000000fffff984 */ /* 0x000fe20000000800 */
[----:B------:R-:W-:Y:S01]  /*2eb0*/  @!PT LDS RZ, [RZ] ;  /* 0x00000000fffff984 */ /* 0x000fe20000000800 */
[----:B------:R-:W-:Y:S01]  /*2ec0*/  @!PT LDS RZ, [RZ] ;  /* 0x00000000fffff984 */ /* 0x000fe20000000800 */
[----:B------:R1:W-:Y:S01]  /*2ed0*/  @!P2 LDGSTS.E.BYPASS.LTC128B.128 [R29+0x6000], [R36.64] ;  /* 0x06000000241dafae */ /* 0x0003e2000b901d44 */
[----:B-----5:R-:W-:Y:S02]  /*2ee0*/  ISETP.GE.AND P1, PT, R5, c[0x0][0x220], PT ;  /* 0x0000880005007a0c */ /* 0x020fe40003f26270 */
[----:B--2---:R-:W-:-:S11]  /*2ef0*/  ISETP.GE.AND P0, PT, R4, c[0x0][0x220], PT ;  /* 0x0000880004007a0c */ /* 0x004fd60003f06270 */
[----:B------:R1:W-:Y:S04]  /*2f00*/  @P1 STS.128 [R29+0x8000], RZ ;  /* 0x008000ff1d001388 */ /* 0x0003e80000000c00 */
[----:B------:R-:W-:Y:S01]  /*2f10*/  @!PT LDS RZ, [RZ] ;  /* 0x00000000fffff984 */ /* 0x000fe20000000800 */
[----:B------:R-:W-:Y:S01]  /*2f20*/  @!PT LDS RZ, [RZ] ;  /* 0x00000000fffff984 */ /* 0x000fe20000000800 */
[----:B------:R-:W-:Y:S01]  /*2f30*/  @!PT LDS RZ, [RZ] ;  /* 0x00000000fffff984 */ /* 0x000fe20000000800 */
[----:B------:R1:W-:Y:S04]  /*2f40*/  @!P1 LDGSTS.E.BYPASS.LTC128B.128 [R29+0x8000], [R36.64+0x80] ;  /* 0x08000080241d9fae */ /* 0x0003e8000b901d44 */
[----:B------:R1:W-:Y:S01]  /*2f50*/  @P0 STS.128 [R29+0xa000], RZ ;  /* 0x00a000ff1d000388 */ /* 0x0003e20000000c00 */
[----:B------:R-:W-:Y:S05]  /*2f60*/  @P0 BRA `(.L_x_21) ;  /* 0x0000004000000947 */ /* 0x000fea0003800000 */
[----:B------:R-:W-:Y:S01]  /*2f70*/  @!PT LDS RZ, [RZ] ;  /* 0x00000000fffff984 */ /* 0x000fe20000000800 */
[----:B------:R-:W-:Y:S01]  /*2f80*/  @!PT LDS RZ, [RZ] ;  /* 0x00000000fffff984 */ /* 0x000fe20000000800 */
[----:B------:R-:W-:Y:S01]  /*2f90*/  @!PT LDS RZ, [RZ] ;  /* 0x00000000fffff984 */ /* 0x000fe20000000800 */
[----:B------:R2:W-:Y:S02]  /*2fa0*/  LDGSTS.E.BYPASS.LTC128B.128 [R29+0xa000], [R36.64+0x100] ;  /* 0x0a000100241d7fae */ /* 0x0005e4000b901d44 */
.L_x_21:
[----:B------:R-:W-:Y:S05]  /*2fb0*/  BSYNC B0 ;  /* 0x0000000000007941 */ /* 0x000fea0003800000 */
.L_x_20:
[----:B------:R-:W-:Y:S01]  /*2fc0*/  ISETP.GE.AND P3, PT, R16, UR11, PT ;  /* 0x0000000b10007c0c */ /* 0x000fe2000bf66270 */
[----:B------:R-:W-:Y:S01]  /*2fd0*/  BSSY B0, `(.L_x_22) ;  /* 0x0000027000007945 */ /* 0x000fe20003800000 */
[----:B-12-4-:R-:W-:-:S11]  /*2fe0*/  MOV R12, 0x20 ;  /* 0x00000020000c7802 */ /* 0x016fd60000000f00 */
[----:B------:R1:W-:Y:S04]  /*2ff0*/  @P3 STS.128 [R29+0x7000], RZ ;  /* 0x007000ff1d003388 */ /* 0x0003e80000000c00 */
[----:B------:R1:W-:Y:S04]  /*3000*/  @P3 STS.128 [R29+0x9000], RZ ;  /* 0x009000ff1d003388 */ /* 0x0003e80000000c00 */
[----:B------:R1:W-:Y:S01]  /*3010*/  @P3 STS.128 [R29+0xb000], RZ ;  /* 0x00b000ff1d003388 */ /* 0x0003e20000000c00 */
[----:B------:R-:W-:Y:S05]  /*3020*/  @P3 BRA `(.L_x_23) ;  /* 0x0000021000003947 */ /* 0x000fea0003800000 */
[----:B------:R-:W2:Y:S04]  /*3030*/  LDL R10, [R1+0x68] ;  /* 0x00006800010a7983 */ /* 0x000ea80000100800 */
[----:B------:R-:W4:Y:S01]  /*3040*/  LDL R13, [R1+0x6c] ;  /* 0x00006c00010d7983 */ /* 0x000f220000100800 */
[----:B------:R-:W-:Y:S01]  /*3050*/  ISETP.GE.AND P2, PT, R30, c[0x0][0x220], PT ;  /* 0x000088001e007a0c */ /* 0x000fe20003f46270 */
[----:B------:R-:W-:-:S04]  /*3060*/  IMAD.WIDE.U32 R4, R12, c[0x0][0x370], RZ ;  /* 0x0000dc000c047a25 */ /* 0x000fc800078e00ff */
[----:B------:R-:W-:Y:S01]  /*3070*/  IMAD R7, R12, c[0x0][0x374], RZ ;  /* 0x0000dd000c077a24 */ /* 0x000fe200078e02ff */
[----:B------:R-:W-:-:S04]  /*3080*/  IADD3 R4, P0, R6, R4, RZ ;  /* 0x0000000406047210 */ /* 0x000fc80007f1e0ff */
[----:B------:R-:W-:-:S03]  /*3090*/  IADD3.X R5, R19, R5, R7, P0, !PT ;  /* 0x0000000513057210 */ /* 0x000fc600007fe407 */
[----:B------:R-:W-:Y:S01]  /*30a0*/  @!P2 IMAD.MOV.U32 R6, RZ, RZ, c[0x0][0x370] ;  /* 0x0000dc00ff06a624 */ /* 0x000fe200078e00ff */
[----:B------:R1:W-:Y:S01]  /*30b0*/  @P2 STS.128 [R29+0x7000], RZ ;  /* 0x007000ff1d002388 */ /* 0x0003e20000000c00 */
[----:B------:R-:W-:Y:S01]  /*30c0*/  @!P2 IMAD.MOV.U32 R7, RZ, RZ, c[0x0][0x374] ;  /* 0x0000dd00ff07a624 */ /* 0x000fe200078e00ff */
[----:B--2---:R-:W-:Y:S02]  /*30d0*/  ISETP.GE.AND P1, PT, R10, c[0x0][0x220], PT ;  /* 0x000088000a007a0c */ /* 0x004fe40003f26270 */
[----:B------:R-:W-:-:S04]  /*30e0*/  @!P2 LEA R10, P0, R6, R36, 0x6 ;  /* 0x00000024060aa211 */ /* 0x000fc800078030ff */
[----:B------:R-:W-:-:S05]  /*30f0*/  @!P2 LEA.HI.X R11, R6, R37, R7, 0x6, P0 ;  /* 0x00000025060ba211 */ /* 0x000fca00000f3407 */
[----:B------:R-:W-:Y:S01]  /*3100*/  @!PT LDS RZ, [RZ] ;  /* 0x00000000fffff984 */ /* 0x000fe20000000800 */
[----:B------:R-:W-:Y:S01]  /*3110*/  @!PT LDS RZ, [RZ] ;  /* 0x00000000fffff984 */ /* 0x000fe20000000800 */
[----:B------:R-:W-:Y:S01]  /*3120*/  @!PT LDS RZ, [RZ] ;  /* 0x00000000fffff984 */ /* 0x000fe20000000800 */
[----:B------:R1:W-:Y:S02]  /*3130*/  @!P2 LDGSTS.E.BYPASS.LTC128B.128 [R29+0x7000], [R10.64] ;  /* 0x070000000a1dafae */ /* 0x0003e4000b901d44 */
[C---:B------:R-:W-:Y:S02]  /*3140*/  @!P1 LEA R6, P0, R4.reuse, c[0x0][0x330], 0x1 ;  /* 0x0000cc0004069a11 */ /* 0x040fe400078008ff */
[----:B------:R1:W-:Y:S02]  /*3150*/  @P1 STS.128 [R29+0x9000], RZ ;  /* 0x009000ff1d001388 */ /* 0x0003e40000000c00 */
[----:B------:R-:W-:Y:S02]  /*3160*/  @!P1 LEA.HI.X R7, R4, c[0x0][0x334], R5, 0x1, P0 ;  /* 0x0000cd0004079a11 */ /* 0x000fe400000f0c05 */
[----:B----4-:R-:W-:-:S03]  /*3170*/  ISETP.GE.AND P0, PT, R13, c[0x0][0x220], PT ;  /* 0x000088000d007a0c */ /* 0x010fc60003f06270 */
[----:B------:R-:W-:Y:S01]  /*3180*/  @!PT LDS RZ, [RZ] ;  /* 0x00000000fffff984 */ /* 0x000fe20000000800 */
[----:B------:R-:W-:Y:S01]  /*3190*/  @!PT LDS RZ, [RZ] ;  /* 0x00000000fffff984 */ /* 0x000fe20000000800 */
[----:B------:R-:W-:Y:S01]  /*31a0*/  @!PT LDS RZ, [RZ] ;  /* 0x00000000fffff984 */ /* 0x000fe20000000800 */
[----:B------:R1:W-:Y:S10]  /*31b0*/  @!P1 LDGSTS.E.BYPASS.LTC128B.128 [R29+0x9000], [R6.64+0x80] ;  /* 0x09000080061d9fae */ /* 0x0003f4000b901d44 */
        /* <DEDUP_REMOVED lines=8> */
.L_x_23:
[----:B------:R-:W-:Y:S05]  /*3240*/  BSYNC B0 ;  /* 0x0000000000007941 */ /* 0x000fea0003800000 */
.L_x_22:
[----:B------:R2:W-:Y:S01]  /*3250*/  @P4 STS.128 [R29], RZ ;  /* 0x000000ff1d004388 */ /* 0x0005e20000000c00 */
[----:B------:R-:W-:Y:S03]  /*3260*/  BSSY B0, `(.L_x_24) ;  /* 0x0000019000007945 */ /* 0x000fe60003800000 */
[----:B------:R2:W-:Y:S04]  /*3270*/  @P4 STS.128 [R29+0x2000], RZ ;  /* 0x002000ff1d004388 */ /* 0x0005e80000000c00 */
[----:B------:R2:W-:Y:S01]  /*3280*/  @P4 STS.128 [R29+0x4000], RZ ;  /* 0x004000ff1d004388 */ /* 0x0005e20000000c00 */
[----:B------:R-:W-:Y:S05]  /*3290*/  @P4 BRA `(.L_x_25) ;  /* 0x0000015000004947 */ /* 0x000fea0003800000 */
[----:B------:R-:W4:Y:S04]  /*32a0*/  LDL R5, [R1+0x68] ;  /* 0x0000680001057983 */ /* 0x000f280000100800 */
[----:B------:R-:W5:Y:S01]  /*32b0*/  LDL R4, [R1+0x6c] ;  /* 0x00006c0001047983 */ /* 0x000f620000100800 */
[----:B------:R-:W-:-:S13]  /*32c0*/  ISETP.GE.AND P2, PT, R30, c[0x0][0x220], PT ;  /* 0x000088001e007a0c */ /* 0x000fda0003f46270 */
[----:B------:R1:W-:Y:S04]  /*32d0*/  @P2 STS.128 [R29], RZ ;  /* 0x000000ff1d002388 */ /* 0x0003e80000000c00 */
[----:B------:R-:W-:Y:S01]  /*32e0*/  @!PT LDS RZ, [RZ] ;  /* 0x00000000fffff984 */ /* 0x000fe20000000800 */
[----:B------:R-:W-:Y:S01]  /*32f0*/  @!PT LDS RZ, [RZ] ;  /* 0x00000000fffff984 */ /* 0x000fe20000000800 */
[----:B------:R-:W-:Y:S01]  /*3300*/  @!PT LDS RZ, [RZ] ;  /* 0x00000000fffff984 */ /* 0x000fe20000000800 */
[----:B------:R1:W-:Y:S01]  /*3310*/  @!P2 LDGSTS.E.BYPASS.LTC128B.128 [R29], [R34.64] ;  /* 0x00000000221dafae */ /* 0x0003e2000b901d44 */
[----:B----4-:R-:W-:Y:S02]  /*3320*/  ISETP.GE.AND P1, PT, R5, c[0x0][0x220], PT ;  /* 0x0000880005007a0c */ /* 0x010fe40003f26270 */
[----:B-----5:R-:W-:-:S11]  /*3330*/  ISETP.GE.AND P0, PT, R4, c[0x0][0x220], PT ;  /* 0x0000880004007a0c */ /* 0x020fd60003f06270 */
        /* <DEDUP_REMOVED lines=11> */
.L_x_25:
[----:B------:R-:W-:Y:S05]  /*33f0*/  BSYNC B0 ;  /* 0x0000000000007941 */ /* 0x000fea0003800000 */
.L_x_24:
[----:B------:R1:W-:Y:S01]  /*3400*/  @P3 STS.128 [R29+0x1000], RZ ;  /* 0x001000ff1d003388 */ /* 0x0003e20000000c00 */
[----:B------:R-:W-:Y:S03]  /*3410*/  BSSY B0, `(.L_x_26) ;  /* 0x0000025000007945 */ /* 0x000fe60003800000 */
[----:B------:R1:W-:Y:S04]  /*3420*/  @P3 STS.128 [R29+0x3000], RZ ;  /* 0x003000ff1d003388 */ /* 0x0003e80000000c00 */
[----:B------:R1:W-:Y:S01]  /*3430*/  @P3 STS.128 [R29+0x5000], RZ ;  /* 0x005000ff1d003388 */ /* 0x0003e20000000c00 */
[----:B------:R-:W-:Y:S05]  /*3440*/  @P3 BRA `(.L_x_27) ;  /* 0x0000021000003947 */ /* 0x000fea0003800000 */
[----:B------:R-:W5:Y:S04]  /*3450*/  LDL R4, [R1+0x68] ;  /* 0x0000680001047983 */ /* 0x000f680000100800 */
[----:B-12---:R-:W2:Y:S01]  /*3460*/  LDL R6, [R1+0x6c] ;  /* 0x00006c0001067983 */ /* 0x006ea20000100800 */
[----:B------:R-:W-:-:S13]  /*3470*/  ISETP.GE.AND P2, PT, R30, c[0x0][0x220], PT ;  /* 0x000088001e007a0c */ /* 0x000fda0003f46270 */
[----:B------:R-:W-:Y:S01]  /*3480*/  @!P2 IMAD.MOV.U32 R7, RZ, RZ, c[0x0][0x190] ;  /* 0x00006400ff07a624 */ /* 0x000fe200078e00ff */
[----:B------:R1:W-:Y:S01]  /*3490*/  @P2 STS.128 [R29+0x1000], RZ ;  /* 0x001000ff1d002388 */ /* 0x0003e20000000c00 */
[----:B------:R-:W-:Y:S01]  /*34a0*/  @!P2 IMAD.MOV.U32 R9, RZ, RZ, c[0x0][0x194] ;  /* 0x00006500ff09a624 */ /* 0x000fe200078e00ff */
[----:B-----5:R-:W-:Y:S01]  /*34b0*/  ISETP.GE.AND P1, PT, R4, c[0x0][0x220], PT ;  /* 0x0000880004007a0c */ /* 0x020fe20003f26270 */
[----:B------:R-:W-:-:S04]  /*34c0*/  IMAD.WIDE.U32 R4, R12, c[0x0][0x190], RZ ;  /* 0x000064000c047a25 */ /* 0x000fc800078e00ff */
[----:B------:R-:W-:Y:S01]  /*34d0*/  IMAD R12, R12, c[0x0][0x194], RZ ;  /* 0x000065000c0c7a24 */ /* 0x000fe200078e02ff */
[----:B------:R-:W-:Y:S02]  /*34e0*/  IADD3 R4, P0, R8, R4, RZ ;  /* 0x0000000408047210 */ /* 0x000fe40007f1e0ff */
[----:B------:R-:W-:Y:S02]  /*34f0*/  @!P2 LEA R8, P4, R7, R34, 0x6 ;  /* 0x000000220708a211 */ /* 0x000fe400078830ff */
[----:B------:R-:W-:Y:S02]  /*3500*/  IADD3.X R5, R21, R5, R12, P0, !PT ;  /* 0x0000000515057210 */ /* 0x000fe400007fe40c */
[----:B--2---:R-:W-:Y:S02]  /*3510*/  ISETP.GE.AND P0, PT, R6, c[0x0][0x220], PT ;  /* 0x0000880006007a0c */ /* 0x004fe40003f06270 */
[----:B------:R-:W-:Y:S02]  /*3520*/  @!P1 LEA R6, P3, R4, c[0x0][0x160], 0x1 ;  /* 0x0000580004069a11 */ /* 0x000fe400078608ff */
[----:B------:R-:W-:-:S02]  /*3530*/  @!P2 LEA.HI.X R9, R7, R35, R9, 0x6, P4 ;  /* 0x000000230709a211 */ /* 0x000fc400020f3409 */
[----:B------:R-:W-:-:S03]  /*3540*/  @!P1 LEA.HI.X R7, R4, c[0x0][0x164], R5, 0x1, P3 ;  /* 0x0000590004079a11 */ /* 0x000fc600018f0c05 */
[----:B------:R-:W-:Y:S01]  /*3550*/  @!PT LDS RZ, [RZ] ;  /* 0x00000000fffff984 */ /* 0x000fe20000000800 */
[----:B------:R-:W-:Y:S01]  /*3560*/  @!PT LDS RZ, [RZ] ;  /* 0x00000000fffff984 */ /* 0x000fe20000000800 */
[----:B------:R-:W-:Y:S01]  /*3570*/  @!PT LDS RZ, [RZ] ;  /* 0x00000000fffff984 */ /* 0x000fe20000000800 */
[----:B------:R1:W-:Y:S04]  /*3580*/  @!P2 LDGSTS.E.BYPASS.LTC128B.128 [R29+0x1000], [R8.64] ;  /* 0x01000000081dafae */ /* 0x0003e8000b901d44 */
        /* <DEDUP_REMOVED lines=13> */
.L_x_27:
[----:B------:R-:W-:Y:S05]  /*3660*/  BSYNC B0 ;  /* 0x0000000000007941 */ /* 0x000fea0003800000 */
.L_x_26:
[----:B------:R-:W-:Y:S01]  /*3670*/  SHF.R.S32.HI R4, RZ, 0x1f, R25 ;  /* 0x0000001fff047819 */ /* 0x000fe20000011419 */
[----:B------:R-:W-:Y:S01]  /*3680*/  ULDC.64 UR14, c[0x0][0x198] ;  /* 0x00006600000e7ab9 */ /* 0x000fe20000000a00 */
[----:B-1----:R-:W-:Y:S02]  /*3690*/  SHF.R.S32.HI R6, RZ, 0x1f, R20 ;  /* 0x0000001fff067819 */ /* 0x002fe40000011414 */
[----:B------:R-:W-:Y:S02]  /*36a0*/  LEA.HI R4, R4, R24, RZ, 0x2 ;  /* 0x0000001804047211 */ /* 0x000fe400078f10ff */
[----:B------:R-:W-:Y:S02]  /*36b0*/  LEA.HI R6, R6, R20, RZ, 0x2 ;  /* 0x0000001406067211 */ /* 0x000fe400078f10ff */
[----:B------:R-:W-:Y:S02]  /*36c0*/  LOP3.LUT R4, R4, 0xfffffffc, RZ, 0xc0, !PT ;  /* 0xfffffffc04047812 */ /* 0x000fe400078ec0ff */
[----:B------:R-:W-:-:S03]  /*36d0*/  SHF.R.S32.HI R6, RZ, 0x2, R6 ;  /* 0x00000002ff067819 */ /* 0x000fc60000011406 */
[----:B------:R-:W-:-:S04]  /*36e0*/  IMAD.IADD R4, R24, 0x1, -R4 ;  /* 0x0000000118047824 */ /* 0x000fc800078e0a04 */
[----:B------:R-:W-:-:S04]  /*36f0*/  IMAD R6, R4, 0x10, R6 ;  /* 0x0000001004067824 */ /* 0x000fc800078e0206 */
[C---:B------:R-:W-:Y:S01]  /*3700*/  IMAD.SHL.U32 R8, R6.reuse, 0x4, RZ ;  /* 0x0000000406087824 */ /* 0x040fe200078e00ff */
[C---:B------:R-:W-:Y:S02]  /*3710*/  IADD3 R5, R6.reuse, 0x8, RZ ;  /* 0x0000000806057810 */ /* 0x040fe40007ffe0ff */
[----:B------:R-:W-:Y:S02]  /*3720*/  SHF.R.S32.HI R4, RZ, 0x1f, R6 ;  /* 0x0000001fff047819 */ /* 0x000fe40000011406 */
[C---:B------:R-:W-:Y:S01]  /*3730*/  ISETP.GE.AND P2, PT, R6.reuse, UR11, PT ;  /* 0x0000000b06007c0c */ /* 0x040fe2000bf46270 */
[----:B------:R1:W-:Y:S01]  /*3740*/  STL [R1+0x74], R8 ;  /* 0x0000740801007387 */ /* 0x0003e20000100800 */
[----:B------:R-:W-:Y:S02]  /*3750*/  ISETP.GE.AND P1, PT, R5, UR11, PT ;  /* 0x0000000b05007c0c */ /* 0x000fe4000bf26270 */
[----:B------:R-:W-:Y:S02]  /*3760*/  SHF.L.U64.HI R7, R6, 0x2, R4 ;  /* 0x0000000206077819 */ /* 0x000fe40000010204 */
[----:B------:R-:W-:-:S03]  /*3770*/  IADD3 R4, P0, R8, UR8, RZ ;  /* 0x0000000808047c10 */ /* 0x000fc6000ff1e0ff */
[----:B------:R5:W-:Y:S01]  /*3780*/  STL [R1+0x70], R7 ;  /* 0x0000700701007387 */ /* 0x000be20000100800 */
[----:B------:R-:W-:Y:S01]  /*3790*/  IADD3.X R5, R7, UR7, RZ, P0, !PT ;  /* 0x0000000707057c10 */ /* 0x000fe200087fe4ff */
[----:B-1----:R-:W-:-:S06]  /*37a0*/  IMAD.MOV.U32 R8, RZ, RZ, 0x7f800000 ;  /* 0x7f800000ff087424 */ /* 0x002fcc00078e00ff */
[----:B--2---:R1:W2:Y:S01]  /*37b0*/  @!P2 LDG.E R8, [R4.64] ;  /* 0x000000040408a981 */ /* 0x0042a2000c1e1900 */
[----:B-----5:R-:W-:-:S06]  /*37c0*/  IMAD.MOV.U32 R7, RZ, RZ, 0x7f800000 ;  /* 0x7f800000ff077424 */ /* 0x020fcc00078e00ff */
[----:B------:R1:W5:Y:S01]  /*37d0*/  @!P1 LDG.E R7, [R4.64+0x20] ;  /* 0x0000200404079981 */ /* 0x000362000c1e1900 */
[----:B------:R-:W-:-:S03]  /*37e0*/  UIMAD UR11, UR19, UR14, URZ ;  /* 0x0000000e130b72a4 */ /* 0x000fc6000f8e023f */
[----:B------:R-:W-:Y:S01]  /*37f0*/  @P6 STS.128 [R29+0xc000], RZ ;  /* 0x00c000ff1d006388 */ /* 0x000fe20000000c00 */
[----:B------:R-:W-:-:S03]  /*3800*/  UIMAD UR11, UR23, UR15, UR11 ;  /* 0x0000000f170b72a4 */ /* 0x000fc6000f8e020b */
[----:B------:R-:W-:Y:S04]  /*3810*/  @P6 STS.128 [R29+0xe000], RZ ;  /* 0x00e000ff1d006388 */ /* 0x000fe80000000c00 */
[----:B------:R-:W-:Y:S01]  /*3820*/  @P6 STS.128 [R29+0x10000], RZ ;  /* 0x010000ff1d006388 */ /* 0x000fe20000000c00 */
[----:B-1----:R-:W-:Y:S01]  /*3830*/  IMAD.WIDE.U32 R4, R22, c[0x0][0x198], R30 ;  /* 0x0000660016047a25 */ /* 0x002fe200078e001e */
[----:B------:R-:W-:Y:S02]  /*3840*/  BSSY B0, `(.L_x_28) ;  /* 0x000002c000007945 */ /* 0x000fe40003800000 */
[----:B--2---:R1:W-:Y:S04]  /*3850*/  STL [R1+0x60], R8 ;  /* 0x0000600801007387 */ /* 0x0043e80000100800 */
[----:B-----5:R2:W-:Y:S01]  /*3860*/  STL [R1+0x64], R7 ;  /* 0x0000640701007387 */ /* 0x0205e20000100800 */
[----:B-1----:R-:W-:Y:S01]  /*3870*/  IADD3 R8, P0, R4, UR26, RZ ;  /* 0x0000001a04087c10 */ /* 0x002fe2000ff1e0ff */
[----:B------:R-:W-:-:S05]  /*3880*/  IMAD.U32 R4, RZ, RZ, UR11 ;  /* 0x0000000bff047e24 */ /* 0x000fca000f8e00ff */
[----:B------:R-:W-:Y:S01]  /*3890*/  IADD3.X R9, R5, UR27, R4, P0, !PT ;  /* 0x0000001b05097c10 */ /* 0x000fe200087fe404 */
[----:B------:R-:W-:-:S04]  /*38a0*/  IMAD R4, R23, c[0x0][0x1b0], RZ ;  /* 0x00006c0017047a24 */ /* 0x000fc800078e02ff */
[C---:B------:R-:W-:Y:S02]  /*38b0*/  IMAD R4, R17.reuse, c[0x0][0x1b4], R4 ;  /* 0x00006d0011047a24 */ /* 0x040fe400078e0204 */
[----:B------:R-:W-:-:S04]  /*38c0*/  IMAD.WIDE.U32 R8, R17, c[0x0][0x1b0], R8 ;  /* 0x00006c0011087a25 */ /* 0x000fc800078e0008 */
[----:B------:R-:W-:Y:S01]  /*38d0*/  IMAD.IADD R14, R9, 0x1, R4 ;  /* 0x00000001090e7824 */ /* 0x000fe200078e0204 */
[----:B------:R-:W-:Y:S05]  /*38e0*/  @P6 BRA `(.L_x_29) ;  /* 0x0000021000006947 */ /* 0x000fea0003800000 */
[----:B--2---:R-:W2:Y:S04]  /*38f0*/  LDL R7, [R1+0x68] ;  /* 0x0000680001077983 */ /* 0x004ea80000100800 */
[----:B------:R-:W5:Y:S01]  /*3900*/  LDL R10, [R1+0x6c] ;  /* 0x00006c00010a7983 */ /* 0x000f620000100800 */
[----:B------:R-:W-:Y:S01]  /*3910*/  ISETP.GE.AND P3, PT, R30, c[0x0][0x220], PT ;  /* 0x000088001e007a0c */ /* 0x000fe20003f66270 */
[----:B------:R-:W-:Y:S02]  /*3920*/  IMAD.MOV.U32 R4, RZ, RZ, R8 ;  /* 0x000000ffff047224 */ /* 0x000fe400078e0008 */
[----:B------:R-:W-:-:S04]  /*3930*/  IMAD.MOV.U32 R5, RZ, RZ, R14 ;  /* 0x000000ffff057224 */ /* 0x000fc800078e000e */
[----:B------:R-:W-:-:S06]  /*3940*/  IMAD.WIDE.U32 R4, R32, c[0x0][0x198], R4 ;  /* 0x0000660020047a25 */ /* 0x000fcc00078e0004 */
[----:B------:R-:W-:Y:S01]  /*3950*/  @!P3 LEA R12, P4, R4, c[0x0][0x168], 0x1 ;  /* 0x00005a00040cba11 */ /* 0x000fe200078808ff */
[----:B------:R1:W-:Y:S01]  /*3960*/  @P3 STS.128 [R29+0xc000], RZ ;  /* 0x00c000ff1d003388 */ /* 0x0003e20000000c00 */
[----:B--2---:R-:W-:Y:S01]  /*3970*/  ISETP.GE.AND P2, PT, R7, c[0x0][0x220], PT ;  /* 0x0000880007007a0c */ /* 0x004fe20003f46270 */
[----:B------:R-:W-:Y:S01]  /*3980*/  IMAD R7, R26, c[0x0][0x198], RZ ;  /* 0x000066001a077a24 */ /* 0x000fe200078e02ff */
[----:B-----5:R-:W-:-:S03]  /*3990*/  ISETP.GE.AND P0, PT, R10, c[0x0][0x220], PT ;  /* 0x000088000a007a0c */ /* 0x020fc60003f06270 */
[----:B------:R-:W-:-:S04]  /*39a0*/  IMAD R7, R32, c[0x0][0x19c], R7 ;  /* 0x0000670020077a24 */ /* 0x000fc800078e0207 */
[----:B------:R-:W-:-:S04]  /*39b0*/  IMAD.IADD R7, R5, 0x1, R7 ;  /* 0x0000000105077824 */ /* 0x000fc800078e0207 */
[C---:B------:R-:W-:Y:S02]  /*39c0*/  @!P2 LEA R10, P1, R4.reuse, c[0x0][0x168], 0x1 ;  /* 0x00005a00040aaa11 */ /* 0x040fe400078208ff */
[C-C-:B------:R-:W-:Y:S02]  /*39d0*/  @!P3 LEA.HI.X R13, R4.reuse, c[0x0][0x16c], R7.reuse, 0x1, P4 ;  /* 0x00005b00040dba11 */ /* 0x140fe400020f0c07 */
        /* <DEDUP_REMOVED lines=18> */
.L_x_29:
[----:B--2---:R-:W-:Y:S05]  /*3b00*/  BSYNC B0 ;  /* 0x0000000000007941 */ /* 0x004fea0003800000 */
.L_x_28:
[----:B------:R2:W-:Y:S01]  /*3b10*/  @P5 STS.128 [R29+0xd000], RZ ;  /* 0x00d000ff1d005388 */ /* 0x0005e20000000c00 */
[----:B------:R-:W-:Y:S03]  /*3b20*/  BSSY B0, `(.L_x_30) ;  /* 0x0000026000007945 */ /* 0x000fe60003800000 */
[----:B------:R2:W-:Y:S04]  /*3b30*/  @P5 STS.128 [R29+0xf000], RZ ;  /* 0x00f000ff1d005388 */ /* 0x0005e80000000c00 */
[----:B------:R2:W-:Y:S01]  /*3b40*/  @P5 STS.128 [R29+0x11000], RZ ;  /* 0x011000ff1d005388 */ /* 0x0005e20000000c00 */
[----:B------:R-:W-:Y:S05]  /*3b50*/  @P5 BRA `(.L_x_31) ;  /* 0x0000022000005947 */ /* 0x000fea0003800000 */
[----:B-1----:R-:W5:Y:S04]  /*3b60*/  LDL R10, [R1+0x68] ;  /* 0x00006800010a7983 */ /* 0x002f680000100800 */
[----:B--2---:R-:W2:Y:S01]  /*3b70*/  LDL R7, [R1+0x6c] ;  /* 0x00006c0001077983 */ /* 0x004ea20000100800 */
[----:B------:R-:W-:Y:S01]  /*3b80*/  IADD3 R4, P0, R32, 0x20, RZ ;  /* 0x0000002020047810 */ /* 0x000fe20007f1e0ff */
[----:B------:R-:W-:Y:S01]  /*3b90*/  IMAD.MOV.U32 R9, RZ, RZ, R14 ;  /* 0x000000ffff097224 */ /* 0x000fe200078e000e */
[----:B------:R-:W-:-:S03]  /*3ba0*/  ISETP.GE.AND P3, PT, R30, c[0x0][0x220], PT ;  /* 0x000088001e007a0c */ /* 0x000fc60003f66270 */
[----:B------:R-:W-:Y:S02]  /*3bb0*/  IMAD.X R5, RZ, RZ, R26, P0 ;  /* 0x000000ffff057224 */ /* 0x000fe400000e061a */
[----:B------:R-:W-:-:S04]  /*3bc0*/  IMAD.WIDE.U32 R12, R4, c[0x0][0x198], R8 ;  /* 0x00006600040c7a25 */ /* 0x000fc800078e0008 */
[----:B------:R-:W-:-:S04]  /*3bd0*/  IMAD R5, R5, c[0x0][0x198], RZ ;  /* 0x0000660005057a24 */ /* 0x000fc800078e02ff */
[----:B------:R-:W-:Y:S01]  /*3be0*/  IMAD R4, R4, c[0x0][0x19c], R5 ;  /* 0x0000670004047a24 */ /* 0x000fe200078e0205 */
[----:B------:R1:W-:Y:S03]  /*3bf0*/  @P3 STS.128 [R29+0xd000], RZ ;  /* 0x00d000ff1d003388 */ /* 0x0003e60000000c00 */
[----:B------:R-:W-:Y:S01]  /*3c00*/  IMAD.IADD R4, R13, 0x1, R4 ;  /* 0x000000010d047824 */ /* 0x000fe200078e0204 */
[----:B-----5:R-:W-:Y:S02]  /*3c10*/  ISETP.GE.AND P2, PT, R10, c[0x0][0x220], PT ;  /* 0x000088000a007a0c */ /* 0x020fe40003f46270 */
[C---:B------:R-:W-:Y:S02]  /*3c20*/  @!P3 LEA R10, P4, R12.reuse, c[0x0][0x168], 0x1 ;  /* 0x00005a000c0aba11 */ /* 0x040fe400078808ff */
[----:B--2---:R-:W-:Y:S02]  /*3c30*/  ISETP.GE.AND P0, PT, R7, c[0x0][0x220], PT ;  /* 0x0000880007007a0c */ /* 0x004fe40003f06270 */
[----:B------:R-:W-:-:S05]  /*3c40*/  @!P3 LEA.HI.X R11, R12, c[0x0][0x16c], R4, 0x1, P4 ;  /* 0x00005b000c0bba11 */ /* 0x000fca00020f0c04 */
[----:B------:R-:W-:Y:S01]  /*3c50*/  @!PT LDS RZ, [RZ] ;  /* 0x00000000fffff984 */ /* 0x000fe20000000800 */
[----:B------:R-:W-:Y:S01]  /*3c60*/  @!PT LDS RZ, [RZ] ;  /* 0x00000000fffff984 */ /* 0x000fe20000000800 */
[----:B------:R-:W-:Y:S01]  /*3c70*/  @!PT LDS RZ, [RZ] ;  /* 0x00000000fffff984 */ /* 0x000fe20000000800 */
[----:B------:R1:W-:Y:S02]  /*3c80*/  @!P3 LDGSTS.E.BYPASS.LTC128B.128 [R29+0xd000], [R10.64] ;  /* 0x0d0000000a1dbfae */ /* 0x0003e4000b901d44 */
[C---:B------:R-:W-:Y:S02]  /*3c90*/  @!P2 LEA R8, P1, R12.reuse, c[0x0][0x168], 0x1 ;  /* 0x00005a000c08aa11 */ /* 0x040fe400078208ff */
[----:B------:R1:W-:Y:S02]  /*3ca0*/  @P2 STS.128 [R29+0xf000], RZ ;  /* 0x00f000ff1d002388 */ /* 0x0003e40000000c00 */
[----:B------:R-:W-:-:S05]  /*3cb0*/  @!P2 LEA.HI.X R9, R12, c[0x0][0x16c], R4, 0x1, P1 ;  /* 0x00005b000c09aa11 */ /* 0x000fca00008f0c04 */
        /* <DEDUP_REMOVED lines=12> */
.L_x_31:
[----:B------:R-:W-:Y:S05]  /*3d80*/  BSYNC B0 ;  /* 0x0000000000007941 */ /* 0x000fea0003800000 */
.L_x_30:
[----:B-1----:R-:W5:Y:S01]  /*3d90*/  LDL R8, [R1] ;  /* 0x0000000001087983 */ /* 0x002f620000100800 */
[----:B------:R-:W-:Y:S01]  /*3da0*/  LEA.HI R5, R28, R27, RZ, 0x3 ;  /* 0x0000001b1c057211 */ /* 0x000fe200078f18ff */
[----:B------:R-:W-:Y:S01]  /*3db0*/  IMAD.U32 R4, RZ, RZ, UR16 ;  /* 0x00000010ff047e24 */ /* 0x000fe2000f8e00ff */
[----:B------:R-:W-:Y:S01]  /*3dc0*/  IADD3 R6, R6, 0x1, RZ ;  /* 0x0000000106067810 */ /* 0x000fe20007ffe0ff */
[----:B--2---:R-:W2:Y:S01]  /*3dd0*/  LDL R7, [R1+0x4] ;  /* 0x0000040001077983 */ /* 0x004ea20000100800 */
[----:B------:R-:W-:-:S03]  /*3de0*/  LOP3.LUT R5, R5, 0xfffffff8, RZ, 0xc0, !PT ;  /* 0xfffffff805057812 */ /* 0x000fc600078ec0ff */
[----:B------:R-:W0:Y:S01]  /*3df0*/  LDGDEPBAR ;  /* 0x00000000000079af */ /* 0x000e220000000000 */
[----:B------:R-:W-:Y:S01]  /*3e00*/  IMAD.MOV.U32 R240, RZ, RZ, 0x20 ;  /* 0x00000020fff07424 */ /* 0x000fe200078e00ff */
[----:B------:R-:W-:Y:S01]  /*3e10*/  IADD3 R4, R4, -UR24, R6 ;  /* 0x8000001804047c10 */ /* 0x000fe2000fffe006 */
[----:B------:R-:W-:-:S05]  /*3e20*/  IMAD.IADD R5, R27, 0x1, -R5 ;  /* 0x000000011b057824 */ /* 0x000fca00078e0a05 */
[----:B------:R-:W-:Y:S01]  /*3e30*/  LOP3.LUT P0, RZ, R5, 0x2, RZ, 0xc0, !PT ;  /* 0x0000000205ff7812 */ /* 0x000fe2000780c0ff */
[----:B------:R-:W-:-:S04]  /*3e40*/  DEPBAR.LE SB0, 0x1 ;  /* 0x000080400000791a */ /* 0x000fc80000000000 */
[----:B------:R-:W-:Y:S01]  /*3e50*/  BAR.SYNC.DEFER_BLOCKING 0x0 ;  /* 0x0000000000007b1d */ /* 0x000fe20000010000 */
[----:B------:R-:W-:-:S05]  /*3e60*/  SEL R240, R240, 0xffffffe0, !P0 ;  /* 0xffffffe0f0f07807 */ /* 0x000fca0004000000 */
[----:B------:R-:W-:Y:S01]  /*3e70*/  IMAD.IADD R240, R240, 0x1, R252 ;  /* 0x00000001f0f07824 */ /* 0x000fe200078e02fc */
[----:B------:R1:W-:Y:S04]  /*3e80*/  STL [R1+0x80], R4 ;  /* 0x0000800401007387 */ /* 0x0003e80000100800 */
[----:B------:R1:W3:Y:S04]  /*3e90*/  LDSM.16.M88.4 R172, [R240+0x12000] ;  /* 0x01200000f0ac783b */ /* 0x0002e80000000200 */
[----:B------:R1:W4:Y:S04]  /*3ea0*/  LDSM.16.M88.4 R176, [R240+0x12800] ;  /* 0x01280000f0b0783b */ /* 0x0003280000000200 */
[----:B------:R1:W1:Y:S04]  /*3eb0*/  LDSM.16.M88.4 R204, [R240+0x14000] ;  /* 0x01400000f0cc783b */ /* 0x0002680000000200 */
        /* <DEDUP_REMOVED lines=8> */
[----:B------:R-:W1:Y:S01]  /*3f40*/  LDSM.16.M88.4 R240, [R240+0x16800] ;  /* 0x01680000f0f0783b */ /* 0x000e620000000200 */
[----:B------:R-:W-:Y:S01]  /*3f50*/  USHF.L.U32 UR14, UR20, 0x6, URZ ;  /* 0x00000006140e7899 */ /* 0x000fe2000800063f */
[----:B------:R-:W-:Y:S01]  /*3f60*/  CS2R R142, SRZ ;  /* 0x00000000008e7805 */ /* 0x000fe2000001ff00 */
[----:B------:R-:W-:Y:S01]  /*3f70*/  CS2R R140, SRZ ;  /* 0x00000000008c7805 */ /* 0x000fe2000001ff00 */
[----:B------:R-:W-:Y:S01]  /*3f80*/  CS2R R146, SRZ ;  /* 0x0000000000927805 */ /* 0x000fe2000001ff00 */
[----:B------:R-:W-:Y:S01]  /*3f90*/  UIADD3 UR15, UR24, 0x40, UR14 ;  /* 0x00000040180f7890 */ /* 0x000fe2000fffe00e */
[----:B------:R-:W-:Y:S01]  /*3fa0*/  CS2R R144, SRZ ;  /* 0x0000000000907805 */ /* 0x000fe2000001ff00 */
        /* <DEDUP_REMOVED lines=37> */
[----:B---34-:R-:W-:Y:S01]  /*4200*/  CS2R R28, SRZ ;  /* 0x00000000001c7805 */ /* 0x018fe2000001ff00 */
[----:B------:R-:W-:Y:S01]  /*4210*/  CS2R R34, SRZ ;  /* 0x0000000000227805 */ /* 0x000fe2000001ff00 */
[----:B------:R-:W-:Y:S01]  /*4220*/  CS2R R32, SRZ ;  /* 0x0000000000207805 */ /* 0x000fe2000001ff00 */
[----:B------:R-:W-:Y:S01]  /*4230*/  CS2R R26, SRZ ;  /* 0x00000000001a7805 */ /* 0x000fe2000001ff00 */
[----:B------:R-:W-:Y:S01]  /*4240*/  CS2R R24, SRZ ;  /* 0x0000000000187805 */ /* 0x000fe2000001ff00 */
[----:B------:R-:W-:Y:S01]  /*4250*/  CS2R R22, SRZ ;  /* 0x0000000000167805 */ /* 0x000fe2000001ff00 */
[----:B------:R-:W-:Y:S01]  /*4260*/  CS2R R20, SRZ ;  /* 0x0000000000147805 */ /* 0x000fe2000001ff00 */
[----:B------:R-:W-:-:S02]  /*4270*/  UIADD3 UR14, UR14, 0x40, URZ ;  /* 0x000000400e0e7890 */ /* 0x000fc4000fffe03f */
[----:B------:R-:W-:Y:S01]  /*4280*/  UIADD3 UR15, UR15, -UR16, URZ ;  /* 0x800000100f0f7290 */ /* 0x000fe2000fffe03f */
[----:B-----5:R3:W4:Y:S04]  /*4290*/  LDSM.16.M88.4 R148, [R8+0x12000] ;  /* 0x012000000894783b */ /* 0x0207280000000200 */
[----:B------:R3:W1:Y:S04]  /*42a0*/  LDSM.16.M88.4 R152, [R8+0x12800] ;  /* 0x012800000898783b */ /* 0x0006680000000200 */
[----:B--2---:R3:W2:Y:S04]  /*42b0*/  LDSM.16.M88.4 R156, [R7+0x12000] ;  /* 0x01200000079c783b */ /* 0x0046a80000000200 */
        /* <DEDUP_REMOVED lines=8> */
[----:B----4-:R3:W1:Y:S02]  /*4340*/  LDSM.16.M88.4 R224, [R7+0x16800] ;  /* 0x0168000007e0783b */ /* 0x0106640000000200 */
.L_x_34:
[----:B------:R-:W4:Y:S01]  /*4350*/  LDL R88, [R1] ;  /* 0x0000000001587983 */ /* 0x000f220000100800 */
[----:B------:R-:W-:Y:S02]  /*4360*/  USHF.L.U32 UR11, UR6, 0x6, URZ ;  /* 0x00000006060b7899 */ /* 0x000fe4000800063f */
[----:B------:R-:W-:Y:S02]  /*4370*/  UISETP.GT.AND UP2, UPT, UR6, UR12, UPT ;  /* 0x0000000c0600728c */ /* 0x000fe4000bf44270 */
[----:B-----5:R-:W5:Y:S01]  /*4380*/  LDL R245, [R1+0x8] ;  /* 0x0000080001f57983 */ /* 0x020f620000100800 */
[----:B------:R-:W-:Y:S04]  /*4390*/  UISETP.GE.AND UP0, UPT, UR11, UR15, UPT ;  /* 0x0000000f0b00728c */ /* 0x000fe8000bf06270 */
[----:B---3--:R-:W3:Y:S01]  /*43a0*/  LDL R90, [R1+0x4] ;  /* 0x00000400015a7983 */ /* 0x008ee20000100800 */
[----:B------:R-:W-:Y:S04]  /*43b0*/  UISETP.LT.AND UP0, UPT, UR14, UR16, UP0 ;  /* 0x000000100e00728c */ /* 0x000fe80008701270 */
[----:B--2---:R-:W2:Y:S02]  /*43c0*/  LDL R244, [R1+0xc] ;  /* 0x00000c0001f47983 */ /* 0x004ea40000100800 */
[----:B------:R-:W-:Y:S03]  /*43d0*/  PLOP3.LUT P0, PT, PT, PT, UP0, 0x80, 0x0 ;  /* 0x000000000000781c */ /* 0x000fe60003f0f008 */
[----:B------:R-:W3:Y:S05]  /*43e0*/  LDL R99, [R1+0x18] ;  /* 0x0000180001637983 */ /* 0x000eea0000100800 */
[----:B------:R-:W3:Y:S05]  /*43f0*/  LDL R89, [R1+0x10] ;  /* 0x0000100001597983 */ /* 0x000eea0000100800 */
[----:B------:R-:W3:Y:S05]  /*4400*/  LDL R96, [R1+0x14] ;  /* 0x0000140001607983 */ /* 0x000eea0000100800 */
[----:B------:R-:W0:Y:S05]  /*4410*/  LDGDEPBAR ;  /* 0x00000000000079af */ /* 0x000e2a0000000000 */
[----:B------:R-:W3:Y:S05]  /*4420*/  LDL R92, [R1+0x80] ;  /* 0x00008000015c7983 */ /* 0x000eea0000100800 */
[----:B------:R-:W3:Y:S05]  /*4430*/  LDL R91, [R1+0x84] ;  /* 0x00008400015b7983 */ /* 0x000eea0000100800 */
[----:B------:R-:W3:Y:S05]  /*4440*/  LDL R95, [R1+0x50] ;  /* 0x00005000015f7983 */ /* 0x000eea0000100800 */
[----:B------:R-:W3:Y:S05]  /*4450*/  LDL R94, [R1+0x5c] ;  /* 0x00005c00015e7983 */ /* 0x000eea0000100800 */
[----:B------:R-:W3:Y:S05]  /*4460*/  LDL R93, [R1+0x54] ;  /* 0x00005400015d7983 */ /* 0x000eea0000100800 */
[----:B------:R-:W3:Y:S05]  /*4470*/  LDL R98, [R1+0x74] ;  /* 0x0000740001627983 */ /* 0x000eea0000100800 */
[----:B------:R-:W3:Y:S01]  /*4480*/  LDL R97, [R1+0x70] ;  /* 0x0000700001617983 */ /* 0x000ee20000100800 */
[----:B------:R-:W-:Y:S04]  /*4490*/  DEPBAR.LE SB0, 0x0 ;  /* 0x000080000000791a */ /* 0x000fe80000000000 */
[----:B------:R-:W-:Y:S06]  /*44a0*/  BAR.SYNC.DEFER_BLOCKING 0x0 ;  /* 0x0000000000007b1d */ /* 0x000fec0000010000 */
[----:B------:R-:W-:Y:S05]  /*44b0*/  LDSM.16.M88.4 R84, [R252+0xc000] ;  /* 0x00c00000fc54783b */ /* 0x000fea0000000200 */
[----:B-1--4-:R-:W-:Y:S05]  /*44c0*/  LDSM.16.M88.4 R8, [R88+0xc000] ;  /* 0x00c000005808783b */ /* 0x012fea0000000200 */
[----:B-----5:R-:W4:Y:S05]  /*44d0*/  LDSM.16.M88.4 R16, [R245] ;  /* 0x00000000f510783b */ /* 0x020f2a0000000200 */
[----:B------:R-:W5:Y:S05]  /*44e0*/  LDSM.16.M88.4 R68, [R88+0xc800] ;  /* 0x00c800005844783b */ /* 0x000f6a0000000200 */
[----:B--2---:R-:W-:Y:S05]  /*44f0*/  LDSM.16.M88.4 R72, [R244] ;  /* 0x00000000f448783b */ /* 0x004fea0000000200 */
[----:B---3--:R-:W2:Y:S05]  /*4500*/  LDSM.16.M88.4 R76, [R90+0xc000] ;  /* 0x00c000005a4c783b */ /* 0x008eaa0000000200 */
[----:B------:R-:W3:Y:S01]  /*4510*/  LDSM.16.M88.4 R80, [R90+0xc800] ;  /* 0x00c800005a50783b */ /* 0x000ee20000000200 */
[C---:B-1--4-:R-:W-:Y:S08]  /*4520*/  HMMA.16816.F32.BF16 R4, R16.reuse, R8, RZ ;  /* 0x000000081004723c */ /* 0x052ff000000418ff */
[C---:B------:R-:W-:Y:S08]  /*4530*/  HMMA.16816.F32.BF16 R8, R16.reuse, R10, RZ ;  /* 0x0000000a1008723c */ /* 0x040ff000000418ff */
[C---:B-----5:R-:W-:Y:S08]  /*4540*/  HMMA.16816.F32.BF16 R12, R16.reuse, R68, RZ ;  /* 0x00000044100c723c */ /* 0x060ff000000418ff */
[----:B------:R-:W-:Y:S01]  /*4550*/  HMMA.16816.F32.BF16 R16, R16, R70, RZ ;  /* 0x000000461010723c */ /* 0x000fe200000418ff */
[----:B------:R-:W1:Y:S07]  /*4560*/  LDSM.16.M88.4 R68, [R99] ;  /* 0x000000006344783b */ /* 0x000e6e0000000200 */
[C---:B--2---:R-:W-:Y:S08]  /*4570*/  HMMA.16816.F32.BF16 R4, R72.reuse, R76, R4 ;  /* 0x0000004c4804723c */ /* 0x044ff00000041804 */
[C---:B------:R-:W-:Y:S01]  /*4580*/  HMMA.16816.F32.BF16 R8, R72.reuse, R78, R8 ;  /* 0x0000004e4808723c */ /* 0x040fe20000041808 */
[----:B------:R-:W-:Y:S07]  /*4590*/  LDSM.16.M88.4 R76, [R96] ;  /* 0x00000000604c783b */ /* 0x000fee0000000200 */
[C---:B---3--:R-:W-:Y:S08]  /*45a0*/  HMMA.16816.F32.BF16 R12, R72.reuse, R80, R12 ;  /* 0x00000050480c723c */ /* 0x048ff0000004180c */
[----:B------:R-:W-:Y:S01]  /*45b0*/  HMMA.16816.F32.BF16 R16, R72, R82, R16 ;  /* 0x000000524810723c */ /* 0x000fe20000041810 */
[----:B------:R-:W2:Y:S05]  /*45c0*/  LDSM.16.M88.4 R72, [R252+0xc800] ;  /* 0x00c80000fc48783b */ /* 0x000eaa0000000200 */
[----:B------:R-:W3:Y:S02]  /*45d0*/  LDSM.16.M88.4 R80, [R89+0xc000] ;  /* 0x00c000005950783b */ /* 0x000ee40000000200 */
[C---:B-1----:R-:W-:Y:S08]  /*45e0*/  HMMA.16816.F32.BF16 R4, R68.reuse, R84, R4 ;  /* 0x000000544404723c */ /* 0x042ff00000041804 */
[C---:B------:R-:W-:Y:S01]  /*45f0*/  HMMA.16816.F32.BF16 R8, R68.reuse, R86, R8 ;  /* 0x000000564408723c */ /* 0x040fe20000041808 */
[----:B------:R-:W1:Y:S07]  /*4600*/  LDSM.16.M88.4 R84, [R89+0xc800] ;  /* 0x00c800005954783b */ /* 0x000e6e0000000200 */
[C---:B--2---:R-:W-:Y:S08]  /*4610*/  HMMA.16816.F32.BF16 R12, R68.reuse, R72, R12 ;  /* 0x00000048440c723c */ /* 0x044ff0000004180c */
[----:B------:R-:W-:Y:S01]  /*4620*/  HMMA.16816.F32.BF16 R16, R68, R74, R16 ;  /* 0x0000004a4410723c */ /* 0x000fe20000041810 */
[----:B------:R-:W-:Y:S05]  /*4630*/  LDSM.16.M88.4 R68, [R245+0x2000] ;  /* 0x00200000f544783b */ /* 0x000fea0000000200 */
[----:B------:R-:W2:Y:S02]  /*4640*/  LDSM.16.M88.4 R72, [R88+0xe000] ;  /* 0x00e000005848783b */ /* 0x000ea40000000200 */
[C---:B---3--:R-:W-:Y:S08]  /*4650*/  HMMA.16816.F32.BF16 R4, R76.reuse, R80, R4 ;  /* 0x000000504c04723c */ /* 0x048ff00000041804 */
[C---:B------:R-:W-:Y:S01]  /*4660*/  HMMA.16816.F32.BF16 R8, R76.reuse, R82, R8 ;  /* 0x000000524c08723c */ /* 0x040fe20000041808 */
[----:B------:R-:W3:Y:S07]  /*4670*/  LDSM.16.M88.4 R80, [R88+0xe800] ;  /* 0x00e800005850783b */ /* 0x000eee0000000200 */
[C---:B-1----:R-:W-:Y:S08]  /*4680*/  HMMA.16816.F32.BF16 R12, R76.reuse, R84, R12 ;  /* 0x000000544c0c723c */ /* 0x042ff0000004180c */
[----:B------:R-:W-:Y:S01]  /*4690*/  HMMA.16816.F32.BF16 R16, R76, R86, R16 ;  /* 0x000000564c10723c */ /* 0x000fe20000041810 */
[----:B------:R-:W-:Y:S05]  /*46a0*/  LDSM.16.M88.4 R76, [R244+0x2000] ;  /* 0x00200000f44c783b */ /* 0x000fea0000000200 */
[----:B------:R-:W1:Y:S02]  /*46b0*/  LDSM.16.M88.4 R84, [R90+0xe000] ;  /* 0x00e000005a54783b */ /* 0x000e640000000200 */
[C---:B--2---:R-:W-:Y:S08]  /*46c0*/  HMMA.16816.F32.BF16 R4, R68.reuse, R72, R4 ;  /* 0x000000484404723c */ /* 0x044ff00000041804 */
[C---:B------:R-:W-:Y:S01]  /*46d0*/  HMMA.16816.F32.BF16 R8, R68.reuse, R74, R8 ;  /* 0x0000004a4408723c */ /* 0x040fe20000041808 */
[----:B------:R-:W-:Y:S07]  /*46e0*/  LDSM.16.M88.4 R72, [R99+0x2000] ;  /* 0x002000006348783b */ /* 0x000fee0000000200 */
        /* <DEDUP_REMOVED lines=20> */
[----:B------:R2:W4:Y:S07]  /*4830*/  LDSM.16.M88.4 R76, [R88+0x10800] ;  /* 0x01080000584c783b */ /* 0x00052e0000000200 */
[C---:B---3--:R-:W-:Y:S08]  /*4840*/  HMMA.16816.F32.BF16 R12, R68.reuse, R80, R12 ;  /* 0x00000050440c723c */ /* 0x048ff0000004180c */
[----:B------:R-:W-:Y:S01]  /*4850*/  HMMA.16816.F32.BF16 R16, R68, R82, R16 ;  /* 0x000000524410723c */ /* 0x000fe20000041810 */
[----:B------:R-:W-:Y:S05]  /*4860*/  LDSM.16.M88.4 R80, [R90+0x10000] ;  /* 0x010000005a50783b */ /* 0x000fea0000000200 */
[----:B------:R-:W3:Y:S02]  /*4870*/  LDSM.16.M88.4 R68, [R244+0x4000] ;  /* 0x00400000f444783b */ /* 0x000ee40000000200 */
[C---:B-1----:R-:W-:Y:S03]  /*4880*/  HMMA.16816.F32.BF16 R4, R72.reuse, R84, R4 ;  /* 0x000000544804723c */ /* 0x042fe60000041804 */
[----:B--2---:R-:W2:Y:S05]  /*4890*/  LDL R88, [R1+0x60] ;  /* 0x0000600001587983 */ /* 0x004eaa0000100800 */
[C---:B------:R-:W-:Y:S01]  /*48a0*/  HMMA.16816.F32.BF16 R8, R72.reuse, R86, R8 ;  /* 0x000000564808723c */ /* 0x040fe20000041808 */
[----:B------:R1:W5:Y:S07]  /*48b0*/  LDSM.16.M88.4 R84, [R90+0x10800] ;  /* 0x010800005a54783b */ /* 0x00036e0000000200 */
[C---:B----4-:R-:W-:Y:S08]  /*48c0*/  HMMA.16816.F32.BF16 R12, R72.reuse, R76, R12 ;  /* 0x0000004c480c723c */ /* 0x050ff0000004180c */
[----:B------:R-:W-:Y:S01]  /*48d0*/  HMMA.16816.F32.BF16 R16, R72, R78, R16 ;  /* 0x0000004e4810723c */ /* 0x000fe20000041810 */
[----:B------:R-:W-:Y:S05]  /*48e0*/  LDSM.16.M88.4 R72, [R99+0x4000] ;  /* 0x004000006348783b */ /* 0x000fea0000000200 */
[----:B------:R-:W4:Y:S05]  /*48f0*/  LDSM.16.M88.4 R76, [R252+0x10000] ;  /* 0x01000000fc4c783b */ /* 0x000f2a0000000200 */
[----:B-1----:R-:W2:Y:S01]  /*4900*/  LDL R90, [R1+0x64] ;  /* 0x00006400015a7983 */ /* 0x002ea20000100800 */
[C---:B---3--:R-:W-:Y:S08]  /*4910*/  HMMA.16816.F32.BF16 R4, R68.reuse, R80, R4 ;  /* 0x000000504404723c */ /* 0x048ff00000041804 */
[C---:B------:R-:W-:Y:S01]  /*4920*/  HMMA.16816.F32.BF16 R8, R68.reuse, R82, R8 ;  /* 0x000000524408723c */ /* 0x040fe20000041808 */
[----:B------:R-:W1:Y:S07]  /*4930*/  LDSM.16.M88.4 R80, [R252+0x10800] ;  /* 0x01080000fc50783b */ /* 0x000e6e0000000200 */
[C---:B-----5:R-:W-:Y:S08]  /*4940*/  HMMA.16816.F32.BF16 R12, R68.reuse, R84, R12 ;  /* 0x00000054440c723c */ /* 0x060ff0000004180c */
[----:B------:R-:W-:Y:S01]  /*4950*/  HMMA.16816.F32.BF16 R16, R68, R86, R16 ;  /* 0x000000564410723c */ /* 0x000fe20000041810 */
[----:B------:R-:W-:Y:S05]  /*4960*/  LDSM.16.M88.4 R68, [R96+0x4000] ;  /* 0x004000006044783b */ /* 0x000fea0000000200 */
[----:B------:R-:W3:Y:S02]  /*4970*/  LDSM.16.M88.4 R84, [R89+0x10000] ;  /* 0x010000005954783b */ /* 0x000ee40000000200 */
[C---:B----4-:R-:W-:Y:S07]  /*4980*/  HMMA.16816.F32.BF16 R4, R72.reuse, R76, R4 ;  /* 0x0000004c4804723c */ /* 0x050fee0000041804 */
[----:B------:R-:W-:Y:S01]  /*4990*/  IMAD.U32 R76, RZ, RZ, UR20 ;  /* 0x00000014ff4c7e24 */ /* 0x000fe2000f8e00ff */
[C---:B------:R-:W-:Y:S04]  /*49a0*/  HMMA.16816.F32.BF16 R8, R72.reuse, R78, R8 ;  /* 0x0000004e4808723c */ /* 0x040fe80000041808 */
[----:B------:R-:W-:Y:S04]  /*49b0*/  @!P0 IMAD R76, R76, 0x40, R91 ;  /* 0x000000404c4c8824 */ /* 0x000fe800078e025b */
[C---:B-1----:R-:W-:Y:S07]  /*49c0*/  HMMA.16816.F32.BF16 R12, R72.reuse, R80, R12 ;  /* 0x00000050480c723c */ /* 0x042fee000004180c */
[----:B------:R-:W-:Y:S01]  /*49d0*/  @!P0 IADD3 R80, R76, 0x1, RZ ;  /* 0x000000014c508810 */ /* 0x000fe20007ffe0ff */
[----:B------:R-:W-:Y:S07]  /*49e0*/  HMMA.16816.F32.BF16 R16, R72, R82, R16 ;  /* 0x000000524810723c */ /* 0x000fee0000041810 */
[----:B------:R-:W-:Y:S02]  /*49f0*/  @!P0 IADD3 R72, R92, UR11, RZ ;  /* 0x0000000b5c488c10 */ /* 0x000fe4000fffe0ff */
[----:B------:R-:W2:Y:S03]  /*4a00*/  LDL R92, [R1+0x58] ;  /* 0x00005800015c7983 */ /* 0x000ea60000100800 */
[----:B------:R-:W-:Y:S01]  /*4a10*/  @!P0 IMNMX R79, R72, UR16, PT ;  /* 0x00000010484f8c17 */ /* 0x000fe2000b800200 */
[C---:B---3--:R-:W-:Y:S05]  /*4a20*/  HMMA.16816.F32.BF16 R4, R68.reuse, R84, R4 ;  /* 0x000000544404723c */ /* 0x048fea0000041804 */
[-C--:B------:R-:W-:Y:S02]  /*4a30*/  @!P0 ISETP.GE.AND P2, PT, R76, R79.reuse, PT ;  /* 0x0000004f4c00820c */ /* 0x080fe40003f46270 */
[----:B------:R-:W-:Y:S01]  /*4a40*/  @!P0 IADD3 R78, R72, 0x8, RZ ;  /* 0x00000008484e8810 */ /* 0x000fe20007ffe0ff */
[C---:B------:R-:W-:Y:S01]  /*4a50*/  HMMA.16816.F32.BF16 R8, R68.reuse, R86, R8 ;  /* 0x000000564408723c */ /* 0x040fe20000041808 */
[----:B------:R-:W1:Y:S03]  /*4a60*/  LDSM.16.M88.4 R72, [R89+0x10800] ;  /* 0x010800005948783b */ /* 0x000e660000000200 */
[----:B------:R-:W-:Y:S11]  /*4a70*/  @!P0 IMNMX R78, R78, UR16, PT ;  /* 0x000000104e4e8c17 */ /* 0x000ff6000b800200 */
[----:B------:R-:W-:Y:S01]  /*4a80*/  @!UPT UIADD3 URZ, URZ, URZ, URZ ;  /* 0x0000003f3f3ff290 */ /* 0x000fe2000fffe03f */
[----:B------:R-:W-:Y:S02]  /*4a90*/  @!P0 FSEL R4, R4, -INF , !P2 ;  /* 0xff80000004048808 */ /* 0x000fe40005000000 */
[-C--:B------:R-:W-:Y:S04]  /*4aa0*/  @!P0 ISETP.GE.AND P2, PT, R76, R78.reuse, PT ;  /* 0x0000004e4c00820c */ /* 0x080fe80003f46270 */
[----:B------:R-:W-:Y:S01]  /*4ab0*/  @!P0 FSEL R6, R6, -INF , !P2 ;  /* 0xff80000006068808 */ /* 0x000fe20005000000 */
[C---:B-1----:R-:W-:Y:S08]  /*4ac0*/  HMMA.16816.F32.BF16 R12, R68.reuse, R72, R12 ;  /* 0x00000048440c723c */ /* 0x042ff0000004180c */
[----:B------:R-:W-:Y:S04]  /*4ad0*/  HMMA.16816.F32.BF16 R16, R68, R74, R16 ;  /* 0x0000004a4410723c */ /* 0x000fe80000041810 */
[C---:B--2---:R-:W-:Y:S01]  /*4ae0*/  FMUL.FTZ R77, R88.reuse, 1.4426950216293334961 ;  /* 0x3fb8aa3b584d7820 */ /* 0x044fe20000410000 */
[----:B------:R-:W-:Y:S04]  /*4af0*/  FSETP.NEU.FTZ.AND P1, PT, R88, -INF , PT ;  /* 0xff8000005800780b */ /* 0x000fe80003f3d000 */
[----:B------:R-:W-:Y:S02]  /*4b00*/  FSEL R77, R77, RZ, P1 ;  /* 0x000000ff4d4d7208 */ /* 0x000fe40000800000 */
[-C--:B------:R-:W-:Y:S03]  /*4b10*/  @!P0 ISETP.GE.AND P1, PT, R80, R79.reuse, PT ;  /* 0x0000004f5000820c */ /* 0x080fe60003f26270 */
[--C-:B------:R-:W-:Y:S01]  /*4b20*/  FFMA.FTZ R4, R4, c[0x0][0x23c], -R77.reuse ;  /* 0x00008f0004047a23 */ /* 0x100fe2000001084d */
[----:B------:R-:W-:Y:S03]  /*4b30*/  @!P0 FSEL R5, R5, -INF , !P1 ;  /* 0xff80000005058808 */ /* 0x000fe60004800000 */
[----:B------:R1:W-:Y:S02]  /*4b40*/  MUFU.EX2 R88, R4 ;  /* 0x0000000400587308 */ /* 0x0003e40000000800 */
[--C-:B------:R-:W-:Y:S08]  /*4b50*/  FFMA.FTZ R5, R5, c[0x0][0x23c], -R77.reuse ;  /* 0x00008f0005057a23 */ /* 0x100ff0000001084d */
[----:B------:R2:W3:Y:S01]  /*4b60*/  MUFU.EX2 R86, R5 ;  /* 0x0000000500567308 */ /* 0x0004e20000000800 */
[C---:B------:R-:W-:Y:S01]  /*4b70*/  FSETP.NEU.FTZ.AND P1, PT, R90.reuse, -INF , PT ;  /* 0xff8000005a00780b */ /* 0x040fe20003f3d000 */
[----:B-1----:R-:W-:Y:S05]  /*4b80*/  FMUL.FTZ R4, R90, 1.4426950216293334961 ;  /* 0x3fb8aa3b5a047820 */ /* 0x002fea0000410000 */
[----:B------:R-:W-:Y:S02]  /*4b90*/  FSEL R4, R4, RZ, P1 ;  /* 0x000000ff04047208 */ /* 0x000fe40000800000 */
[-C--:B------:R-:W-:Y:S03]  /*4ba0*/  @!P0 ISETP.GE.AND P1, PT, R80, R78.reuse, PT ;  /* 0x0000004e5000820c */ /* 0x080fe60003f26270 */
[--C-:B------:R-:W-:Y:S01]  /*4bb0*/  FFMA.FTZ R6, R6, c[0x0][0x23c], -R4.reuse ;  /* 0x00008f0006067a23 */ /* 0x100fe20000010804 */
[----:B--2---:R-:W-:Y:S02]  /*4bc0*/  @!P0 IADD3 R5, R76, 0x8, RZ ;  /* 0x000000084c058810 */ /* 0x004fe40007ffe0ff */
[----:B------:R-:W-:Y:S01]  /*4bd0*/  @!P0 FSEL R7, R7, -INF , !P1 ;  /* 0xff80000007078808 */ /* 0x000fe20004800000 */
[----:B------:R1:W-:Y:S01]  /*4be0*/  MUFU.EX2 R91, R6 ;  /* 0x00000006005b7308 */ /* 0x0003e20000000800 */
[-C--:B------:R-:W-:Y:S03]  /*4bf0*/  @!P0 ISETP.GE.AND P1, PT, R5, R79.reuse, PT ;  /* 0x0000004f0500820c */ /* 0x080fe60003f26270 */
[--C-:B------:R-:W-:Y:S01]  /*4c00*/  FFMA.FTZ R7, R7, c[0x0][0x23c], -R4.reuse ;  /* 0x00008f0007077a23 */ /* 0x100fe20000010804 */
[----:B------:R-:W-:Y:S05]  /*4c10*/  @!P0 FSEL R8, R8, -INF , !P1 ;  /* 0xff80000008088808 */ /* 0x000fea0004800000 */
[----:B------:R-:W2:Y:S01]  /*4c20*/  MUFU.EX2 R90, R7 ;  /* 0x00000007005a7308 */ /* 0x000ea20000000800 */
[--C-:B------:R-:W-:Y:S09]  /*4c30*/  FFMA.FTZ R8, R8, c[0x0][0x23c], -R77.reuse ;  /* 0x00008f0008087a23 */ /* 0x100ff2000001084d */
[----:B------:R-:W-:Y:S01]  /*4c40*/  MUFU.EX2 R85, R8 ;  /* 0x0000000800557308 */ /* 0x000fe20000000800 */
[----:B-1----:R-:W-:Y:S04]  /*4c50*/  @!P0 IADD3 R6, R76, 0x9, RZ ;  /* 0x000000094c068810 */ /* 0x002fe80007ffe0ff */
[-C--:B------:R-:W-:Y:S04]  /*4c60*/  @!P0 ISETP.GE.AND P1, PT, R6, R79.reuse, PT ;  /* 0x0000004f0600820c */ /* 0x080fe80003f26270 */
[----:B------:R-:W-:Y:S02]  /*4c70*/  @!P0 FSEL R9, R9, -INF , !P1 ;  /* 0xff80000009098808 */ /* 0x000fe40004800000 */
[-C--:B------:R-:W-:Y:S02]  /*4c80*/  @!P0 ISETP.GE.AND P1, PT, R5, R78.reuse, PT ;  /* 0x0000004e0500820c */ /* 0x080fe40003f26270 */
[----:B------:R-:W-:Y:S01]  /*4c90*/  @!P0 IADD3 R5, R76, 0x10, RZ ;  /* 0x000000104c058810 */ /* 0x000fe20007ffe0ff */
[--C-:B------:R-:W-:Y:S01]  /*4ca0*/  FFMA.FTZ R9, R9, c[0x0][0x23c], -R77.reuse ;  /* 0x00008f0009097a23 */ /* 0x100fe2000001084d */
[----:B------:R-:W-:Y:S02]  /*4cb0*/  @!P0 FSEL R10, R10, -INF , !P1 ;  /* 0xff8000000a0a8808 */ /* 0x000fe40004800000 */
[-C--:B------:R-:W-:Y:S01]  /*4cc0*/  @!P0 ISETP.GE.AND P1, PT, R6, R78.reuse, PT ;  /* 0x0000004e0600820c */ /* 0x080fe20003f26270 */
[----:B------:R-:W-:Y:S01]  /*4cd0*/  MUFU.EX2 R82, R9 ;  /* 0x0000000900527308 */ /* 0x000fe20000000800 */
[----:B------:R-:W-:Y:S01]  /*4ce0*/  @!P0 IADD3 R6, R76, 0x11, RZ ;  /* 0x000000114c068810 */ /* 0x000fe20007ffe0ff */
[--C-:B------:R-:W-:Y:S01]  /*4cf0*/  FFMA.FTZ R10, R10, c[0x0][0x23c], -R4.reuse ;  /* 0x00008f000a0a7a23 */ /* 0x100fe20000010804 */
[----:B------:R-:W-:Y:S02]  /*4d00*/  @!P0 FSEL R11, R11, -INF , !P1 ;  /* 0xff8000000b0b8808 */ /* 0x000fe40004800000 */
[-C--:B------:R-:W-:Y:S03]  /*4d10*/  @!P0 ISETP.GE.AND P1, PT, R5, R79.reuse, PT ;  /* 0x0000004f0500820c */ /* 0x080fe60003f26270 */
[--C-:B------:R-:W-:Y:S01]  /*4d20*/  FFMA.FTZ R11, R11, c[0x0][0x23c], -R4.reuse ;  /* 0x00008f000b0b7a23 */ /* 0x100fe20000010804 */
[----:B------:R-:W-:Y:S01]  /*4d30*/  @!P0 FSEL R12, R12, -INF , !P1 ;  /* 0xff8000000c0c8808 */ /* 0x000fe20004800000 */
[----:B------:R-:W-:Y:S01]  /*4d40*/  MUFU.EX2 R89, R10 ;  /* 0x0000000a00597308 */ /* 0x000fe20000000800 */
[-C--:B------:R-:W-:Y:S03]  /*4d50*/  @!P0 ISETP.GE.AND P1, PT, R6, R79.reuse, PT ;  /* 0x0000004f0600820c */ /* 0x080fe60003f26270 */
[--C-:B------:R-:W-:Y:S01]  /*4d60*/  FFMA.FTZ R12, R12, c[0x0][0x23c], -R77.reuse ;  /* 0x00008f000c0c7a23 */ /* 0x100fe2000001084d */
[----:B------:R-:W-:Y:S02]  /*4d70*/  @!P0 FSEL R13, R13, -INF , !P1 ;  /* 0xff8000000d0d8808 */ /* 0x000fe40004800000 */
[-C--:B------:R-:W-:Y:S02]  /*4d80*/  @!P0 ISETP.GE.AND P1, PT, R5, R78.reuse, PT ;  /* 0x0000004e0500820c */ /* 0x080fe40003f26270 */
[----:B------:R-:W-:Y:S01]  /*4d90*/  @!P0 IADD3 R5, R76, 0x18, RZ ;  /* 0x000000184c058810 */ /* 0x000fe20007ffe0ff */
[----:B------:R-:W1:Y:S01]  /*4da0*/  MUFU.EX2 R87, R11 ;  /* 0x0000000b00577308 */ /* 0x000e620000000800 */
[----:B------:R-:W-:Y:S01]  /*4db0*/  @!P0 FSEL R14, R14, -INF , !P1 ;  /* 0xff8000000e0e8808 */ /* 0x000fe20004800000 */
[--C-:B------:R-:W-:Y:S01]  /*4dc0*/  FFMA.FTZ R13, R13, c[0x0][0x23c], -R77.reuse ;  /* 0x00008f000d0d7a23 */ /* 0x100fe2000001084d */
[----:B------:R-:W-:Y:S02]  /*4dd0*/  @!P0 ISETP.GE.AND P1, PT, R6, R78, PT ;  /* 0x0000004e0600820c */ /* 0x000fe40003f26270 */
[----:B------:R-:W-:Y:S01]  /*4de0*/  @!P0 IADD3 R76, R76, 0x19, RZ ;  /* 0x000000194c4c8810 */ /* 0x000fe20007ffe0ff */
[--C-:B------:R-:W-:Y:S01]  /*4df0*/  FFMA.FTZ R14, R14, c[0x0][0x23c], -R4.reuse ;  /* 0x00008f000e0e7a23 */ /* 0x100fe20000010804 */
[----:B------:R-:W-:Y:S02]  /*4e00*/  @!P0 FSEL R15, R15, -INF , !P1 ;  /* 0xff8000000f0f8808 */ /* 0x000fe40004800000 */
[-C--:B------:R-:W-:Y:S01]  /*4e10*/  @!P0 ISETP.GE.AND P1, PT, R5, R79.reuse, PT ;  /* 0x0000004f0500820c */ /* 0x080fe20003f26270 */
[----:B------:R-:W-:Y:S01]  /*4e20*/  MUFU.EX2 R81, R12 ;  /* 0x0000000c00517308 */ /* 0x000fe20000000800 */
[----:B---3--:R-:W-:Y:S01]  /*4e30*/  F2FP.BF16.PACK_AB R6, R86, R88 ;  /* 0x000000585606723e */ /* 0x008fe200000010ff */
[--C-:B------:R-:W-:Y:S01]  /*4e40*/  FFMA.FTZ R15, R15, c[0x0][0x23c], -R4.reuse ;  /* 0x00008f000f0f7a23 */ /* 0x100fe20000010804 */
[----:B------:R-:W-:Y:S02]  /*4e50*/  @!P0 FSEL R16, R16, -INF , !P1 ;  /* 0xff80000010108808 */ /* 0x000fe40004800000 */
[----:B------:R-:W-:Y:S01]  /*4e60*/  @!P0 ISETP.GE.AND P1, PT, R76, R79, PT ;  /* 0x0000004f4c00820c */ /* 0x000fe20003f26270 */
[----:B------:R3:W-:Y:S02]  /*4e70*/  STS [R95+0x14000], R6 ;  /* 0x014000065f007388 */ /* 0x0007e40000000800 */
[--C-:B------:R-:W-:Y:S01]  /*4e80*/  FFMA.FTZ R16, R16, c[0x0][0x23c], -R77.reuse ;  /* 0x00008f0010107a23 */ /* 0x100fe2000001084d */
[----:B------:R-:W-:Y:S01]  /*4e90*/  @!P0 FSEL R17, R17, -INF , !P1 ;  /* 0xff80000011118808 */ /* 0x000fe20004800000 */
[----:B------:R-:W5:Y:S01]  /*4ea0*/  MUFU.EX2 R80, R13 ;  /* 0x0000000d00507308 */ /* 0x000f620000000800 */
[-C--:B------:R-:W-:Y:S02]  /*4eb0*/  @!P0 ISETP.GE.AND P1, PT, R5, R78.reuse, PT ;  /* 0x0000004e0500820c */ /* 0x080fe40003f26270 */
[----:B--2---:R-:W-:Y:S01]  /*4ec0*/  F2FP.BF16.PACK_AB R5, R90, R91 ;  /* 0x0000005b5a05723e */ /* 0x004fe200000010ff */
[----:B------:R-:W-:Y:S01]  /*4ed0*/  FFMA.FTZ R77, R17, c[0x0][0x23c], -R77 ;  /* 0x00008f00114d7a23 */ /* 0x000fe2000001084d */
[----:B------:R-:W-:Y:S02]  /*4ee0*/  @!P0 FSEL R18, R18, -INF , !P1 ;  /* 0xff80000012128808 */ /* 0x000fe40004800000 */
[----:B------:R-:W-:Y:S01]  /*4ef0*/  @!P0 ISETP.GE.AND P1, PT, R76, R78, PT ;  /* 0x0000004e4c00820c */ /* 0x000fe20003f26270 */
[----:B------:R2:W-:Y:S01]  /*4f00*/  STS [R95+0x14400], R5 ;  /* 0x014400055f007388 */ /* 0x0005e20000000800 */
[----:B-1----:R-:W-:Y:S01]  /*4f10*/  F2FP.BF16.PACK_AB R8, R87, R89 ;  /* 0x000000595708723e */ /* 0x002fe200000010ff */
[--C-:B------:R-:W-:Y:S01]  /*4f20*/  FFMA.FTZ R18, R18, c[0x0][0x23c], -R4.reuse ;  /* 0x00008f0012127a23 */ /* 0x100fe20000010804 */
[----:B------:R-:W-:Y:S01]  /*4f30*/  @!P0 FSEL R19, R19, -INF , !P1 ;  /* 0xff80000013138808 */ /* 0x000fe20004800000 */
[----:B------:R-:W-:Y:S01]  /*4f40*/  MUFU.EX2 R84, R14 ;  /* 0x0000000e00547308 */ /* 0x000fe20000000800 */
[----:B------:R-:W-:Y:S03]  /*4f50*/  IADD3 R74, P0, R98, UR10, RZ ;  /* 0x0000000a624a7c10 */ /* 0x000fe6000ff1e0ff */
[----:B------:R-:W-:Y:S01]  /*4f60*/  FFMA.FTZ R4, R19, c[0x0][0x23c], -R4 ;  /* 0x00008f0013047a23 */ /* 0x000fe20000010804 */
[----:B------:R-:W-:Y:S02]  /*4f70*/  IADD3.X R75, R97, UR9, RZ, P0, !PT ;  /* 0x00000009614b7c10 */ /* 0x000fe400087fe4ff */
[----:B------:R-:W-:Y:S03]  /*4f80*/  PLOP3.LUT P0, PT, PT, PT, UP2, 0x80, 0x0 ;  /* 0x000000000000781c */ /* 0x000fe60003f0f028 */
[----:B------:R1:W-:Y:S01]  /*4f90*/  MUFU.EX2 R76, R4 ;  /* 0x00000004004c7308 */ /* 0x0003e20000000800 */
[----:B------:R-:W4:Y:S01]  /*4fa0*/  LDG.E R73, [R74.64] ;  /* 0x000000044a497981 */ /* 0x000f22000c1e1900 */
[----:B-----5:R-:W-:Y:S04]  /*4fb0*/  F2FP.BF16.PACK_AB R7, R80, R81 ;  /* 0x000000515007723e */ /* 0x020fe800000010ff */
[----:B------:R-:W5:Y:S04]  /*4fc0*/  LDG.E R72, [R74.64+0x20] ;  /* 0x000020044a487981 */ /* 0x000f68000c1e1900 */
[----:B------:R-:W3:Y:S10]  /*4fd0*/  MUFU.EX2 R83, R15 ;  /* 0x0000000f00537308 */ /* 0x000ef40000000800 */
[----:B------:R-:W-:Y:S01]  /*4fe0*/  MUFU.EX2 R79, R16 ;  /* 0x00000010004f7308 */ /* 0x000fe20000000800 */
[----:B-1----:R-:W-:Y:S05]  /*4ff0*/  F2FP.BF16.PACK_AB R4, R82, R85 ;  /* 0x000000555204723e */ /* 0x002fea00000010ff */
[----:B------:R1:W-:Y:S04]  /*5000*/  STS [R94+0x14000], R4 ;  /* 0x014000045e007388 */ /* 0x0003e80000000800 */
[----:B------:R-:W2:Y:S01]  /*5010*/  MUFU.EX2 R77, R77 ;  /* 0x0000004d004d7308 */ /* 0x000ea20000000800 */
[----:B------:R-:W-:Y:S01]  /*5020*/  STS [R94+0x14400], R8 ;  /* 0x014400085e007388 */ /* 0x000fe20000000800 */
[----:B---3--:R-:W-:Y:S04]  /*5030*/  F2FP.BF16.PACK_AB R6, R83, R84 ;  /* 0x000000545306723e */ /* 0x008fe800000010ff */
[----:B------:R-:W-:Y:S04]  /*5040*/  STS [R93+0x14000], R7 ;  /* 0x014000075d007388 */ /* 0x000fe80000000800 */
[----:B------:R-:W1:Y:S01]  /*5050*/  MUFU.EX2 R78, R18 ;  /* 0x00000012004e7308 */ /* 0x000e620000000800 */
[----:B------:R-:W-:Y:S01]  /*5060*/  STS [R93+0x14400], R6 ;  /* 0x014400065d007388 */ /* 0x000fe20000000800 */
[----:B--2---:R-:W-:Y:S05]  /*5070*/  F2FP.BF16.PACK_AB R5, R77, R79 ;  /* 0x0000004f4d05723e */ /* 0x004fea00000010ff */
[----:B------:R-:W-:Y:S01]  /*5080*/  STS [R92+0x14000], R5 ;  /* 0x014000055c007388 */ /* 0x000fe20000000800 */
[----:B-1----:R-:W-:Y:S05]  /*5090*/  F2FP.BF16.PACK_AB R4, R76, R78 ;  /* 0x0000004e4c04723e */ /* 0x002fea00000010ff */
[----:B------:R-:W-:Y:S05]  /*50a0*/  STS [R92+0x14400], R4 ;  /* 0x014400045c007388 */ /* 0x000fea0000000800 */
[----:B------:R-:W1:Y:S05]  /*50b0*/  LDSM.16.M88.4 R16, [R245+0x6000] ;  /* 0x00600000f510783b */ /* 0x000e6a0000000200 */
[----:B------:R-:W2:Y:S01]  /*50c0*/  LDSM.16.M88.4 R68, [R244+0x6000] ;  /* 0x00600000f444783b */ /* 0x000ea20000000200 */
[C---:B-1----:R-:W-:Y:S08]  /*50d0*/  HMMA.16816.F32.BF16 R4, R16.reuse, R148, RZ ;  /* 0x000000941004723c */ /* 0x042ff000000418ff */
[C---:B------:R-:W-:Y:S08]  /*50e0*/  HMMA.16816.F32.BF16 R8, R16.reuse, R150, RZ ;  /* 0x000000961008723c */ /* 0x040ff000000418ff */
[C---:B------:R-:W-:Y:S08]  /*50f0*/  HMMA.16816.F32.BF16 R12, R16.reuse, R152, RZ ;  /* 0x00000098100c723c */ /* 0x040ff000000418ff */
[----:B------:R-:W-:Y:S08]  /*5100*/  HMMA.16816.F32.BF16 R16, R16, R154, RZ ;  /* 0x0000009a1010723c */ /* 0x000ff000000418ff */
[C---:B--2---:R-:W-:Y:S08]  /*5110*/  HMMA.16816.F32.BF16 R4, R68.reuse, R156, R4 ;  /* 0x0000009c4404723c */ /* 0x044ff00000041804 */
[C---:B------:R-:W-:Y:S08]  /*5120*/  HMMA.16816.F32.BF16 R8, R68.reuse, R158, R8 ;  /* 0x0000009e4408723c */ /* 0x040ff00000041808 */
[C---:B------:R-:W-:Y:S08]  /*5130*/  HMMA.16816.F32.BF16 R12, R68.reuse, R160, R12 ;  /* 0x000000a0440c723c */ /* 0x040ff0000004180c */
[----:B------:R-:W-:Y:S01]  /*5140*/  HMMA.16816.F32.BF16 R16, R68, R162, R16 ;  /* 0x000000a24410723c */ /* 0x000fe20000041810 */
[----:B------:R-:W1:Y:S07]  /*5150*/  LDSM.16.M88.4 R68, [R99+0x6000] ;  /* 0x006000006344783b */ /* 0x000e6e0000000200 */
[C---:B-1----:R-:W-:Y:S08]  /*5160*/  HMMA.16816.F32.BF16 R4, R68.reuse, R164, R4 ;  /* 0x000000a44404723c */ /* 0x042ff00000041804 */
        /* <DEDUP_REMOVED lines=47> */
[----:B------:R-:W-:Y:S04]  /*5460*/  HMMA.16816.F32.BF16 R16, R68, R242, R16 ;  /* 0x000000f24410723c */ /* 0x000fe80000041810 */
[----:B-----5:R-:W-:Y:S03]  /*5470*/  FADD.FTZ R6, -R72, R6 ;  /* 0x0000000648067221 */ /* 0x020fe60000010100 */
[C---:B----4-:R-:W-:Y:S02]  /*5480*/  FADD.FTZ R68, -R73.reuse, R4 ;  /* 0x0000000449447221 */ /* 0x050fe40000010100 */
[C---:B------:R-:W-:Y:S03]  /*5490*/  FADD.FTZ R4, -R73.reuse, R5 ;  /* 0x0000000549047221 */ /* 0x040fe60000010100 */
[----:B------:R-:W-:Y:S02]  /*54a0*/  FMUL.FTZ R5, R88, R68 ;  /* 0x0000004458057220 */ /* 0x000fe40000410000 */
[----:B------:R-:W-:Y:S02]  /*54b0*/  FMUL.FTZ R4, R86, R4 ;  /* 0x0000000456047220 */ /* 0x000fe40000410000 */
[C---:B------:R-:W-:Y:S02]  /*54c0*/  FADD.FTZ R8, -R73.reuse, R8 ;  /* 0x0000000849087221 */ /* 0x040fe40000010100 */
[C---:B------:R-:W-:Y:S01]  /*54d0*/  FADD.FTZ R9, -R73.reuse, R9 ;  /* 0x0000000949097221 */ /* 0x040fe20000010100 */
[----:B------:R-:W-:Y:S01]  /*54e0*/  F2FP.BF16.PACK_AB R4, R4, R5 ;  /* 0x000000050404723e */ /* 0x000fe200000010ff */
[C---:B------:R-:W-:Y:S02]  /*54f0*/  FADD.FTZ R5, -R73.reuse, R12 ;  /* 0x0000000c49057221 */ /* 0x040fe40000010100 */
[----:B------:R-:W-:Y:S02]  /*5500*/  FADD.FTZ R12, -R72, R7 ;  /* 0x00000007480c7221 */ /* 0x000fe40000010100 */
[----:B------:R1:W-:Y:S01]  /*5510*/  STS [R95+0x12000], R4 ;  /* 0x012000045f007388 */ /* 0x0003e20000000800 */
[C---:B------:R-:W-:Y:S02]  /*5520*/  FADD.FTZ R16, -R73.reuse, R16 ;  /* 0x0000001049107221 */ /* 0x040fe40000010100 */
[----:B------:R-:W-:Y:S02]  /*5530*/  FADD.FTZ R17, -R73, R17 ;  /* 0x0000001149117221 */ /* 0x000fe40000010100 */
[----:B------:R-:W-:Y:S02]  /*5540*/  FMUL.FTZ R12, R90, R12 ;  /* 0x0000000c5a0c7220 */ /* 0x000fe40000410000 */
[----:B------:R-:W-:Y:S02]  /*5550*/  FMUL.FTZ R7, R77, R17 ;  /* 0x000000114d077220 */ /* 0x000fe40000410000 */
[----:B------:R-:W-:Y:S02]  /*5560*/  FMUL.FTZ R68, R85, R8 ;  /* 0x0000000855447220 */ /* 0x000fe40000410000 */
[----:B------:R-:W-:Y:S02]  /*5570*/  FMUL.FTZ R9, R82, R9 ;  /* 0x0000000952097220 */ /* 0x000fe40000410000 */
[----:B------:R-:W-:Y:S02]  /*5580*/  FADD.FTZ R10, -R72, R10 ;  /* 0x0000000a480a7221 */ /* 0x000fe40000010100 */
[----:B------:R-:W-:Y:S01]  /*5590*/  FADD.FTZ R8, -R73, R13 ;  /* 0x0000000d49087221 */ /* 0x000fe20000010100 */
[----:B------:R-:W-:Y:S01]  /*55a0*/  F2FP.BF16.PACK_AB R9, R9, R68 ;  /* 0x000000440909723e */ /* 0x000fe200000010ff */
[----:B------:R-:W-:Y:S02]  /*55b0*/  FMUL.FTZ R13, R89, R10 ;  /* 0x0000000a590d7220 */ /* 0x000fe40000410000 */
[----:B------:R-:W-:Y:S02]  /*55c0*/  FMUL.FTZ R5, R81, R5 ;  /* 0x0000000551057220 */ /* 0x000fe40000410000 */
[----:B------:R-:W-:Y:S02]  /*55d0*/  FMUL.FTZ R8, R80, R8 ;  /* 0x0000000850087220 */ /* 0x000fe40000410000 */
[----:B------:R-:W-:Y:S02]  /*55e0*/  FADD.FTZ R10, -R72, R14 ;  /* 0x0000000e480a7221 */ /* 0x000fe40000010100 */
[----:B-1----:R-:W-:Y:S01]  /*55f0*/  FMUL.FTZ R4, R79, R16 ;  /* 0x000000104f047220 */ /* 0x002fe20000410000 */
[----:B------:R-:W-:Y:S01]  /*5600*/  F2FP.BF16.PACK_AB R8, R8, R5 ;  /* 0x000000050808723e */ /* 0x000fe200000010ff */
[----:B------:R-:W-:Y:S02]  /*5610*/  FMUL.FTZ R16, R91, R6 ;  /* 0x000000065b107220 */ /* 0x000fe40000410000 */
[C---:B------:R-:W-:Y:S01]  /*5620*/  FADD.FTZ R6, -R72.reuse, R11 ;  /* 0x0000000b48067221 */ /* 0x040fe20000010100 */
[----:B------:R-:W-:Y:S01]  /*5630*/  F2FP.BF16.PACK_AB R7, R7, R4 ;  /* 0x000000040707723e */ /* 0x000fe200000010ff */
[----:B------:R-:W-:Y:S01]  /*5640*/  FADD.FTZ R5, -R72, R15 ;  /* 0x0000000f48057221 */ /* 0x000fe20000010100 */
[----:B------:R-:W-:Y:S01]  /*5650*/  F2FP.BF16.PACK_AB R4, R12, R16 ;  /* 0x000000100c04723e */ /* 0x000fe200000010ff */
[----:B------:R-:W-:Y:S01]  /*5660*/  FMUL.FTZ R6, R87, R6 ;  /* 0x0000000657067220 */ /* 0x000fe20000410000 */
[----:B------:R-:W2:Y:S01]  /*5670*/  LDL.LU.64 R90, [R1+0x30] ;  /* 0x00003000015a7983 */ /* 0x000ea20000300a00 */
[----:B------:R-:W-:Y:S02]  /*5680*/  FMUL.FTZ R10, R84, R10 ;  /* 0x0000000a540a7220 */ /* 0x000fe40000410000 */
[----:B------:R-:W-:Y:S01]  /*5690*/  FMUL.FTZ R5, R83, R5 ;  /* 0x0000000553057220 */ /* 0x000fe20000410000 */
[----:B------:R-:W-:Y:S01]  /*56a0*/  F2FP.BF16.PACK_AB R6, R6, R13 ;  /* 0x0000000d0606723e */ /* 0x000fe200000010ff */
[----:B------:R1:W-:Y:S01]  /*56b0*/  STS [R95+0x12400], R4 ;  /* 0x012400045f007388 */ /* 0x0003e20000000800 */
[C---:B------:R-:W-:Y:S02]  /*56c0*/  FADD.FTZ R12, -R72.reuse, R18 ;  /* 0x00000012480c7221 */ /* 0x040fe40000010100 */
[----:B------:R-:W-:Y:S01]  /*56d0*/  F2FP.BF16.PACK_AB R5, R5, R10 ;  /* 0x0000000a0505723e */ /* 0x000fe200000010ff */
[----:B------:R-:W-:Y:S01]  /*56e0*/  FADD.FTZ R11, -R72, R19 ;  /* 0x00000013480b7221 */ /* 0x000fe20000010100 */
[----:B------:R-:W-:Y:S01]  /*56f0*/  STS [R94+0x12000], R9 ;  /* 0x012000095e007388 */ /* 0x000fe20000000800 */
[----:B------:R-:W-:Y:S02]  /*5700*/  FMUL.FTZ R12, R78, R12 ;  /* 0x0000000c4e0c7220 */ /* 0x000fe40000410000 */
[----:B------:R-:W-:Y:S02]  /*5710*/  FMUL.FTZ R11, R76, R11 ;  /* 0x0000000b4c0b7220 */ /* 0x000fe40000410000 */
[----:B------:R-:W-:Y:S05]  /*5720*/  STS [R94+0x12400], R6 ;  /* 0x012400065e007388 */ /* 0x000fea0000000800 */
[----:B------:R-:W-:Y:S05]  /*5730*/  STS [R93+0x12000], R8 ;  /* 0x012000085d007388 */ /* 0x000fea0000000800 */
[----:B------:R-:W-:Y:S05]  /*5740*/  STS [R93+0x12400], R5 ;  /* 0x012400055d007388 */ /* 0x000fea0000000800 */
[----:B------:R-:W-:Y:S01]  /*5750*/  STS [R92+0x12000], R7 ;  /* 0x012000075c007388 */ /* 0x000fe20000000800 */
[----:B-1----:R-:W-:Y:S05]  /*5760*/  F2FP.BF16.PACK_AB R4, R11, R12 ;  /* 0x0000000c0b04723e */ /* 0x002fea00000010ff */
[----:B------:R1:W-:Y:S05]  /*5770*/  STS [R92+0x12400], R4 ;  /* 0x012400045c007388 */ /* 0x0003ea0000000800 */
[----:B------:R-:W-:Y:S01]  /*5780*/  BAR.SYNC.DEFER_BLOCKING 0x0 ;  /* 0x0000000000007b1d */ /* 0x000fe20000010000 */
[----:B-1----:R-:W-:Y:S05]  /*5790*/  IMAD.MOV.U32 R92, RZ, RZ, c[0x0][0x22c] ;  /* 0x00008b00ff5c7624 */ /* 0x002fea00078e00ff */
[----:B------:R-:W-:Y:S01]  /*57a0*/  LDSM.16.MT88.4 R4, [R3+0x14000] ;  /* 0x014000000304783b */ /* 0x000fe20000004200 */
[----:B------:R-:W-:Y:S04]  /*57b0*/  IMAD R92, R92, c[0x0][0x1c0], RZ ;  /* 0x000070005c5c7a24 */ /* 0x000fe800078e02ff */
[----:B------:R-:W1:Y:S01]  /*57c0*/  LDSM.16.MT88.4 R8, [R0+0x6000] ;  /* 0x006000000008783b */ /* 0x000e620000004200 */
[----:B------:R-:W-:Y:S04]  /*57d0*/  IMAD.U32 R88, R92, -0x40, RZ ;  /* 0xffffffc05c587824 */ /* 0x000fe800078e00ff */
[----:B------:R-:W3:Y:S05]  /*57e0*/  LDSM.16.MT88.4 R12, [R2+0x14000] ;  /* 0x01400000020c783b */ /* 0x000eea0000004200 */
[----:B------:R-:W4:Y:S05]  /*57f0*/  LDSM.16.MT88.4 R16, [R0+0x8000] ;  /* 0x008000000010783b */ /* 0x000f2a0000004200 */
[----:B------:R-:W5:Y:S05]  /*5800*/  LDSM.16.MT88.4 R68, [R0+0xa000] ;  /* 0x00a000000044783b */ /* 0x000f6a0000004200 */
[----:B------:R-:W-:Y:S05]  /*5810*/  LDSM.16.MT88.4 R72, [R3+0x14800] ;  /* 0x014800000348783b */ /* 0x000fea0000004200 */
[----:B------:R-:W4:Y:S05]  /*5820*/  LDSM.16.MT88.4 R76, [R0+0x6800] ;  /* 0x00680000004c783b */ /* 0x000f2a0000004200 */
[----:B------:R-:W4:Y:S05]  /*5830*/  LDSM.16.MT88.4 R80, [R2+0x14800] ;  /* 0x014800000250783b */ /* 0x000f2a0000004200 */
[----:B------:R-:W-:Y:S01]  /*5840*/  LDSM.16.MT88.4 R84, [R0+0x9800] ;  /* 0x009800000054783b */ /* 0x000fe20000004200 */
[-C--:B-1----:R-:W-:Y:S08]  /*5850*/  HMMA.16816.F32.BF16 R20, R4, R8.reuse, R20 ;  /* 0x000000080414723c */ /* 0x082ff00000041814 */
[C---:B---3--:R-:W-:Y:S08]  /*5860*/  HMMA.16816.F32.BF16 R24, R12.reuse, R8, R24 ;  /* 0x000000080c18723c */ /* 0x048ff00000041818 */
[-C--:B------:R-:W-:Y:S08]  /*5870*/  HMMA.16816.F32.BF16 R28, R12, R10.reuse, R28 ;  /* 0x0000000a0c1c723c */ /* 0x080ff0000004181c */
[C---:B------:R-:W-:Y:S01]  /*5880*/  HMMA.16816.F32.BF16 R32, R4.reuse, R10, R32 ;  /* 0x0000000a0420723c */ /* 0x040fe20000041820 */
[----:B------:R-:W1:Y:S07]  /*5890*/  LDSM.16.MT88.4 R8, [R0+0x8800] ;  /* 0x008800000008783b */ /* 0x000e6e0000004200 */
[-C--:B----4-:R-:W-:Y:S08]  /*58a0*/  HMMA.16816.F32.BF16 R36, R4, R16.reuse, R36 ;  /* 0x000000100424723c */ /* 0x090ff00000041824 */
[C---:B------:R-:W-:Y:S08]  /*58b0*/  HMMA.16816.F32.BF16 R40, R12.reuse, R16, R40 ;  /* 0x000000100c28723c */ /* 0x040ff00000041828 */
[-C--:B------:R-:W-:Y:S08]  /*58c0*/  HMMA.16816.F32.BF16 R44, R12, R18.reuse, R44 ;  /* 0x000000120c2c723c */ /* 0x080ff0000004182c */
[C---:B------:R-:W-:Y:S01]  /*58d0*/  HMMA.16816.F32.BF16 R48, R4.reuse, R18, R48 ;  /* 0x000000120430723c */ /* 0x040fe20000041830 */
[----:B------:R-:W-:Y:S07]  /*58e0*/  LDSM.16.MT88.4 R16, [R0+0x7000] ;  /* 0x007000000010783b */ /* 0x000fee0000004200 */
[-C--:B-----5:R-:W-:Y:S08]  /*58f0*/  HMMA.16816.F32.BF16 R52, R4, R68.reuse, R52 ;  /* 0x000000440434723c */ /* 0x0a0ff00000041834 */
[C---:B------:R-:W-:Y:S08]  /*5900*/  HMMA.16816.F32.BF16 R56, R12.reuse, R68, R56 ;  /* 0x000000440c38723c */ /* 0x040ff00000041838 */
[-C--:B------:R-:W-:Y:S01]  /*5910*/  HMMA.16816.F32.BF16 R60, R12, R70.reuse, R60 ;  /* 0x000000460c3c723c */ /* 0x080fe2000004183c */
[----:B------:R-:W3:Y:S07]  /*5920*/  LDSM.16.MT88.4 R12, [R0+0xa800] ;  /* 0x00a80000000c783b */ /* 0x000eee0000004200 */
[----:B------:R-:W-:Y:S01]  /*5930*/  HMMA.16816.F32.BF16 R64, R4, R70, R64 ;  /* 0x000000460440723c */ /* 0x000fe20000041840 */
[----:B------:R-:W4:Y:S05]  /*5940*/  LDSM.16.MT88.4 R4, [R3+0x15000] ;  /* 0x015000000304783b */ /* 0x000f2a0000004200 */
[----:B------:R-:W5:Y:S02]  /*5950*/  LDSM.16.MT88.4 R68, [R2+0x15000] ;  /* 0x015000000244783b */ /* 0x000f640000004200 */
[-C--:B------:R-:W-:Y:S08]  /*5960*/  HMMA.16816.F32.BF16 R20, R72, R76.reuse, R20 ;  /* 0x0000004c4814723c */ /* 0x080ff00000041814 */
[C---:B------:R-:W-:Y:S08]  /*5970*/  HMMA.16816.F32.BF16 R24, R80.reuse, R76, R24 ;  /* 0x0000004c5018723c */ /* 0x040ff00000041818 */
[-C--:B------:R-:W-:Y:S08]  /*5980*/  HMMA.16816.F32.BF16 R28, R80, R78.reuse, R28 ;  /* 0x0000004e501c723c */ /* 0x080ff0000004181c */
[C---:B------:R-:W-:Y:S01]  /*5990*/  HMMA.16816.F32.BF16 R32, R72.reuse, R78, R32 ;  /* 0x0000004e4820723c */ /* 0x040fe20000041820 */
[----:B------:R-:W2:Y:S07]  /*59a0*/  LDSM.16.MT88.4 R76, [R0+0x9000] ;  /* 0x00900000004c783b */ /* 0x000eae0000004200 */
[-C--:B-1----:R-:W-:Y:S08]  /*59b0*/  HMMA.16816.F32.BF16 R36, R72, R8.reuse, R36 ;  /* 0x000000084824723c */ /* 0x082ff00000041824 */
[C---:B------:R-:W-:Y:S08]  /*59c0*/  HMMA.16816.F32.BF16 R40, R80.reuse, R8, R40 ;  /* 0x000000085028723c */ /* 0x040ff00000041828 */
[-C--:B------:R-:W-:Y:S08]  /*59d0*/  HMMA.16816.F32.BF16 R44, R80, R10.reuse, R44 ;  /* 0x0000000a502c723c */ /* 0x080ff0000004182c */
[C---:B------:R-:W-:Y:S01]  /*59e0*/  HMMA.16816.F32.BF16 R48, R72.reuse, R10, R48 ;  /* 0x0000000a4830723c */ /* 0x040fe20000041830 */
[----:B------:R-:W1:Y:S07]  /*59f0*/  LDSM.16.MT88.4 R8, [R0+0xb000] ;  /* 0x00b000000008783b */ /* 0x000e6e0000004200 */
[-C--:B---3--:R-:W-:Y:S08]  /*5a00*/  HMMA.16816.F32.BF16 R52, R72, R12.reuse, R52 ;  /* 0x0000000c4834723c */ /* 0x088ff00000041834 */
[C---:B------:R-:W-:Y:S08]  /*5a10*/  HMMA.16816.F32.BF16 R56, R80.reuse, R12, R56 ;  /* 0x0000000c5038723c */ /* 0x040ff00000041838 */
[-C--:B------:R-:W-:Y:S01]  /*5a20*/  HMMA.16816.F32.BF16 R60, R80, R14.reuse, R60 ;  /* 0x0000000e503c723c */ /* 0x080fe2000004183c */
[----:B------:R-:W-:Y:S07]  /*5a30*/  LDSM.16.MT88.4 R80, [R2+0x15800] ;  /* 0x015800000250783b */ /* 0x000fee0000004200 */
[----:B------:R-:W-:Y:S01]  /*5a40*/  HMMA.16816.F32.BF16 R64, R72, R14, R64 ;  /* 0x0000000e4840723c */ /* 0x000fe20000041840 */
[----:B------:R-:W-:Y:S05]  /*5a50*/  LDSM.16.MT88.4 R12, [R3+0x15800] ;  /* 0x01580000030c783b */ /* 0x000fea0000004200 */
[----:B------:R-:W3:Y:S02]  /*5a60*/  LDSM.16.MT88.4 R72, [R0+0x7800] ;  /* 0x007800000048783b */ /* 0x000ee40000004200 */
[-C--:B----4-:R-:W-:Y:S08]  /*5a70*/  HMMA.16816.F32.BF16 R20, R4, R16.reuse, R20 ;  /* 0x000000100414723c */ /* 0x090ff00000041814 */
[C---:B-----5:R-:W-:Y:S08]  /*5a80*/  HMMA.16816.F32.BF16 R24, R68.reuse, R16, R24 ;  /* 0x000000104418723c */ /* 0x060ff00000041818 */
[-C--:B------:R-:W-:Y:S08]  /*5a90*/  HMMA.16816.F32.BF16 R28, R68, R18.reuse, R28 ;  /* 0x00000012441c723c */ /* 0x080ff0000004181c */
[C---:B------:R-:W-:Y:S01]  /*5aa0*/  HMMA.16816.F32.BF16 R32, R4.reuse, R18, R32 ;  /* 0x000000120420723c */ /* 0x040fe20000041820 */
[----:B------:R-:W4:Y:S05]  /*5ab0*/  LDSM.16.MT88.4 R16, [R0+0xb800] ;  /* 0x00b800000010783b */ /* 0x000f2a0000004200 */
[----:B------:R-:W-:Y:S02]  /*5ac0*/  BAR.SYNC.DEFER_BLOCKING 0x0 ;  /* 0x0000000000007b1d */ /* 0x000fe40000010000 */
[-C--:B--2---:R-:W-:Y:S08]  /*5ad0*/  HMMA.16816.F32.BF16 R36, R4, R76.reuse, R36 ;  /* 0x0000004c0424723c */ /* 0x084ff00000041824 */
[C---:B------:R-:W-:Y:S08]  /*5ae0*/  HMMA.16816.F32.BF16 R40, R68.reuse, R76, R40 ;  /* 0x0000004c4428723c */ /* 0x040ff00000041828 */
[-C--:B------:R-:W-:Y:S08]  /*5af0*/  HMMA.16816.F32.BF16 R44, R68, R78.reuse, R44 ;  /* 0x0000004e442c723c */ /* 0x080ff0000004182c */
[C---:B------:R-:W-:Y:S08]  /*5b00*/  HMMA.16816.F32.BF16 R48, R4.reuse, R78, R48 ;  /* 0x0000004e0430723c */ /* 0x040ff00000041830 */
[-C--:B-1----:R-:W-:Y:S08]  /*5b10*/  HMMA.16816.F32.BF16 R52, R4, R8.reuse, R52 ;  /* 0x000000080434723c */ /* 0x082ff00000041834 */
[C---:B------:R-:W-:Y:S08]  /*5b20*/  HMMA.16816.F32.BF16 R56, R68.reuse, R8, R56 ;  /* 0x000000084438723c */ /* 0x040ff00000041838 */
[-C--:B------:R-:W-:Y:S08]  /*5b30*/  HMMA.16816.F32.BF16 R60, R68, R10.reuse, R60 ;  /* 0x0000000a443c723c */ /* 0x080ff0000004183c */
[----:B------:R-:W-:Y:S07]  /*5b40*/  HMMA.16816.F32.BF16 R64, R4, R10, R64 ;  /* 0x0000000a0440723c */ /* 0x000fee0000041840 */
[C---:B------:R-:W-:Y:S01]  /*5b50*/  LEA R5, P1, R88.reuse, R90, 0x2 ;  /* 0x0000005a58057211 */ /* 0x040fe200078210ff */
[-C--:B---3--:R-:W-:Y:S05]  /*5b60*/  HMMA.16816.F32.BF16 R20, R12, R72.reuse, R20 ;  /* 0x000000480c14723c */ /* 0x088fea0000041814 */
[----:B------:R-:W-:Y:S03]  /*5b70*/  LEA.HI.X.SX32 R4, R88, R91, 0x2, P1 ;  /* 0x0000005b58047211 */ /* 0x000fe600008f16ff */
[C---:B------:R-:W-:Y:S04]  /*5b80*/  HMMA.16816.F32.BF16 R24, R80.reuse, R72, R24 ;  /* 0x000000485018723c */ /* 0x040fe80000041818 */
[-C--:B------:R-:W-:Y:S04]  /*5b90*/  LOP3.LUT R5, R5, R4.reuse, RZ, 0x3c, !PT ;  /* 0x0000000405057212 */ /* 0x080fe800078e3cff */
[-C--:B------:R-:W-:Y:S04]  /*5ba0*/  HMMA.16816.F32.BF16 R28, R80, R74.reuse, R28 ;  /* 0x0000004a501c723c */ /* 0x080fe8000004181c */
[C---:B------:R-:W-:Y:S04]  /*5bb0*/  LOP3.LUT R4, R5.reuse, R4, RZ, 0x3c, !PT ;  /* 0x0000000405047212 */ /* 0x040fe800078e3cff */
[C---:B------:R-:W-:Y:S04]  /*5bc0*/  HMMA.16816.F32.BF16 R32, R12.reuse, R74, R32 ;  /* 0x0000004a0c20723c */ /* 0x040fe80000041820 */
[----:B------:R-:W-:Y:S04]  /*5bd0*/  LOP3.LUT R5, R5, R4, RZ, 0x3c, !PT ;  /* 0x0000000405057212 */ /* 0x000fe800078e3cff */
[-C--:B------:R-:W-:Y:S01]  /*5be0*/  HMMA.16816.F32.BF16 R36, R12, R84.reuse, R36 ;  /* 0x000000540c24723c */ /* 0x080fe20000041824 */
[----:B------:R1:W-:Y:S07]  /*5bf0*/  STL.64 [R1+0x30], R4 ;  /* 0x0000300401007387 */ /* 0x0003ee0000100a00 */
[C---:B------:R-:W-:Y:S08]  /*5c00*/  HMMA.16816.F32.BF16 R40, R80.reuse, R84, R40 ;  /* 0x000000545028723c */ /* 0x040ff00000041828 */
[-C--:B------:R-:W-:Y:S08]  /*5c10*/  HMMA.16816.F32.BF16 R44, R80, R86.reuse, R44 ;  /* 0x00000056502c723c */ /* 0x080ff0000004182c */
[C---:B------:R-:W-:Y:S08]  /*5c20*/  HMMA.16816.F32.BF16 R48, R12.reuse, R86, R48 ;  /* 0x000000560c30723c */ /* 0x040ff00000041830 */
[-C--:B----4-:R-:W-:Y:S08]  /*5c30*/  HMMA.16816.F32.BF16 R52, R12, R16.reuse, R52 ;  /* 0x000000100c34723c */ /* 0x090ff00000041834 */
[C---:B------:R-:W-:Y:S08]  /*5c40*/  HMMA.16816.F32.BF16 R56, R80.reuse, R16, R56 ;  /* 0x000000105038723c */ /* 0x040ff00000041838 */
[-C--:B------:R-:W-:Y:S08]  /*5c50*/  HMMA.16816.F32.BF16 R60, R80, R18.reuse, R60 ;  /* 0x00000012503c723c */ /* 0x080ff0000004183c */
[----:B------:R-:W-:Y:S01]  /*5c60*/  HMMA.16816.F32.BF16 R64, R12, R18, R64 ;  /* 0x000000120c40723c */ /* 0x000fe20000041840 */
[----:B------:R-:W-:-:S07]  /*5c70*/  @!P0 BRA `(.L_x_32) ;  /* 0x0000036000008947 */ /* 0x000fce0003800000 */
[----:B-1----:R-:W2:Y:S01]  /*5c80*/  LDL.64 R92, [R1+0x48] ;  /* 0x00004800015c7983 */ /* 0x002ea20000100a00 */
[----:B------:R-:W-:Y:S02]  /*5c90*/  IMAD.MOV.U32 R13, RZ, RZ, c[0x0][0x370] ;  /* 0x0000dc00ff0d7624 */ /* 0x000fe400078e00ff */
[----:B------:R-:W-:Y:S01]  /*5ca0*/  IMAD.MOV.U32 R14, RZ, RZ, c[0x0][0x374] ;  /* 0x0000dd00ff0e7624 */ /* 0x000fe200078e00ff */
[----:B------:R-:W3:Y:S01]  /*5cb0*/  LDL R94, [R1+0x68] ;  /* 0x00006800015e7983 */ /* 0x000ee20000100800 */
[C---:B------:R-:W-:Y:S03]  /*5cc0*/  IMAD.U32 R5, R13.reuse, -0x40, RZ ;  /* 0xffffffc00d057824 */ /* 0x040fe600078e00ff */
[----:B------:R-:W4:Y:S02]  /*5cd0*/  LDL R89, [R1+0x6c] ;  /* 0x00006c0001597983 */ /* 0x000f240000100800 */
[----:B------:R-:W-:Y:S02]  /*5ce0*/  SHF.R.S32.HI R7, RZ, 0x1f, R5 ;  /* 0x0000001fff077819 */ /* 0x000fe40000011405 */
[----:B------:R-:W5:Y:S01]  /*5cf0*/  LDL.LU.64 R90, [R1+0x38] ;  /* 0x00003800015a7983 */ /* 0x000f620000300a00 */
[C---:B------:R-:W-:Y:S03]  /*5d00*/  LEA R6, P5, R13.reuse, R5, 0x5 ;  /* 0x000000050d067211 */ /* 0x040fe600078a28ff */
[----:B------:R-:W5:Y:S01]  /*5d10*/  LDL R88, [R1+0x2c] ;  /* 0x00002c0001587983 */ /* 0x000f620000100800 */
[--C-:B------:R-:W-:Y:S02]  /*5d20*/  LEA.HI.X R7, R13, R7, R14.reuse, 0x5, P5 ;  /* 0x000000070d077211 */ /* 0x100fe400028f2c0e */
[----:B--2---:R-:W-:Y:S02]  /*5d30*/  ISETP.GE.AND P4, PT, R92, c[0x0][0x220], PT ;  /* 0x000088005c007a0c */ /* 0x004fe40003f86270 */
[----:B---3--:R-:W-:Y:S02]  /*5d40*/  ISETP.GE.AND P3, PT, R94, c[0x0][0x220], PT ;  /* 0x000088005e007a0c */ /* 0x008fe40003f66270 */
[----:B----4-:R-:W-:Y:S02]  /*5d50*/  ISETP.GE.AND P2, PT, R89, c[0x0][0x220], PT ;  /* 0x0000880059007a0c */ /* 0x010fe40003f46270 */
[C---:B-----5:R-:W-:Y:S07]  /*5d60*/  LEA R4, P1, R5.reuse, R90, 0x1 ;  /* 0x0000005a05047211 */ /* 0x060fee00078208ff */
[----:B------:R1:W-:Y:S01]  /*5d70*/  @P4 STS.128 [R88+0x6000], RZ ;  /* 0x006000ff58004388 */ /* 0x0003e20000000c00 */
[----:B------:R-:W-:Y:S02]  /*5d80*/  LEA.HI.X.SX32 R5, R5, R91, 0x1, P1 ;  /* 0x0000005b05057211 */ /* 0x000fe400008f0eff */
[C---:B------:R-:W-:Y:S02]  /*5d90*/  @!P4 LEA R12, P6, R13.reuse, R4, 0x6 ;  /* 0x000000040d0cc211 */ /* 0x040fe400078c30ff */
[CC--:B------:R-:W-:Y:S01]  /*5da0*/  @!P3 LEA R10, P5, R6.reuse, R90.reuse, 0x1 ;  /* 0x0000005a060ab211 */ /* 0x0c0fe200078a08ff */
[----:B------:R-:W-:Y:S01]  /*5db0*/  @!PT LDS RZ, [RZ] ;  /* 0x00000000fffff984 */ /* 0x000fe20000000800 */
[----:B------:R-:W-:Y:S01]  /*5dc0*/  @!PT LDS RZ, [RZ] ;  /* 0x00000000fffff984 */ /* 0x000fe20000000800 */
[----:B------:R-:W-:Y:S01]  /*5dd0*/  @!PT LDS RZ, [RZ] ;  /* 0x00000000fffff984 */ /* 0x000fe20000000800 */
[----:B------:R1:W-:Y:S01]  /*5de0*/  @!P4 LDGSTS.E.BYPASS.LTC128B.128 [R88+0x6000], [R4.64] ;  /* 0x060000000458cfae */ /* 0x0003e2000b901d44 */
[----:B------:R-:W-:Y:S02]  /*5df0*/  @!P4 LEA.HI.X R13, R13, R5, R14, 0x6, P6 ;  /* 0x000000050d0dc211 */ /* 0x000fe400030f340e */
[CCC-:B------:R-:W-:Y:S01]  /*5e00*/  @!P3 LEA.HI.X R11, R6.reuse, R91.reuse, R7.reuse, 0x1, P5 ;  /* 0x0000005b060bb211 */ /* 0x1c0fe200028f0c07 */
[----:B------:R1:W-:Y:S01]  /*5e10*/  @P3 STS.128 [R88+0x8000], RZ ;  /* 0x008000ff58003388 */ /* 0x0003e20000000c00 */
[C---:B------:R-:W-:Y:S03]  /*5e20*/  @!P2 LEA R8, P1, R6.reuse, R90, 0x1 ;  /* 0x0000005a0608a211 */ /* 0x040fe600078208ff */
[----:B------:R-:W-:Y:S01]  /*5e30*/  @!PT LDS RZ, [RZ] ;  /* 0x00000000fffff984 */ /* 0x000fe20000000800 */
[----:B------:R-:W-:Y:S01]  /*5e40*/  @!PT LDS RZ, [RZ] ;  /* 0x00000000fffff984 */ /* 0x000fe20000000800 */
[----:B------:R-:W-:Y:S01]  /*5e50*/  @!PT LDS RZ, [RZ] ;  /* 0x00000000fffff984 */ /* 0x000fe20000000800 */
[----:B------:R1:W-:Y:S01]  /*5e60*/  @!P3 LDGSTS.E.BYPASS.LTC128B.128 [R88+0x8000], [R4.64+0x80] ;  /* 0x080000800458bfae */ /* 0x0003e2000b901d44 */
[----:B------:R-:W-:Y:S03]  /*5e70*/  @!P2 LEA.HI.X R9, R6, R91, R7, 0x1, P1 ;  /* 0x0000005b0609a211 */ /* 0x000fe600008f0c07 */
[----:B------:R1:W-:Y:S04]  /*5e80*/  @P2 STS.128 [R88+0xa000], RZ ;  /* 0x00a000ff58002388 */ /* 0x0003e80000000c00 */
[----:B------:R-:W-:Y:S01]  /*5e90*/  @!PT LDS RZ, [RZ] ;  /* 0x00000000fffff984 */ /* 0x000fe20000000800 */
[----:B------:R-:W-:Y:S01]  /*5ea0*/  @!PT LDS RZ, [RZ] ;  /* 0x00000000fffff984 */ /* 0x000fe20000000800 */
[----:B------:R-:W-:Y:S01]  /*5eb0*/  @!PT LDS RZ, [RZ] ;  /* 0x00000000fffff984 */ /* 0x000fe20000000800 */
[----:B------:R1:W-:Y:S04]  /*5ec0*/  @!P2 LDGSTS.E.BYPASS.LTC128B.128 [R88+0xa000], [R4.64+0x100] ;  /* 0x0a0001000458afae */ /* 0x0003e8000b901d44 */
[----:B------:R1:W-:Y:S04]  /*5ed0*/  @P4 STS.128 [R88+0x7000], RZ ;  /* 0x007000ff58004388 */ /* 0x0003e80000000c00 */
        /* <DEDUP_REMOVED lines=13> */
[----:B------:R1:W-:Y:S04]  /*5fb0*/  @!P2 LDGSTS.E.BYPASS.LTC128B.128 [R88+0xb000], [R8.64+0x100] ;  /* 0x0b0001000858afae */ /* 0x0003e8000b901d44 */
[----:B------:R-:W0:Y:S04]  /*5fc0*/  LDGDEPBAR ;  /* 0x00000000000079af */ /* 0x000e280000000000 */
[----:B------:R1:W-:Y:S02]  /*5fd0*/  STL.64 [R1+0x38], R4 ;  /* 0x0000380401007387 */ /* 0x0003e40000100a00 */
.L_x_32:
[----:B-1----:R-:W2:Y:S01]  /*5fe0*/  LDL R5, [R1+0x1c] ;  /* 0x00001c0001057983 */ /* 0x002ea20000100800 */
[----:B------:R-:W-:Y:S02]  /*5ff0*/  @UP2 UIADD3 UR13, UP1, UR8, -0x100, URZ ;  /* 0xffffff00080d2890 */ /* 0x000fe4000ff3e03f */
[----:B------:R-:W-:Y:S01]  /*6000*/  @UP2 UIADD3 UR10, UP0, UR10, -0x100, URZ ;  /* 0xffffff000a0a2890 */ /* 0x000fe2000ff1e03f */
[----:B------:R-:W3:Y:S01]  /*6010*/  LDL R4, [R1+0x28] ;  /* 0x0000280001047983 */ /* 0x000ee20000100800 */
[----:B------:R-:W-:Y:S02]  /*6020*/  @UP2 UIADD3.X UR11, UR7, -0x1, URZ, UP1, !UPT ;  /* 0xffffffff070b2890 */ /* 0x000fe40008ffe43f */
[----:B------:R-:W-:Y:S01]  /*6030*/  @UP2 UIADD3.X UR9, UR9, -0x1, URZ, UP0, !UPT ;  /* 0xffffffff09092890 */ /* 0x000fe200087fe43f */
[----:B------:R-:W-:Y:S04]  /*6040*/  STL.64 [R1+0xc8], R38 ;  /* 0x0000c82601007387 */ /* 0x000fe80000100a00 */
[----:B------:R-:W-:Y:S04]  /*6050*/  LDSM.16.MT88.4 R16, [R0+0xc000] ;  /* 0x00c000000010783b */ /* 0x000fe80000004200 */
[----:B------:R-:W-:Y:S04]  /*6060*/  STL.64 [R1+0xc0], R36 ;  /* 0x0000c02401007387 */ /* 0x000fe80000100a00 */
[----:B------:R-:W-:Y:S04]  /*6070*/  STL.64 [R1+0xb8], R34 ;  /* 0x0000b82201007387 */ /* 0x000fe80000100a00 */
[----:B------:R-:W-:Y:S04]  /*6080*/  STL.64 [R1+0xb0], R32 ;  /* 0x0000b02001007387 */ /* 0x000fe80000100a00 */
[----:B------:R-:W-:Y:S04]  /*6090*/  STL.64 [R1+0xa8], R30 ;  /* 0x0000a81e01007387 */ /* 0x000fe80000100a00 */
[----:B------:R-:W-:Y:S04]  /*60a0*/  STL.64 [R1+0xa0], R28 ;  /* 0x0000a01c01007387 */ /* 0x000fe80000100a00 */
[----:B------:R-:W-:Y:S04]  /*60b0*/  LDSM.16.MT88.4 R80, [R0+0xe000] ;  /* 0x00e000000050783b */ /* 0x000fe80000004200 */
[----:B------:R-:W-:Y:S04]  /*60c0*/  LDSM.16.MT88.4 R244, [R0+0x10000] ;  /* 0x0100000000f4783b */ /* 0x000fe80000004200 */
[----:B------:R-:W-:Y:S04]  /*60d0*/  STL.64 [R1+0x98], R26 ;  /* 0x0000981a01007387 */ /* 0x000fe80000100a00 */
[----:B------:R-:W-:Y:S04]  /*60e0*/  STL.64 [R1+0x90], R24 ;  /* 0x0000901801007387 */ /* 0x000fe80000100a00 */
[----:B------:R1:W-:Y:S04]  /*60f0*/  STL.64 [R1+0x88], R20 ;  /* 0x0000881401007387 */ /* 0x0003e80000100a00 */
[----:B------:R-:W-:Y:S04]  /*6100*/  LDSM.16.MT88.4 R32, [R0+0xc800] ;  /* 0x00c800000020783b */ /* 0x000fe80000004200 */
[----:B------:R-:W-:Y:S04]  /*6110*/  LDSM.16.MT88.4 R24, [R0+0x10800] ;  /* 0x010800000018783b */ /* 0x000fe80000004200 */
[----:B-1----:R-:W4:Y:S04]  /*6120*/  LDL R20, [R1+0x20] ;  /* 0x0000200001147983 */ /* 0x002f280000100800 */
[----:B----4-:R-:W-:Y:S04]  /*6130*/  LDSM.16.M88.4 R36, [R20+0x1000] ;  /* 0x001000001424783b */ /* 0x010fe80000000200 */
[----:B--2---:R-:W1:Y:S04]  /*6140*/  LDSM.16.M88.4 R96, [R5] ;  /* 0x000000000560783b */ /* 0x004e680000000200 */
[----:B------:R-:W2:Y:S04]  /*6150*/  LDSM.16.M88.4 R92, [R5+0x1000] ;  /* 0x00100000055c783b */ /* 0x000ea80000000200 */
[----:B---3--:R-:W3:Y:S04]  /*6160*/  LDSM.16.M88.4 R248, [R4] ;  /* 0x0000000004f8783b */ /* 0x008ee80000000200 */
[----:B------:R1:W4:Y:S02]  /*6170*/  LDSM.16.M88.4 R28, [R4+0x1000] ;  /* 0x00100000041c783b */ /* 0x0003240000000200 */
[-C--:B-1----:R-:W-:Y:S08]  /*6180*/  HMMA.16816.F32.BF16 R4, R96, R16.reuse, RZ ;  /* 0x000000106004723c */ /* 0x082ff000000418ff */
[C---:B--2---:R-:W-:Y:S08]  /*6190*/  HMMA.16816.F32.BF16 R8, R92.reuse, R16, RZ ;  /* 0x000000105c08723c */ /* 0x044ff000000418ff */
[-C--:B------:R-:W-:Y:S08]  /*61a0*/  HMMA.16816.F32.BF16 R12, R92, R18.reuse, RZ ;  /* 0x000000125c0c723c */ /* 0x080ff000000418ff */
[C---:B------:R-:W-:Y:S08]  /*61b0*/  HMMA.16816.F32.BF16 R16, R96.reuse, R18, RZ ;  /* 0x000000126010723c */ /* 0x040ff000000418ff */
[-C--:B------:R-:W-:Y:S08]  /*61c0*/  HMMA.16816.F32.BF16 R68, R96, R80.reuse, RZ ;  /* 0x000000506044723c */ /* 0x080ff000000418ff */
[C---:B------:R-:W-:Y:S08]  /*61d0*/  HMMA.16816.F32.BF16 R72, R92.reuse, R80, RZ ;  /* 0x000000505c48723c */ /* 0x040ff000000418ff */
[-C--:B------:R-:W-:Y:S08]  /*61e0*/  HMMA.16816.F32.BF16 R76, R92, R82.reuse, RZ ;  /* 0x000000525c4c723c */ /* 0x080ff000000418ff */
[C---:B------:R-:W-:Y:S08]  /*61f0*/  HMMA.16816.F32.BF16 R80, R96.reuse, R82, RZ ;  /* 0x000000526050723c */ /* 0x040ff000000418ff */
[-C--:B------:R-:W-:Y:S08]  /*6200*/  HMMA.16816.F32.BF16 R84, R96, R244.reuse, RZ ;  /* 0x000000f46054723c */ /* 0x080ff000000418ff */
[C---:B------:R-:W-:Y:S08]  /*6210*/  HMMA.16816.F32.BF16 R88, R92.reuse, R244, RZ ;  /* 0x000000f45c58723c */ /* 0x040ff000000418ff */
[-C--:B------:R-:W-:Y:S08]  /*6220*/  HMMA.16816.F32.BF16 R92, R92, R246.reuse, RZ ;  /* 0x000000f65c5c723c */ /* 0x080ff000000418ff */
[----:B------:R-:W-:Y:S01]  /*6230*/  HMMA.16816.F32.BF16 R96, R96, R246, RZ ;  /* 0x000000f66060723c */ /* 0x000fe200000418ff */
[----:B------:R-:W1:Y:S07]  /*6240*/  LDSM.16.MT88.4 R244, [R0+0xe800] ;  /* 0x00e8000000f4783b */ /* 0x000e6e0000004200 */
[-C--:B---3--:R-:W-:Y:S08]  /*6250*/  HMMA.16816.F32.BF16 R4, R248, R32.reuse, R4 ;  /* 0x00000020f804723c */ /* 0x088ff00000041804 */
[C---:B----4-:R-:W-:Y:S08]  /*6260*/  HMMA.16816.F32.BF16 R8, R28.reuse, R32, R8 ;  /* 0x000000201c08723c */ /* 0x050ff00000041808 */
[-C--:B------:R-:W-:Y:S08]  /*6270*/  HMMA.16816.F32.BF16 R12, R28, R34.reuse, R12 ;  /* 0x000000221c0c723c */ /* 0x080ff0000004180c */
[C---:B------:R-:W-:Y:S01]  /*6280*/  HMMA.16816.F32.BF16 R16, R248.reuse, R34, R16 ;  /* 0x00000022f810723c */ /* 0x040fe20000041810 */
[----:B------:R-:W-:Y:S07]  /*6290*/  LDSM.16.MT88.4 R32, [R0+0xd000] ;  /* 0x00d000000020783b */ /* 0x000fee0000004200 */
[-C--:B-1----:R-:W-:Y:S08]  /*62a0*/  HMMA.16816.F32.BF16 R68, R248, R244.reuse, R68 ;  /* 0x000000f4f844723c */ /* 0x082ff00000041844 */
[C---:B------:R-:W-:Y:S08]  /*62b0*/  HMMA.16816.F32.BF16 R72, R28.reuse, R244, R72 ;  /* 0x000000f41c48723c */ /* 0x040ff00000041848 */
[-C--:B------:R-:W-:Y:S08]  /*62c0*/  HMMA.16816.F32.BF16 R76, R28, R246.reuse, R76 ;  /* 0x000000f61c4c723c */ /* 0x080ff0000004184c */
[C---:B------:R-:W-:Y:S01]  /*62d0*/  HMMA.16816.F32.BF16 R80, R248.reuse, R246, R80 ;  /* 0x000000f6f850723c */ /* 0x040fe20000041850 */
[----:B------:R1:W2:Y:S07]  /*62e0*/  LDSM.16.M88.4 R244, [R20] ;  /* 0x0000000014f4783b */ /* 0x0002ae0000000200 */
[-C--:B------:R-:W-:Y:S08]  /*62f0*/  HMMA.16816.F32.BF16 R84, R248, R24.reuse, R84 ;  /* 0x00000018f854723c */ /* 0x080ff00000041854 */
[C---:B------:R-:W-:Y:S08]  /*6300*/  HMMA.16816.F32.BF16 R88, R28.reuse, R24, R88 ;  /* 0x000000181c58723c */ /* 0x040ff00000041858 */
[-C--:B------:R-:W-:Y:S01]  /*6310*/  HMMA.16816.F32.BF16 R92, R28, R26.reuse, R92 ;  /* 0x0000001a1c5c723c */ /* 0x080fe2000004185c */
[----:B------:R-:W3:Y:S04]  /*6320*/  LDL R28, [R1+0x24] ;  /* 0x00002400011c7983 */ /* 0x000ee80000100800 */
[----:B-1----:R-:W4:Y:S03]  /*6330*/  LDL.64 R20, [R1+0x30] ;  /* 0x0000300001147983 */ /* 0x002f260000100a00 */
[----:B------:R-:W-:Y:S01]  /*6340*/  HMMA.16816.F32.BF16 R96, R248, R26, R96 ;  /* 0x0000001af860723c */ /* 0x000fe20000041860 */
[----:B------:R-:W1:Y:S04]  /*6350*/  LDSM.16.MT88.4 R248, [R0+0xf000] ;  /* 0x00f0000000f8783b */ /* 0x000e680000004200 */
[----:B------:R-:W1:Y:S03]  /*6360*/  LDSM.16.MT88.4 R24, [R0+0x11000] ;  /* 0x011000000018783b */ /* 0x000e660000004200 */
[-C--:B--2---:R-:W-:Y:S08]  /*6370*/  HMMA.16816.F32.BF16 R4, R244, R32.reuse, R4 ;  /* 0x00000020f404723c */ /* 0x084ff00000041804 */
[C---:B------:R-:W-:Y:S08]  /*6380*/  HMMA.16816.F32.BF16 R8, R36.reuse, R32, R8 ;  /* 0x000000202408723c */ /* 0x040ff00000041808 */
[-C--:B------:R-:W-:Y:S08]  /*6390*/  HMMA.16816.F32.BF16 R12, R36, R34.reuse, R12 ;  /* 0x00000022240c723c */ /* 0x080ff0000004180c */
[C---:B------:R-:W-:Y:S01]  /*63a0*/  HMMA.16816.F32.BF16 R16, R244.reuse, R34, R16 ;  /* 0x00000022f410723c */ /* 0x040fe20000041810 */
[----:B------:R-:W-:Y:S07]  /*63b0*/  LDSM.16.MT88.4 R32, [R0+0xd800] ;  /* 0x00d800000020783b */ /* 0x000fee0000004200 */
[-C--:B-1----:R-:W-:Y:S08]  /*63c0*/  HMMA.16816.F32.BF16 R68, R244, R248.reuse, R68 ;  /* 0x000000f8f444723c */ /* 0x082ff00000041844 */
[C---:B------:R-:W-:Y:S08]  /*63d0*/  HMMA.16816.F32.BF16 R72, R36.reuse, R248, R72 ;  /* 0x000000f82448723c */ /* 0x040ff00000041848 */
[-C--:B------:R-:W-:Y:S08]  /*63e0*/  HMMA.16816.F32.BF16 R76, R36, R250.reuse, R76 ;  /* 0x000000fa244c723c */ /* 0x080ff0000004184c */
[C---:B------:R-:W-:Y:S08]  /*63f0*/  HMMA.16816.F32.BF16 R80, R244.reuse, R250, R80 ;  /* 0x000000faf450723c */ /* 0x040ff00000041850 */
[-C--:B------:R-:W-:Y:S08]  /*6400*/  HMMA.16816.F32.BF16 R84, R244, R24.reuse, R84 ;  /* 0x00000018f454723c */ /* 0x080ff00000041854 */
[C---:B------:R-:W-:Y:S08]  /*6410*/  HMMA.16816.F32.BF16 R88, R36.reuse, R24, R88 ;  /* 0x000000182458723c */ /* 0x040ff00000041858 */
[-C--:B------:R-:W-:Y:S01]  /*6420*/  HMMA.16816.F32.BF16 R92, R36, R26.reuse, R92 ;  /* 0x0000001a245c723c */ /* 0x080fe2000004185c */
[----:B------:R1:W5:Y:S04]  /*6430*/  LDL.LU.64 R38, [R1+0xc8] ;  /* 0x0000c80001267983 */ /* 0x0003680000300a00 */
[----:B------:R1:W5:Y:S03]  /*6440*/  LDL.LU.64 R36, [R1+0xc0] ;  /* 0x0000c00001247983 */ /* 0x0003660000300a00 */
[----:B------:R-:W-:Y:S01]  /*6450*/  HMMA.16816.F32.BF16 R96, R244, R26, R96 ;  /* 0x0000001af460723c */ /* 0x000fe20000041860 */
[----:B------:R-:W-:Y:S04]  /*6460*/  LDSM.16.MT88.4 R244, [R0+0xf800] ;  /* 0x00f8000000f4783b */ /* 0x000fe80000004200 */
[----:B------:R-:W-:Y:S04]  /*6470*/  LDSM.16.MT88.4 R24, [R0+0x11800] ;  /* 0x011800000018783b */ /* 0x000fe80000004200 */
[----:B---3--:R-:W2:Y:S04]  /*6480*/  LDSM.16.M88.4 R248, [R28] ;  /* 0x000000001cf8783b */ /* 0x008ea80000000200 */
[----:B------:R-:W3:Y:S01]  /*6490*/  LDSM.16.M88.4 R28, [R28+0x1000] ;  /* 0x001000001c1c783b */ /* 0x000ee20000000200 */
[-C--:B--2---:R-:W-:Y:S08]  /*64a0*/  HMMA.16816.F32.BF16 R4, R248, R32.reuse, R4 ;  /* 0x00000020f804723c */ /* 0x084ff00000041804 */
[C---:B---3--:R-:W-:Y:S08]  /*64b0*/  HMMA.16816.F32.BF16 R8, R28.reuse, R32, R8 ;  /* 0x000000201c08723c */ /* 0x048ff00000041808 */
[-C--:B------:R-:W-:Y:S08]  /*64c0*/  HMMA.16816.F32.BF16 R12, R28, R34.reuse, R12 ;  /* 0x000000221c0c723c */ /* 0x080ff0000004180c */
[C---:B------:R-:W-:Y:S01]  /*64d0*/  HMMA.16816.F32.BF16 R16, R248.reuse, R34, R16 ;  /* 0x00000022f810723c */ /* 0x040fe20000041810 */
[----:B------:R1:W5:Y:S04]  /*64e0*/  LDL.LU.64 R34, [R1+0xb8] ;  /* 0x0000b80001227983 */ /* 0x0003680000300a00 */
[----:B------:R1:W5:Y:S03]  /*64f0*/  LDL.LU.64 R32, [R1+0xb0] ;  /* 0x0000b00001207983 */ /* 0x0003660000300a00 */
[-C--:B------:R-:W-:Y:S08]  /*6500*/  HMMA.16816.F32.BF16 R68, R248, R244.reuse, R68 ;  /* 0x000000f4f844723c */ /* 0x080ff00000041844 */
[C---:B------:R-:W-:Y:S01]  /*6510*/  HMMA.16816.F32.BF16 R72, R28.reuse, R244, R72 ;  /* 0x000000f41c48723c */ /* 0x040fe20000041848 */
[----:B------:R-:W2:Y:S07]  /*6520*/  LDL R245, [R1+0x74] ;  /* 0x0000740001f57983 */ /* 0x000eae0000100800 */
[-C--:B------:R-:W-:Y:S08]  /*6530*/  HMMA.16816.F32.BF16 R76, R28, R246.reuse, R76 ;  /* 0x000000f61c4c723c */ /* 0x080ff0000004184c */
[C---:B------:R-:W-:Y:S01]  /*6540*/  HMMA.16816.F32.BF16 R80, R248.reuse, R246, R80 ;  /* 0x000000f6f850723c */ /* 0x040fe20000041850 */
[----:B------:R1:W3:Y:S06]  /*6550*/  LDL R246, [R1+0x64] ;  /* 0x0000640001f67983 */ /* 0x0002ec0000100800 */
[----:B------:R-:W-:Y:S01]  /*6560*/  IMAD.MOV.U32 R247, RZ, RZ, c[0x0][0x22c] ;  /* 0x00008b00fff77624 */ /* 0x000fe200078e00ff */
[-C--:B------:R-:W-:Y:S04]  /*6570*/  HMMA.16816.F32.BF16 R84, R248, R24.reuse, R84 ;  /* 0x00000018f854723c */ /* 0x080fe80000041854 */
[----:B------:R-:W-:Y:S04]  /*6580*/  IMAD R247, R247, c[0x0][0x1c0], RZ ;  /* 0x00007000f7f77a24 */ /* 0x000fe800078e02ff */
[C---:B------:R-:W-:Y:S01]  /*6590*/  HMMA.16816.F32.BF16 R88, R28.reuse, R24, R88 ;  /* 0x000000181c58723c */ /* 0x040fe20000041858 */
[----:B------:R-:W3:Y:S04]  /*65a0*/  LDL R24, [R1+0x70] ;  /* 0x0000700001187983 */ /* 0x000ee80000100800 */
[----:B------:R1:W4:Y:S03]  /*65b0*/  LDL R25, [R1+0x60] ;  /* 0x0000600001197983 */ /* 0x0003260000100800 */
[-C--:B------:R-:W-:Y:S01]  /*65c0*/  HMMA.16816.F32.BF16 R92, R28, R26.reuse, R92 ;  /* 0x0000001a1c5c723c */ /* 0x080fe2000004185c */
[----:B------:R1:W5:Y:S04]  /*65d0*/  LDL.LU.64 R30, [R1+0xa8] ;  /* 0x0000a800011e7983 */ /* 0x0003680000300a00 */
[----:B------:R1:W5:Y:S03]  /*65e0*/  LDL.LU.64 R28, [R1+0xa0] ;  /* 0x0000a000011c7983 */ /* 0x0003660000300a00 */
[----:B------:R-:W-:Y:S01]  /*65f0*/  HMMA.16816.F32.BF16 R96, R248, R26, R96 ;  /* 0x0000001af860723c */ /* 0x000fe20000041860 */
[----:B------:R1:W5:Y:S06]  /*6600*/  LDL.LU.64 R26, [R1+0x98] ;  /* 0x00009800011a7983 */ /* 0x00036c0000300a00 */
[----:B------:R-:W-:Y:S02]  /*6610*/  IMAD.SHL.U32 R248, R247, 0x10, RZ ;  /* 0x00000010f7f87824 */ /* 0x000fe400078e00ff */
[----:B------:R-:W-:Y:S04]  /*6620*/  IMAD.MOV.U32 R250, RZ, RZ, c[0x0][0x22c] ;  /* 0x00008b00fffa7624 */ /* 0x000fe800078e00ff */
[----:B------:R-:W-:Y:S04]  /*6630*/  IMAD R250, R250, c[0x0][0x1c0], RZ ;  /* 0x00007000fafa7a24 */ /* 0x000fe800078e02ff */
[C---:B------:R-:W-:Y:S02]  /*6640*/  IMAD R249, R250.reuse, 0x18, RZ ;  /* 0x00000018faf97824 */ /* 0x040fe400078e02ff */
[----:B------:R-:W-:Y:S01]  /*6650*/  IMAD.SHL.U32 R251, R250, 0x20, RZ ;  /* 0x00000020fafb7824 */ /* 0x000fe200078e00ff */
[----:B--2---:R-:W-:Y:S01]  /*6660*/  @P0 IADD3 R244, P1, R245, UR8, RZ ;  /* 0x00000008f5f40c10 */ /* 0x004fe2000ff3e0ff */
[----:B------:R-:W-:Y:S03]  /*6670*/  @UP2 UMOV UR8, UR13 ;  /* 0x0000000d00082c82 */ /* 0x000fe60008000000 */
[----:B---3--:R-:W-:Y:S01]  /*6680*/  @P0 IADD3.X R245, R24, UR7, RZ, P1, !PT ;  /* 0x0000000718f50c10 */ /* 0x008fe20008ffe4ff */
[C---:B------:R-:W-:Y:S01]  /*6690*/  IMAD.SHL.U32 R24, R247.reuse, 0x8, RZ ;  /* 0x00000008f7187824 */ /* 0x040fe200078e00ff */
[----:B------:R-:W-:Y:S03]  /*66a0*/  @UP2 UMOV UR7, UR11 ;  /* 0x0000000b00072c82 */ /* 0x000fe60008000000 */
[----:B----4-:R2:W3:Y:S04]  /*66b0*/  @P0 LDG.E R25, [R244.64+-0x100] ;  /* 0xffff0004f4190981 */ /* 0x0104e8000c1e1900 */
[----:B------:R2:W4:Y:S04]  /*66c0*/  @P0 LDG.E R246, [R244.64+-0xe0] ;  /* 0xffff2004f4f60981 */ /* 0x000528000c1e1900 */
[----:B------:R1:W-:Y:S01]  /*66d0*/  RED.E.ADD.F32.FTZ.RN.STRONG.GPU [R20.64], R4 ;  /* 0x000000041400798e */ /* 0x0003e2000c10e784 */
[-C--:B--2---:R-:W-:Y:S01]  /*66e0*/  LEA R244, P1, R24, R20.reuse, 0x2 ;  /* 0x0000001418f47211 */ /* 0x084fe200078210ff */
[----:B------:R-:W-:Y:S05]  /*66f0*/  IMAD.SHL.U32 R245, R247, 0x8, RZ ;  /* 0x00000008f7f57824 */ /* 0x000fea00078e00ff */
[-C--:B------:R-:W-:Y:S02]  /*6700*/  LEA.HI.X.SX32 R245, R245, R21.reuse, 0x2, P1 ;  /* 0x00000015f5f57211 */ /* 0x080fe400008f16ff */
[CC--:B-1----:R-:W-:Y:S03]  /*6710*/  LEA R4, P1, R249.reuse, R20.reuse, 0x2 ;  /* 0x00000014f9047211 */ /* 0x0c2fe600078210ff */
[----:B------:R1:W-:Y:S02]  /*6720*/  RED.E.ADD.F32.FTZ.RN.STRONG.GPU [R244.64], R5 ;  /* 0x00000005f400798e */ /* 0x0003e4000c10e784 */
[-C--:B-1----:R-:W-:Y:S02]  /*6730*/  LEA.HI.X.SX32 R5, R249, R21.reuse, 0x2, P1 ;  /* 0x00000015f9057211 */ /* 0x082fe400008f16ff */
[----:B---3--:R1:W-:Y:S04]  /*6740*/  @P0 STL [R1+0x60], R25 ;  /* 0x0000601901000387 */ /* 0x0083e80000100800 */
[----:B-1----:R1:W5:Y:S04]  /*6750*/  LDL.LU.64 R24, [R1+0x90] ;  /* 0x0000900001187983 */ /* 0x0023680000300a00 */
[----:B----4-:R2:W-:Y:S04]  /*6760*/  @P0 STL [R1+0x64], R246 ;  /* 0x000064f601000387 */ /* 0x0105e80000100800 */
[----:B------:R-:W3:Y:S01]  /*6770*/  LDL R249, [R1+0x6c] ;  /* 0x00006c0001f97983 */ /* 0x000ee20000100800 */
[CC--:B--2---:R-:W-:Y:S04]  /*6780*/  LEA R246, P2, R248.reuse, R20.reuse, 0x2 ;  /* 0x00000014f8f67211 */ /* 0x0c4fe800078410ff */
[-C--:B------:R-:W-:Y:S02]  /*6790*/  LEA.HI.X.SX32 R247, R248, R21.reuse, 0x2, P2 ;  /* 0x00000015f8f77211 */ /* 0x080fe400010f16ff */
[-C--:B------:R-:W-:Y:S03]  /*67a0*/  LEA R248, P2, R251, R20.reuse, 0x2 ;  /* 0x00000014fbf87211 */ /* 0x080fe600078410ff */
[----:B------:R2:W-:Y:S04]  /*67b0*/  RED.E.ADD.F32.FTZ.RN.STRONG.GPU [R246.64], R6 ;  /* 0x00000006f600798e */ /* 0x0005e8000c10e784 */
[----:B------:R4:W-:Y:S04]  /*67c0*/  RED.E.ADD.F32.FTZ.RN.STRONG.GPU [R4.64], R7 ;  /* 0x000000070400798e */ /* 0x0009e8000c10e784 */
[----:B--2---:R-:W2:Y:S01]  /*67d0*/  LDL R246, [R1+0x2c] ;  /* 0x00002c0001f67983 */ /* 0x004ea20000100800 */
[C---:B------:R-:W-:Y:S02]  /*67e0*/  IMAD R247, R250.reuse, 0x28, RZ ;  /* 0x00000028faf77824 */ /* 0x040fe400078e02ff */
[----:B------:R-:W-:Y:S02]  /*67f0*/  IMAD R250, R250, 0x30, RZ ;  /* 0x00000030fafa7824 */ /* 0x000fe400078e02ff */
[----:B----4-:R-:W-:Y:S04]  /*6800*/  IMAD.MOV.U32 R5, RZ, RZ, c[0x0][0x22c] ;  /* 0x00008b00ff057624 */ /* 0x010fe800078e00ff */
[----:B------:R-:W-:Y:S04]  /*6810*/  IMAD R5, R5, c[0x0][0x1c0], RZ ;  /* 0x0000700005057a24 */ /* 0x000fe800078e02ff */
[----:B------:R-:W-:Y:S02]  /*6820*/  IMAD R7, R5, 0x38, RZ ;  /* 0x0000003805077824 */ /* 0x000fe400078e02ff */
[----:B--2---:R-:W-:Y:S01]  /*6830*/  IMAD.MOV.U32 R6, RZ, RZ, R246 ;  /* 0x000000ffff067224 */ /* 0x004fe200078e00f6 */
[-C--:B------:R-:W-:Y:S01]  /*6840*/  LEA R246, P1, R247, R20.reuse, 0x2 ;  /* 0x00000014f7f67211 */ /* 0x080fe200078210ff */
[----:B---3--:R-:W-:Y:S01]  /*6850*/  IMAD.MOV.U32 R247, RZ, RZ, R249 ;  /* 0x000000fffff77224 */ /* 0x008fe200078e00f9 */
[-C--:B------:R-:W-:Y:S02]  /*6860*/  LEA.HI.X.SX32 R249, R251, R21.reuse, 0x2, P2 ;  /* 0x00000015fbf97211 */ /* 0x080fe400010f16ff */
[-C--:B------:R-:W-:Y:S01]  /*6870*/  LEA R4, P2, R250, R20.reuse, 0x2 ;  /* 0x00000014fa047211 */ /* 0x080fe200078410ff */
[----:B------:R-:W-:Y:S02]  /*6880*/  IMAD.MOV.U32 R251, RZ, RZ, R247 ;  /* 0x000000fffffb7224 */ /* 0x000fe400078e00f7 */
[----:B------:R-:W-:Y:S01]  /*6890*/  IMAD R247, R5, 0x28, RZ ;  /* 0x0000002805f77824 */ /* 0x000fe200078e02ff */
[----:B------:R2:W-:Y:S04]  /*68a0*/  RED.E.ADD.F32.FTZ.RN.STRONG.GPU [R248.64], R8 ;  /* 0x00000008f800798e */ /* 0x0005e8000c10e784 */
[----:B------:R-:W3:Y:S01]  /*68b0*/  LDL R5, [R1+0x68] ;  /* 0x0000680001057983 */ /* 0x000ee20000100800 */
[-C--:B------:R-:W-:Y:S05]  /*68c0*/  LEA.HI.X.SX32 R247, R247, R21.reuse, 0x2, P1 ;  /* 0x00000015f7f77211 */ /* 0x080fea00008f16ff */
[----:B------:R4:W-:Y:S01]  /*68d0*/  RED.E.ADD.F32.FTZ.RN.STRONG.GPU [R246.64], R9 ;  /* 0x00000009f600798e */ /* 0x0009e2000c10e784 */
[----:B--2---:R-:W-:Y:S01]  /*68e0*/  IMAD.MOV.U32 R248, RZ, RZ, R6 ;  /* 0x000000fffff87224 */ /* 0x004fe200078e0006 */
[CC--:B------:R-:W-:Y:S01]  /*68f0*/  LEA R6, P1, R7.reuse, R20.reuse, 0x2 ;  /* 0x0000001407067211 */ /* 0x0c0fe200078210ff */
[----:B------:R-:W-:Y:S03]  /*6900*/  IMAD.MOV.U32 R8, RZ, RZ, c[0x0][0x22c] ;  /* 0x00008b00ff087624 */ /* 0x000fe600078e00ff */
[-C--:B------:R-:W-:Y:S01]  /*6910*/  LEA.HI.X.SX32 R7, R7, R21.reuse, 0x2, P1 ;  /* 0x0000001507077211 */ /* 0x080fe200008f16ff */
[----:B------:R-:W-:Y:S01]  /*6920*/  IMAD R8, R8, c[0x0][0x1c0], RZ ;  /* 0x0000700008087a24 */ /* 0x000fe200078e02ff */
[----:B----4-:R-:W2:Y:S01]  /*6930*/  LDL.64 R246, [R1+0x48] ;  /* 0x0000480001f67983 */ /* 0x010ea20000100a00 */
[----:B---3--:R-:W-:Y:S01]  /*6940*/  IMAD.MOV.U32 R249, RZ, RZ, R5 ;  /* 0x000000fffff97224 */ /* 0x008fe200078e0005 */
[-C--:B------:R-:W-:Y:S01]  /*6950*/  LEA.HI.X.SX32 R5, R250, R21.reuse, 0x2, P2 ;  /* 0x00000015fa057211 */ /* 0x080fe200010f16ff */
[----:B------:R-:W-:Y:S04]  /*6960*/  IMAD.MOV.U32 R250, RZ, RZ, c[0x0][0x22c] ;  /* 0x00008b00fffa7624 */ /* 0x000fe800078e00ff */
[----:B------:R3:W-:Y:S01]  /*6970*/  RED.E.ADD.F32.FTZ.RN.STRONG.GPU [R4.64], R10 ;  /* 0x0000000a0400798e */ /* 0x0007e2000c10e784 */
[----:B------:R-:W-:Y:S03]  /*6980*/  IMAD R250, R250, c[0x0][0x1c0], RZ ;  /* 0x00007000fafa7a24 */ /* 0x000fe600078e02ff */
[----:B------:R4:W-:Y:S01]  /*6990*/  RED.E.ADD.F32.FTZ.RN.STRONG.GPU [R6.64], R11 ;  /* 0x0000000b0600798e */ /* 0x0009e2000c10e784 */
[----:B------:R-:W-:Y:S03]  /*69a0*/  IMAD.SHL.U32 R250, R250, 0x10, RZ ;  /* 0x00000010fafa7824 */ /* 0x000fe600078e00ff */
[----:B------:R1:W-:Y:S02]  /*69b0*/  RED.E.ADD.F32.FTZ.RN.STRONG.GPU [R20.64+0x80], R16 ;  /* 0x000080101400798e */ /* 0x0003e4000c10e784 */
[----:B------:R-:W-:Y:S01]  /*69c0*/  IADD3 R9, R250, 0x20, RZ ;  /* 0x00000020fa097810 */ /* 0x000fe20007ffe0ff */
[----:B------:R-:W-:Y:S01]  /*69d0*/  IMAD.SHL.U32 R250, R8, 0x8, RZ ;  /* 0x0000000808fa7824 */ /* 0x000fe200078e00ff */
[----:B------:R1:W-:Y:S02]  /*69e0*/  RED.E.ADD.F32.FTZ.RN.STRONG.GPU [R244.64+0x80], R17 ;  /* 0x00008011f400798e */ /* 0x0003e4000c10e784 */
[CC--:B------:R-:W-:Y:S01]  /*69f0*/  LEA R8, P1, R9.reuse, R20.reuse, 0x2 ;  /* 0x0000001409087211 */ /* 0x0c0fe200078210ff */
[----:B---3--:R-:W-:Y:S03]  /*6a00*/  IMAD.IADD R4, R250, 0x1, R9 ;  /* 0x00000001fa047824 */ /* 0x008fe600078e0209 */
[-C--:B------:R-:W-:Y:S01]  /*6a10*/  LEA.HI.X.SX32 R9, R9, R21.reuse, 0x2, P1 ;  /* 0x0000001509097211 */ /* 0x080fe200008f16ff */
[----:B--2---:R-:W-:Y:S02]  /*6a20*/  IMAD.MOV.U32 R10, RZ, RZ, R246 ;  /* 0x000000ffff0a7224 */ /* 0x004fe400078e00f6 */
[----:B----4-:R-:W-:Y:S01]  /*6a30*/  IMAD.MOV.U32 R11, RZ, RZ, R247 ;  /* 0x000000ffff0b7224 */ /* 0x010fe200078e00f7 */
[-C--:B------:R-:W-:Y:S01]  /*6a40*/  LEA R246, P1, R4, R20.reuse, 0x2 ;  /* 0x0000001404f67211 */ /* 0x080fe200078210ff */
[----:B------:R2:W-:Y:S01]  /*6a50*/  RED.E.ADD.F32.FTZ.RN.STRONG.GPU [R8.64], R18 ;  /* 0x000000120800798e */ /* 0x0005e2000c10e784 */
[----:B------:R-:W-:Y:S02]  /*6a60*/  IMAD.IADD R6, R250, 0x1, R4 ;  /* 0x00000001fa067824 */ /* 0x000fe400078e0204 */
[-C--:B------:R-:W-:Y:S01]  /*6a70*/  LEA.HI.X.SX32 R247, R4, R21.reuse, 0x2, P1 ;  /* 0x0000001504f77211 */ /* 0x080fe200008f16ff */
[----:B------:R-:W-:Y:S02]  /*6a80*/  IMAD.MOV.U32 R7, RZ, RZ, c[0x0][0x22c] ;  /* 0x00008b00ff077624 */ /* 0x000fe400078e00ff */
[C---:B------:R-:W-:Y:S02]  /*6a90*/  IMAD.IADD R5, R250.reuse, 0x1, R6 ;  /* 0x00000001fa057824 */ /* 0x040fe400078e0206 */
[----:B------:R3:W-:Y:S01]  /*6aa0*/  RED.E.ADD.F32.FTZ.RN.STRONG.GPU [R246.64], R19 ;  /* 0x00000013f600798e */ /* 0x0007e2000c10e784 */
[----:B------:R-:W-:Y:S02]  /*6ab0*/  IMAD R7, R7, c[0x0][0x1c0], RZ ;  /* 0x0000700007077a24 */ /* 0x000fe400078e02ff */
[C---:B------:R-:W-:Y:S01]  /*6ac0*/  IMAD.IADD R4, R250.reuse, 0x1, R5 ;  /* 0x00000001fa047824 */ /* 0x040fe200078e0205 */
[CC--:B-1----:R-:W-:Y:S04]  /*6ad0*/  LEA R16, P1, R5.reuse, R20.reuse, 0x2 ;  /* 0x0000001405107211 */ /* 0x0c2fe800078210ff */
[-C--:B------:R-:W-:Y:S01]  /*6ae0*/  LEA.HI.X.SX32 R17, R5, R21.reuse, 0x2, P1 ;  /* 0x0000001505117211 */ /* 0x080fe200008f16ff */
[----:B------:R-:W-:Y:S02]  /*6af0*/  IMAD.IADD R5, R250, 0x1, R4 ;  /* 0x00000001fa057824 */ /* 0x000fe400078e0204 */
[----:B--2---:R-:W-:Y:S01]  /*6b00*/  IMAD.MOV.U32 R8, RZ, RZ, R10 ;  /* 0x000000ffff087224 */ /* 0x004fe200078e000a */
[CC--:B------:R-:W-:Y:S01]  /*6b10*/  LEA R10, P2, R6.reuse, R20.reuse, 0x2 ;  /* 0x00000014060a7211 */ /* 0x0c0fe200078410ff */
[----:B------:R-:W-:Y:S02]  /*6b20*/  IMAD.MOV.U32 R9, RZ, RZ, R11 ;  /* 0x000000ffff097224 */ /* 0x000fe400078e000b */
[----:B------:R-:W-:Y:S01]  /*6b30*/  IMAD.SHL.U32 R18, R7, 0x10, RZ ;  /* 0x0000001007127824 */ /* 0x000fe200078e00ff */
[-C--:B------:R-:W-:Y:S01]  /*6b40*/  LEA.HI.X.SX32 R11, R6, R21.reuse, 0x2, P2 ;  /* 0x00000015060b7211 */ /* 0x080fe200010f16ff */
[----:B---3--:R-:W-:Y:S01]  /*6b50*/  IMAD.MOV.U32 R246, RZ, RZ, R8 ;  /* 0x000000fffff67224 */ /* 0x008fe200078e0008 */
[CC--:B------:R-:W-:Y:S03]  /*6b60*/  LEA R8, P1, R4.reuse, R20.reuse, 0x2 ;  /* 0x0000001404087211 */ /* 0x0c0fe600078210ff */
[----:B------:R1:W-:Y:S01]  /*6b70*/  RED.E.ADD.F32.FTZ.RN.STRONG.GPU [R10.64], R12 ;  /* 0x0000000c0a00798e */ /* 0x0003e2000c10e784 */
[----:B------:R-:W-:Y:S01]  /*6b80*/  IMAD.MOV.U32 R247, RZ, RZ, R9 ;  /* 0x000000fffff77224 */ /* 0x000fe200078e0009 */
[-C--:B------:R-:W-:Y:S02]  /*6b90*/  LEA.HI.X.SX32 R9, R4, R21.reuse, 0x2, P1 ;  /* 0x0000001504097211 */ /* 0x080fe400008f16ff */
[----:B------:R-:W-:Y:S01]  /*6ba0*/  RED.E.ADD.F32.FTZ.RN.STRONG.GPU [R16.64], R13 ;  /* 0x0000000d1000798e */ /* 0x000fe2000c10e784 */
[CC--:B------:R-:W-:Y:S03]  /*6bb0*/  LEA R6, P1, R5.reuse, R20.reuse, 0x2 ;  /* 0x0000001405067211 */ /* 0x0c0fe600078210ff */
[----:B------:R2:W-:Y:S01]  /*6bc0*/  RED.E.ADD.F32.FTZ.RN.STRONG.GPU [R8.64], R14 ;  /* 0x0000000e0800798e */ /* 0x0005e2000c10e784 */
[-C--:B------:R-:W-:Y:S05]  /*6bd0*/  LEA.HI.X.SX32 R7, R5, R21.reuse, 0x2, P1 ;  /* 0x0000001505077211 */ /* 0x080fea00008f16ff */
[----:B------:R3:W-:Y:S04]  /*6be0*/  RED.E.ADD.F32.FTZ.RN.STRONG.GPU [R6.64], R15 ;  /* 0x0000000f0600798e */ /* 0x0007e8000c10e784 */
[----:B------:R-:W-:Y:S04]  /*6bf0*/  RED.E.ADD.F32.FTZ.RN.STRONG.GPU [R20.64+0x100], R68 ;  /* 0x000100441400798e */ /* 0x000fe8000c10e784 */
[----:B------:R-:W-:Y:S01]  /*6c00*/  RED.E.ADD.F32.FTZ.RN.STRONG.GPU [R244.64+0x100], R69 ;  /* 0x00010045f400798e */ /* 0x000fe2000c10e784 */
[----:B-1----:R-:W-:Y:S05]  /*6c10*/  IADD3 R10, R18, 0x40, RZ ;  /* 0x00000040120a7810 */ /* 0x002fea0007ffe0ff */
[----:B------:R-:W-:Y:S01]  /*6c20*/  IMAD.IADD R4, R250, 0x1, R10 ;  /* 0x00000001fa047824 */ /* 0x000fe200078e020a */
[CC--:B--2---:R-:W-:Y:S04]  /*6c30*/  LEA R8, P1, R10.reuse, R20.reuse, 0x2 ;  /* 0x000000140a087211 */ /* 0x0c4fe800078210ff */
[-C--:B------:R-:W-:Y:S01]  /*6c40*/  LEA.HI.X.SX32 R9, R10, R21.reuse, 0x2, P1 ;  /* 0x000000150a097211 */ /* 0x080fe200008f16ff */
[----:B---3--:R-:W-:Y:S01]  /*6c50*/  IMAD.IADD R6, R250, 0x1, R4 ;  /* 0x00000001fa067824 */ /* 0x008fe200078e0204 */
[-C--:B------:R-:W-:Y:S03]  /*6c60*/  LEA R14, P1, R4, R20.reuse, 0x2 ;  /* 0x00000014040e7211 */ /* 0x080fe600078210ff */
[----:B------:R1:W-:Y:S01]  /*6c70*/  RED.E.ADD.F32.FTZ.RN.STRONG.GPU [R8.64], R70 ;  /* 0x000000460800798e */ /* 0x0003e2000c10e784 */
[----:B------:R-:W-:Y:S01]  /*6c80*/  IMAD.IADD R5, R250, 0x1, R6 ;  /* 0x00000001fa057824 */ /* 0x000fe200078e0206 */
[-C--:B------:R-:W-:Y:S02]  /*6c90*/  LEA.HI.X.SX32 R15, R4, R21.reuse, 0x2, P1 ;  /* 0x00000015040f7211 */ /* 0x080fe400008f16ff */
[-C--:B------:R-:W-:Y:S01]  /*6ca0*/  LEA R10, P2, R6, R20.reuse, 0x2 ;  /* 0x00000014060a7211 */ /* 0x080fe200078410ff */
[----:B------:R-:W-:Y:S01]  /*6cb0*/  IMAD.IADD R4, R250, 0x1, R5 ;  /* 0x00000001fa047824 */ /* 0x000fe200078e0205 */
[CC--:B------:R-:W-:Y:S01]  /*6cc0*/  LEA R12, P1, R5.reuse, R20.reuse, 0x2 ;  /* 0x00000014050c7211 */ /* 0x0c0fe200078210ff */
[----:B------:R-:W-:Y:S01]  /*6cd0*/  RED.E.ADD.F32.FTZ.RN.STRONG.GPU [R14.64], R71 ;  /* 0x000000470e00798e */ /* 0x000fe2000c10e784 */
[-C--:B------:R-:W-:Y:S02]  /*6ce0*/  LEA.HI.X.SX32 R11, R6, R21.reuse, 0x2, P2 ;  /* 0x00000015060b7211 */ /* 0x080fe400010f16ff */
[-C--:B------:R-:W-:Y:S01]  /*6cf0*/  LEA.HI.X.SX32 R13, R5, R21.reuse, 0x2, P1 ;  /* 0x00000015050d7211 */ /* 0x080fe200008f16ff */
[----:B------:R-:W-:Y:S01]  /*6d00*/  IMAD.IADD R5, R250, 0x1, R4 ;  /* 0x00000001fa057824 */ /* 0x000fe200078e0204 */
[----:B------:R-:W-:Y:S04]  /*6d10*/  LDSM.16.MT88.4 R68, [R0+0x4000] ;  /* 0x004000000044783b */ /* 0x000fe80000004200 */
[----:B------:R2:W-:Y:S04]  /*6d20*/  RED.E.ADD.F32.FTZ.RN.STRONG.GPU [R10.64], R72 ;  /* 0x000000480a00798e */ /* 0x0005e8000c10e784 */
[----:B------:R-:W-:Y:S01]  /*6d30*/  RED.E.ADD.F32.FTZ.RN.STRONG.GPU [R12.64], R73 ;  /* 0x000000490c00798e */ /* 0x000fe2000c10e784 */
[CC--:B-1----:R-:W-:Y:S04]  /*6d40*/  LEA R8, P1, R4.reuse, R20.reuse, 0x2 ;  /* 0x0000001404087211 */ /* 0x0c2fe800078210ff */
[-C--:B------:R-:W-:Y:S02]  /*6d50*/  LEA.HI.X.SX32 R9, R4, R21.reuse, 0x2, P1 ;  /* 0x0000001504097211 */ /* 0x080fe400008f16ff */
[CC--:B------:R-:W-:Y:S03]  /*6d60*/  LEA R6, P1, R5.reuse, R20.reuse, 0x2 ;  /* 0x0000001405067211 */ /* 0x0c0fe600078210ff */
[----:B------:R1:W-:Y:S01]  /*6d70*/  RED.E.ADD.F32.FTZ.RN.STRONG.GPU [R8.64], R74 ;  /* 0x0000004a0800798e */ /* 0x0003e2000c10e784 */
[-C--:B------:R-:W-:Y:S05]  /*6d80*/  LEA.HI.X.SX32 R7, R5, R21.reuse, 0x2, P1 ;  /* 0x0000001505077211 */ /* 0x080fea00008f16ff */
[----:B------:R3:W-:Y:S01]  /*6d90*/  RED.E.ADD.F32.FTZ.RN.STRONG.GPU [R6.64], R75 ;  /* 0x0000004b0600798e */ /* 0x0007e2000c10e784 */
[----:B--2---:R-:W-:Y:S03]  /*6da0*/  IADD3 R10, R18, 0x60, RZ ;  /* 0x00000060120a7810 */ /* 0x004fe60007ffe0ff */
[----:B------:R-:W-:Y:S02]  /*6db0*/  RED.E.ADD.F32.FTZ.RN.STRONG.GPU [R20.64+0x180], R80 ;  /* 0x000180501400798e */ /* 0x000fe4000c10e784 */
[----:B------:R-:W-:Y:S02]  /*6dc0*/  IMAD.IADD R4, R250, 0x1, R10 ;  /* 0x00000001fa047824 */ /* 0x000fe400078e020a */
[----:B------:R-:W-:Y:S04]  /*6dd0*/  RED.E.ADD.F32.FTZ.RN.STRONG.GPU [R244.64+0x180], R81 ;  /* 0x00018051f400798e */ /* 0x000fe8000c10e784 */
[----:B------:R-:W-:Y:S01]  /*6de0*/  LDSM.16.MT88.4 R72, [R3+0x12800] ;  /* 0x012800000348783b */ /* 0x000fe20000004200 */
[CC--:B-1----:R-:W-:Y:S04]  /*6df0*/  LEA R8, P1, R10.reuse, R20.reuse, 0x2 ;  /* 0x000000140a087211 */ /* 0x0c2fe800078210ff */
        /* <DEDUP_REMOVED lines=33> */
[-C--:B------:R-:W-:Y:S03]  /*7010*/  LEA.HI.X.SX32 R13, R4, R21.reuse, 0x2, P1 ;  /* 0x00000015040d7211 */ /* 0x080fe600008f16ff */
[C---:B------:R-:W-:Y:S01]  /*7020*/  IMAD.IADD R4, R250.reuse, 0x1, R5 ;  /* 0x00000001fa047824 */ /* 0x040fe200078e0205 */
[CC--:B------:R-:W-:Y:S01]  /*7030*/  LEA R10, P1, R5.reuse, R20.reuse, 0x2 ;  /* 0x00000014050a7211 */ /* 0x0c0fe200078210ff */
[----:B------:R-:W-:Y:S03]  /*7040*/  RED.E.ADD.F32.FTZ.RN.STRONG.GPU [R12.64], R87 ;  /* 0x000000570c00798e */ /* 0x000fe6000c10e784 */
[-C--:B------:R-:W-:Y:S01]  /*7050*/  LEA.HI.X.SX32 R11, R5, R21.reuse, 0x2, P1 ;  /* 0x00000015050b7211 */ /* 0x080fe200008f16ff */
[----:B------:R-:W-:Y:S01]  /*7060*/  IMAD.IADD R5, R250, 0x1, R4 ;  /* 0x00000001fa057824 */ /* 0x000fe200078e0204 */
[----:B------:R-:W-:Y:S01]  /*7070*/  LDSM.16.MT88.4 R84, [R0+0x2800] ;  /* 0x002800000054783b */ /* 0x000fe20000004200 */
[CC--:B-1----:R-:W-:Y:S04]  /*7080*/  LEA R8, P2, R6.reuse, R20.reuse, 0x2 ;  /* 0x0000001406087211 */ /* 0x0c2fe800078410ff */
[-C--:B------:R-:W-:Y:S02]  /*7090*/  LEA.HI.X.SX32 R9, R6, R21.reuse, 0x2, P2 ;  /* 0x0000001506097211 */ /* 0x080fe400010f16ff */
[CC--:B------:R-:W-:Y:S03]  /*70a0*/  LEA R6, P1, R4.reuse, R20.reuse, 0x2 ;  /* 0x0000001404067211 */ /* 0x0c0fe600078210ff */
[----:B------:R1:W-:Y:S01]  /*70b0*/  RED.E.ADD.F32.FTZ.RN.STRONG.GPU [R8.64], R88 ;  /* 0x000000580800798e */ /* 0x0003e2000c10e784 */
[-C--:B------:R-:W-:Y:S02]  /*70c0*/  LEA.HI.X.SX32 R7, R4, R21.reuse, 0x2, P1 ;  /* 0x0000001504077211 */ /* 0x080fe400008f16ff */
[----:B------:R-:W-:Y:S01]  /*70d0*/  IADD3 R4, R18, 0xa0, RZ ;  /* 0x000000a012047810 */ /* 0x000fe20007ffe0ff */
[----:B------:R2:W-:Y:S04]  /*70e0*/  RED.E.ADD.F32.FTZ.RN.STRONG.GPU [R10.64], R89 ;  /* 0x000000590a00798e */ /* 0x0005e8000c10e784 */
[----:B------:R3:W-:Y:S04]  /*70f0*/  RED.E.ADD.F32.FTZ.RN.STRONG.GPU [R6.64], R90 ;  /* 0x0000005a0600798e */ /* 0x0007e8000c10e784 */
[----:B------:R-:W-:Y:S01]  /*7100*/  LDSM.16.MT88.4 R16, [R0+0x2000] ;  /* 0x002000000010783b */ /* 0x000fe20000004200 */
[CC--:B-1----:R-:W-:Y:S04]  /*7110*/  LEA R8, P1, R5.reuse, R20.reuse, 0x2 ;  /* 0x0000001405087211 */ /* 0x0c2fe800078210ff */
[-C--:B------:R-:W-:Y:S02]  /*7120*/  LEA.HI.X.SX32 R9, R5, R21.reuse, 0x2, P1 ;  /* 0x0000001505097211 */ /* 0x080fe400008f16ff */
[-C--:B--2---:R-:W-:Y:S01]  /*7130*/  LEA R10, P1, R4, R20.reuse, 0x2 ;  /* 0x00000014040a7211 */ /* 0x084fe200078210ff */
[----:B---3--:R-:W-:Y:S02]  /*7140*/  IMAD.IADD R6, R250, 0x1, R4 ;  /* 0x00000001fa067824 */ /* 0x008fe400078e0204 */
[----:B------:R1:W-:Y:S01]  /*7150*/  RED.E.ADD.F32.FTZ.RN.STRONG.GPU [R8.64], R91 ;  /* 0x0000005b0800798e */ /* 0x0003e2000c10e784 */
[-C--:B------:R-:W-:Y:S03]  /*7160*/  LEA.HI.X.SX32 R11, R4, R21.reuse, 0x2, P1 ;  /* 0x00000015040b7211 */ /* 0x080fe600008f16ff */
[----:B------:R-:W-:Y:S01]  /*7170*/  RED.E.ADD.F32.FTZ.RN.STRONG.GPU [R20.64+0x280], R96 ;  /* 0x000280601400798e */ /* 0x000fe2000c10e784 */
[CC--:B------:R-:W-:Y:S03]  /*7180*/  LEA R14, P1, R6.reuse, R20.reuse, 0x2 ;  /* 0x00000014060e7211 */ /* 0x0c0fe600078210ff */
[----:B------:R-:W-:Y:S01]  /*7190*/  RED.E.ADD.F32.FTZ.RN.STRONG.GPU [R244.64+0x280], R97 ;  /* 0x00028061f400798e */ /* 0x000fe2000c10e784 */
[-C--:B------:R-:W-:Y:S03]  /*71a0*/  LEA.HI.X.SX32 R15, R6, R21.reuse, 0x2, P1 ;  /* 0x00000015060f7211 */ /* 0x080fe600008f16ff */
[----:B------:R2:W-:Y:S04]  /*71b0*/  RED.E.ADD.F32.FTZ.RN.STRONG.GPU [R10.64], R98 ;  /* 0x000000620a00798e */ /* 0x0005e8000c10e784 */
[----:B------:R-:W-:Y:S04]  /*71c0*/  RED.E.ADD.F32.FTZ.RN.STRONG.GPU [R14.64], R99 ;  /* 0x000000630e00798e */ /* 0x000fe8000c10e784 */
[----:B------:R-:W-:Y:S01]  /*71d0*/  LDSM.16.MT88.4 R88, [R2+0x13800] ;  /* 0x013800000258783b */ /* 0x000fe20000004200 */
[C---:B-1----:R-:W-:Y:S04]  /*71e0*/  IMAD.IADD R8, R250.reuse, 0x1, R6 ;  /* 0x00000001fa087824 */ /* 0x042fe800078e0206 */
[----:B------:R-:W-:Y:S01]  /*71f0*/  IMAD.IADD R5, R250, 0x1, R8 ;  /* 0x00000001fa057824 */ /* 0x000fe200078e0208 */
[-C--:B------:R-:W-:Y:S03]  /*7200*/  LEA R12, P1, R8, R20.reuse, 0x2 ;  /* 0x00000014080c7211 */ /* 0x080fe600078210ff */
[----:B------:R-:W-:Y:S01]  /*7210*/  IMAD.IADD R4, R250, 0x1, R5 ;  /* 0x00000001fa047824 */ /* 0x000fe200078e0205 */
[-C--:B------:R-:W-:Y:S02]  /*7220*/  LEA.HI.X.SX32 R13, R8, R21.reuse, 0x2, P1 ;  /* 0x00000015080d7211 */ /* 0x080fe400008f16ff */
[CC--:B--2---:R-:W-:Y:S01]  /*7230*/  LEA R10, P3, R5.reuse, R20.reuse, 0x2 ;  /* 0x00000014050a7211 */ /* 0x0c4fe200078610ff */
[----:B------:R-:W-:Y:S01]  /*7240*/  IMAD.IADD R7, R250, 0x1, R4 ;  /* 0x00000001fa077824 */ /* 0x000fe200078e0204 */
[CC--:B------:R-:W-:Y:S01]  /*7250*/  LEA R8, P2, R4.reuse, R20.reuse, 0x2 ;  /* 0x0000001404087211 */ /* 0x0c0fe200078410ff */
[----:B------:R-:W-:Y:S01]  /*7260*/  RED.E.ADD.F32.FTZ.RN.STRONG.GPU [R12.64], R92 ;  /* 0x0000005c0c00798e */ /* 0x000fe2000c10e784 */
[-C--:B------:R-:W-:Y:S02]  /*7270*/  LEA.HI.X.SX32 R11, R5, R21.reuse, 0x2, P3 ;  /* 0x00000015050b7211 */ /* 0x080fe400018f16ff */
[C---:B------:R-:W-:Y:S01]  /*7280*/  LEA R6, P1, R7.reuse, R20, 0x2 ;  /* 0x0000001407067211 */ /* 0x040fe200078210ff */
[----:B------:R-:W-:Y:S01]  /*7290*/  LDSM.16.MT88.4 R12, [R2+0x12000] ;  /* 0x01200000020c783b */ /* 0x000fe20000004200 */
[-C--:B------:R-:W-:Y:S02]  /*72a0*/  LEA.HI.X.SX32 R9, R4, R21.reuse, 0x2, P2 ;  /* 0x0000001504097211 */ /* 0x080fe400010f16ff */
[----:B------:R-:W-:Y:S01]  /*72b0*/  LEA.HI.X.SX32 R7, R7, R21, 0x2, P1 ;  /* 0x0000001507077211 */ /* 0x000fe200008f16ff */
[----:B------:R-:W-:Y:S04]  /*72c0*/  RED.E.ADD.F32.FTZ.RN.STRONG.GPU [R10.64], R93 ;  /* 0x0000005d0a00798e */ /* 0x000fe8000c10e784 */
[----:B------:R-:W-:Y:S04]  /*72d0*/  RED.E.ADD.F32.FTZ.RN.STRONG.GPU [R8.64], R94 ;  /* 0x0000005e0800798e */ /* 0x000fe8000c10e784 */
[----:B------:R-:W-:Y:S04]  /*72e0*/  LDSM.16.MT88.4 R8, [R0] ;  /* 0x000000000008783b */ /* 0x000fe80000004200 */
[----:B------:R-:W-:Y:S04]  /*72f0*/  RED.E.ADD.F32.FTZ.RN.STRONG.GPU [R6.64], R95 ;  /* 0x0000005f0600798e */ /* 0x000fe8000c10e784 */
[----:B------:R-:W1:Y:S04]  /*7300*/  LDSM.16.MT88.4 R4, [R3+0x12000] ;  /* 0x012000000304783b */ /* 0x000e680000004200 */
[----:B------:R2:W5:Y:S01]  /*7310*/  LDL.LU.64 R20, [R1+0x88] ;  /* 0x0000880001147983 */ /* 0x0005620000300a00 */
[-C--:B-1----:R-:W-:Y:S08]  /*7320*/  HMMA.16816.F32.BF16 R100, R4, R8.reuse, R100 ;  /* 0x000000080464723c */ /* 0x082ff00000041864 */
[C---:B------:R-:W-:Y:S08]  /*7330*/  HMMA.16816.F32.BF16 R104, R12.reuse, R8, R104 ;  /* 0x000000080c68723c */ /* 0x040ff00000041868 */
[-C--:B------:R-:W-:Y:S08]  /*7340*/  HMMA.16816.F32.BF16 R108, R12, R10.reuse, R108 ;  /* 0x0000000a0c6c723c */ /* 0x080ff0000004186c */
[C---:B------:R-:W-:Y:S01]  /*7350*/  HMMA.16816.F32.BF16 R112, R4.reuse, R10, R112 ;  /* 0x0000000a0470723c */ /* 0x040fe20000041870 */
[----:B------:R-:W1:Y:S07]  /*7360*/  LDSM.16.MT88.4 R8, [R0+0x4800] ;  /* 0x004800000008783b */ /* 0x000e6e0000004200 */
[-C--:B------:R-:W-:Y:S08]  /*7370*/  HMMA.16816.F32.BF16 R116, R4, R16.reuse, R116 ;  /* 0x000000100474723c */ /* 0x080ff00000041874 */
[C---:B------:R-:W-:Y:S08]  /*7380*/  HMMA.16816.F32.BF16 R120, R12.reuse, R16, R120 ;  /* 0x000000100c78723c */ /* 0x040ff00000041878 */
[-C--:B------:R-:W-:Y:S08]  /*7390*/  HMMA.16816.F32.BF16 R124, R12, R18.reuse, R124 ;  /* 0x000000120c7c723c */ /* 0x080ff0000004187c */
[C---:B------:R-:W-:Y:S01]  /*73a0*/  HMMA.16816.F32.BF16 R128, R4.reuse, R18, R128 ;  /* 0x000000120480723c */ /* 0x040fe20000041880 */
[----:B------:R-:W-:Y:S07]  /*73b0*/  LDSM.16.MT88.4 R16, [R2+0x13000] ;  /* 0x013000000210783b */ /* 0x000fee0000004200 */
[-C--:B------:R-:W-:Y:S08]  /*73c0*/  HMMA.16816.F32.BF16 R132, R4, R68.reuse, R132 ;  /* 0x000000440484723c */ /* 0x080ff00000041884 */
[C---:B------:R-:W-:Y:S08]  /*73d0*/  HMMA.16816.F32.BF16 R136, R12.reuse, R68, R136 ;  /* 0x000000440c88723c */ /* 0x040ff00000041888 */
[-C--:B------:R-:W-:Y:S01]  /*73e0*/  HMMA.16816.F32.BF16 R140, R12, R70.reuse, R140 ;  /* 0x000000460c8c723c */ /* 0x080fe2000004188c */
[----:B------:R-:W-:Y:S07]  /*73f0*/  LDSM.16.MT88.4 R12, [R0+0x1000] ;  /* 0x00100000000c783b */ /* 0x000fee0000004200 */
[----:B------:R-:W-:Y:S01]  /*7400*/  HMMA.16816.F32.BF16 R144, R4, R70, R144 ;  /* 0x000000460490723c */ /* 0x000fe20000041890 */
[----:B------:R-:W3:Y:S04]  /*7410*/  LDSM.16.MT88.4 R4, [R3+0x13000] ;  /* 0x013000000304783b */ /* 0x000ee80000004200 */
[----:B------:R-:W4:Y:S03]  /*7420*/  LDSM.16.MT88.4 R68, [R0+0x3000] ;  /* 0x003000000044783b */ /* 0x000f260000004200 */
[-C--:B------:R-:W-:Y:S08]  /*7430*/  HMMA.16816.F32.BF16 R100, R72, R76.reuse, R100 ;  /* 0x0000004c4864723c */ /* 0x080ff00000041864 */
[C---:B------:R-:W-:Y:S08]  /*7440*/  HMMA.16816.F32.BF16 R104, R80.reuse, R76, R104 ;  /* 0x0000004c5068723c */ /* 0x040ff00000041868 */
[-C--:B------:R-:W-:Y:S08]  /*7450*/  HMMA.16816.F32.BF16 R108, R80, R78.reuse, R108 ;  /* 0x0000004e506c723c */ /* 0x080ff0000004186c */
[C---:B------:R-:W-:Y:S01]  /*7460*/  HMMA.16816.F32.BF16 R112, R72.reuse, R78, R112 ;  /* 0x0000004e4870723c */ /* 0x040fe20000041870 */
[----:B------:R-:W2:Y:S07]  /*7470*/  LDSM.16.MT88.4 R76, [R0+0x5000] ;  /* 0x00500000004c783b */ /* 0x000eae0000004200 */
[-C--:B------:R-:W-:Y:S08]  /*7480*/  HMMA.16816.F32.BF16 R116, R72, R84.reuse, R116 ;  /* 0x000000544874723c */ /* 0x080ff00000041874 */
[C---:B------:R-:W-:Y:S08]  /*7490*/  HMMA.16816.F32.BF16 R120, R80.reuse, R84, R120 ;  /* 0x000000545078723c */ /* 0x040ff00000041878 */
[-C--:B------:R-:W-:Y:S08]  /*74a0*/  HMMA.16816.F32.BF16 R124, R80, R86.reuse, R124 ;  /* 0x00000056507c723c */ /* 0x080ff0000004187c */
[C---:B------:R-:W-:Y:S01]  /*74b0*/  HMMA.16816.F32.BF16 R128, R72.reuse, R86, R128 ;  /* 0x000000564880723c */ /* 0x040fe20000041880 */
[----:B------:R-:W-:Y:S07]  /*74c0*/  LDSM.16.MT88.4 R84, [R0+0x1800] ;  /* 0x001800000054783b */ /* 0x000fee0000004200 */
[-C--:B-1----:R-:W-:Y:S08]  /*74d0*/  HMMA.16816.F32.BF16 R132, R72, R8.reuse, R132 ;  /* 0x000000084884723c */ /* 0x082ff00000041884 */
[C---:B------:R-:W-:Y:S08]  /*74e0*/  HMMA.16816.F32.BF16 R136, R80.reuse, R8, R136 ;  /* 0x000000085088723c */ /* 0x040ff00000041888 */
[-C--:B------:R-:W-:Y:S01]  /*74f0*/  HMMA.16816.F32.BF16 R140, R80, R10.reuse, R140 ;  /* 0x0000000a508c723c */ /* 0x080fe2000004188c */
[----:B------:R-:W1:Y:S07]  /*7500*/  LDSM.16.MT88.4 R80, [R3+0x13800] ;  /* 0x013800000350783b */ /* 0x000e6e0000004200 */
[----:B------:R-:W-:Y:S01]  /*7510*/  HMMA.16816.F32.BF16 R144, R72, R10, R144 ;  /* 0x0000000a4890723c */ /* 0x000fe20000041890 */
[----:B------:R-:W1:Y:S04]  /*7520*/  LDSM.16.MT88.4 R8, [R0+0x3800] ;  /* 0x003800000008783b */ /* 0x000e680000004200 */
[----:B------:R-:W1:Y:S03]  /*7530*/  LDSM.16.MT88.4 R72, [R0+0x5800] ;  /* 0x005800000048783b */ /* 0x000e660000004200 */
[-C--:B---3--:R-:W-:Y:S08]  /*7540*/  HMMA.16816.F32.BF16 R100, R4, R12.reuse, R100 ;  /* 0x0000000c0464723c */ /* 0x088ff00000041864 */
[C---:B------:R-:W-:Y:S08]  /*7550*/  HMMA.16816.F32.BF16 R104, R16.reuse, R12, R104 ;  /* 0x0000000c1068723c */ /* 0x040ff00000041868 */
[-C--:B------:R-:W-:Y:S08]  /*7560*/  HMMA.16816.F32.BF16 R108, R16, R14.reuse, R108 ;  /* 0x0000000e106c723c */ /* 0x080ff0000004186c */
[C---:B------:R-:W-:Y:S08]  /*7570*/  HMMA.16816.F32.BF16 R112, R4.reuse, R14, R112 ;  /* 0x0000000e0470723c */ /* 0x040ff00000041870 */
[-C--:B----4-:R-:W-:Y:S08]  /*7580*/  HMMA.16816.F32.BF16 R116, R4, R68.reuse, R116 ;  /* 0x000000440474723c */ /* 0x090ff00000041874 */
[C---:B------:R-:W-:Y:S08]  /*7590*/  HMMA.16816.F32.BF16 R120, R16.reuse, R68, R120 ;  /* 0x000000441078723c */ /* 0x040ff00000041878 */
[-C--:B------:R-:W-:Y:S08]  /*75a0*/  HMMA.16816.F32.BF16 R124, R16, R70.reuse, R124 ;  /* 0x00000046107c723c */ /* 0x080ff0000004187c */
[C---:B------:R-:W-:Y:S08]  /*75b0*/  HMMA.16816.F32.BF16 R128, R4.reuse, R70, R128 ;  /* 0x000000460480723c */ /* 0x040ff00000041880 */
[-C--:B--2---:R-:W-:Y:S08]  /*75c0*/  HMMA.16816.F32.BF16 R132, R4, R76.reuse, R132 ;  /* 0x0000004c0484723c */ /* 0x084ff00000041884 */
[C---:B------:R-:W-:Y:S08]  /*75d0*/  HMMA.16816.F32.BF16 R136, R16.reuse, R76, R136 ;  /* 0x0000004c1088723c */ /* 0x040ff00000041888 */
[-C--:B------:R-:W-:Y:S08]  /*75e0*/  HMMA.16816.F32.BF16 R140, R16, R78.reuse, R140 ;  /* 0x0000004e108c723c */ /* 0x080ff0000004188c */
[----:B------:R-:W-:Y:S08]  /*75f0*/  HMMA.16816.F32.BF16 R144, R4, R78, R144 ;  /* 0x0000004e0490723c */ /* 0x000ff00000041890 */
[-C--:B-1----:R-:W-:Y:S08]  /*7600*/  HMMA.16816.F32.BF16 R100, R80, R84.reuse, R100 ;  /* 0x000000545064723c */ /* 0x082ff00000041864 */
[C---:B------:R-:W-:Y:S08]  /*7610*/  HMMA.16816.F32.BF16 R104, R88.reuse, R84, R104 ;  /* 0x000000545868723c */ /* 0x040ff00000041868 */
[-C--:B------:R-:W-:Y:S08]  /*7620*/  HMMA.16816.F32.BF16 R108, R88, R86.reuse, R108 ;  /* 0x00000056586c723c */ /* 0x080ff0000004186c */
        /* <DEDUP_REMOVED lines=8> */
[----:B------:R-:W-:Y:S01]  /*76b0*/  HMMA.16816.F32.BF16 R144, R80, R74, R144 ;  /* 0x0000004a5090723c */ /* 0x000fe20000041890 */
[----:B------:R-:W-:-:S07]  /*76c0*/  @!P0 BRA `(.L_x_33) ;  /* 0x0000033000008947 */ /* 0x000fce0003800000 */
[----:B------:R-:W2:Y:S04]  /*76d0*/  LDL.LU.64 R96, [R1+0x40] ;  /* 0x0000400001607983 */ /* 0x000ea80000300a00 */
[----:B------:R-:W-:Y:S01]  /*76e0*/  BAR.SYNC.DEFER_BLOCKING 0x0 ;  /* 0x0000000000007b1d */ /* 0x000fe20000010000 */
[----:B------:R-:W-:Y:S01]  /*76f0*/  IMAD.MOV.U32 R13, RZ, RZ, c[0x0][0x190] ;  /* 0x00006400ff0d7624 */ /* 0x000fe200078e00ff */
[----:B------:R-:W-:Y:S01]  /*7700*/  ISETP.GE.AND P3, PT, R246, c[0x0][0x220], PT ;  /* 0x00008800f6007a0c */ /* 0x000fe20003f66270 */
[----:B------:R-:W-:Y:S01]  /*7710*/  IMAD.MOV.U32 R14, RZ, RZ, c[0x0][0x194] ;  /* 0x00006500ff0e7624 */ /* 0x000fe200078e00ff */
[----:B------:R-:W-:Y:S01]  /*7720*/  ISETP.GE.AND P2, PT, R249, c[0x0][0x220], PT ;  /* 0x00008800f9007a0c */ /* 0x000fe20003f46270 */
[----:B------:R-:W-:Y:S01]  /*7730*/  IMAD.U32 R5, R13, -0x40, RZ ;  /* 0xffffffc00d057824 */ /* 0x000fe200078e00ff */
[----:B------:R-:W-:Y:S04]  /*7740*/  ISETP.GE.AND P1, PT, R251, c[0x0][0x220], PT ;  /* 0x00008800fb007a0c */ /* 0x000fe80003f26270 */
[----:B------:R-:W-:Y:S02]  /*7750*/  SHF.R.S32.HI R7, RZ, 0x1f, R5 ;  /* 0x0000001fff077819 */ /* 0x000fe40000011405 */
[C---:B------:R-:W-:Y:S04]  /*7760*/  LEA R6, P4, R13.reuse, R5, 0x5 ;  /* 0x000000050d067211 */ /* 0x040fe800078828ff */
[--C-:B------:R-:W-:Y:S01]  /*7770*/  LEA.HI.X R7, R13, R7, R14.reuse, 0x5, P4 ;  /* 0x000000070d077211 */ /* 0x100fe200020f2c0e */
[----:B------:R1:W-:Y:S01]  /*7780*/  @P3 STS.128 [R248], RZ ;  /* 0x000000fff8003388 */ /* 0x0003e20000000c00 */
[CC--:B--2---:R-:W-:Y:S02]  /*7790*/  LEA R4, P0, R5.reuse, R96.reuse, 0x1 ;  /* 0x0000006005047211 */ /* 0x0c4fe400078008ff */
[C---:B------:R-:W-:Y:S02]  /*77a0*/  @!P2 LEA R10, P4, R6.reuse, R96, 0x1 ;  /* 0x00000060060aa211 */ /* 0x040fe400078808ff */
[-C--:B------:R-:W-:Y:S02]  /*77b0*/  LEA.HI.X.SX32 R5, R5, R97.reuse, 0x1, P0 ;  /* 0x0000006105057211 */ /* 0x080fe400000f0eff */
[C---:B------:R-:W-:Y:S02]  /*77c0*/  @!P3 LEA R12, P5, R13.reuse, R4, 0x6 ;  /* 0x000000040d0cb211 */ /* 0x040fe400078a30ff */
[C-C-:B------:R-:W-:Y:S01]  /*77d0*/  @!P2 LEA.HI.X R11, R6.reuse, R97, R7.reuse, 0x1, P4 ;  /* 0x00000061060ba211 */ /* 0x140fe200020f0c07 */
[----:B------:R-:W-:Y:S01]  /*77e0*/  @!PT LDS RZ, [RZ] ;  /* 0x00000000fffff984 */ /* 0x000fe20000000800 */
[----:B------:R-:W-:Y:S01]  /*77f0*/  @!PT LDS RZ, [RZ] ;  /* 0x00000000fffff984 */ /* 0x000fe20000000800 */
[----:B------:R-:W-:Y:S01]  /*7800*/  @!PT LDS RZ, [RZ] ;  /* 0x00000000fffff984 */ /* 0x000fe20000000800 */
[----:B------:R1:W-:Y:S01]  /*7810*/  @!P3 LDGSTS.E.BYPASS.LTC128B.128 [R248], [R4.64] ;  /* 0x0000000004f8bfae */ /* 0x0003e2000b901d44 */
[----:B------:R-:W-:Y:S02]  /*7820*/  @!P3 LEA.HI.X R13, R13, R5, R14, 0x6, P5 ;  /* 0x000000050d0db211 */ /* 0x000fe400028f340e */
[C---:B------:R-:W-:Y:S01]  /*7830*/  @!P1 LEA R8, P0, R6.reuse, R96, 0x1 ;  /* 0x0000006006089211 */ /* 0x040fe200078008ff */
[----:B------:R1:W-:Y:S03]  /*7840*/  @P2 STS.128 [R248+0x2000], RZ ;  /* 0x002000fff8002388 */ /* 0x0003e60000000c00 */
[----:B------:R-:W-:Y:S01]  /*7850*/  @!P1 LEA.HI.X R9, R6, R97, R7, 0x1, P0 ;  /* 0x0000006106099211 */ /* 0x000fe200000f0c07 */
        /* <DEDUP_REMOVED lines=26> */
.L_x_33:
[----:B------:R-:W-:Y:S02]  /*7a00*/  UISETP.GT.AND UP0, UPT, UR6, UR12, UPT ;  /* 0x0000000c0600728c */ /* 0x000fe4000bf04270 */
[----:B------:R-:W-:Y:S04]  /*7a10*/  UIADD3 UR6, UR6, -0x1, URZ ;  /* 0xffffffff06067890 */ /* 0x000fe8000fffe03f */
[----:B------:R-:W-:Y:S11]  /*7a20*/  PLOP3.LUT P0, PT, PT, PT, UP0, 0x80, 0x0 ;  /* 0x000000000000781c */ /* 0x000ff60003f0f008 */
[----:B------:R-:W-:Y:S02]  /*7a30*/  @!UPT UIADD3 URZ, URZ, URZ, URZ ;  /* 0x0000003f3f3ff290 */ /* 0x000fe4000fffe03f */
[----:B------:R-:W-:-:S05]  /*7a40*/  @P0 BRA `(.L_x_34) ;  /* 0xffffc90000000947 */ /* 0x000fca000383ffff */
[----:B------:R-:W2:Y:S04]  /*7a50*/  LDL R73, [R1+0x78] ;  /* 0x0000780001497983 */ /* 0x000ea80000100800 */
[----:B------:R-:W3:Y:S01]  /*7a60*/  LDL R72, [R1+0x7c] ;  /* 0x00007c0001487983 */ /* 0x000ee20000100800 */
[----:B-----5:R-:W-:Y:S01]  /*7a70*/  F2FP.BF16.PACK_AB R68, R27, R26 ;  /* 0x0000001a1b44723e */ /* 0x020fe200000010ff */
[----:B------:R-:W-:Y:S01]  /*7a80*/  FMUL.FTZ R100, R100, c[0x0][0x2e0] ;  /* 0x0000b80064647a20 */ /* 0x000fe20000410000 */
[----:B------:R-:W-:Y:S01]  /*7a90*/  F2FP.BF16.PACK_AB R70, R23, R22 ;  /* 0x000000161746723e */ /* 0x000fe200000010ff */
[----:B------:R-:W-:Y:S01]  /*7aa0*/  FMUL.FTZ R27, R101, c[0x0][0x2e0] ;  /* 0x0000b800651b7a20 */ /* 0x000fe20000410000 */
[----:B------:R-:W-:Y:S01]  /*7ab0*/  F2FP.BF16.PACK_AB R69, R25, R24 ;  /* 0x000000181945723e */ /* 0x000fe200000010ff */
[----:B------:R-:W-:Y:S01]  /*7ac0*/  FMUL.FTZ R102, R102, c[0x0][0x2e0] ;  /* 0x0000b80066667a20 */ /* 0x000fe20000410000 */
[----:B------:R-:W-:Y:S01]  /*7ad0*/  F2FP.BF16.PACK_AB R71, R21, R20 ;  /* 0x000000141547723e */ /* 0x000fe200000010ff */
[----:B------:R-:W-:Y:S01]  /*7ae0*/  FMUL.FTZ R26, R103, c[0x0][0x2e0] ;  /* 0x0000b800671a7a20 */ /* 0x000fe20000410000 */
[----:B------:R-:W-:Y:S01]  /*7af0*/  F2FP.BF16.PACK_AB R27, R27, R100 ;  /* 0x000000641b1b723e */ /* 0x000fe200000010ff */
[----:B------:R-:W-:Y:S01]  /*7b00*/  BAR.SYNC.DEFER_BLOCKING 0x0 ;  /* 0x0000000000007b1d */ /* 0x000fe20000010000 */
        /* <DEDUP_REMOVED lines=50> */
[----:B-1----:R-:W-:Y:S01]  /*7e30*/  FMUL.FTZ R13, R125, c[0x0][0x2e0] ;  /* 0x0000b8007d0d7a20 */ /* 0x002fe20000410000 */
        /* <DEDUP_REMOVED lines=30> */
[----:B------:R-:W-:Y:S01]  /*8020*/  UISETP.NE.AND UP0, UPT, UR25, -0x1, UPT ;  /* 0xffffffff1900788c */ /* 0x000fe2000bf05270 */
[----:B------:R-:W-:Y:S01]  /*8030*/  FMUL.FTZ R5, R141, c[0x0][0x2e0] ;  /* 0x0000b8008d057a20 */ /* 0x000fe20000410000 */
[----:B------:R-:W-:Y:S01]  /*8040*/  F2FP.BF16.PACK_AB R8, R8, R138 ;  /* 0x0000008a0808723e */ /* 0x000fe200000010ff */
[----:B------:R-:W-:Y:S01]  /*8050*/  FMUL.FTZ R142, R142, c[0x0][0x2e0] ;  /* 0x0000b8008e8e7a20 */ /* 0x000fe20000410000 */
[----:B------:R-:W-:Y:S01]  /*8060*/  ULDC.64 UR10, c[0x0][0x3a0] ;  /* 0x0000e800000a7ab9 */ /* 0x000fe20000000a00 */
[----:B------:R-:W-:Y:S01]  /*8070*/  FMUL.FTZ R4, R143, c[0x0][0x2e0] ;  /* 0x0000b8008f047a20 */ /* 0x000fe20000410000 */
[----:B------:R-:W-:-:S02]  /*8080*/  F2FP.BF16.PACK_AB R5, R5, R140 ;  /* 0x0000008c0505723e */ /* 0x000fc400000010ff */
[----:B------:R-:W-:Y:S02]  /*8090*/  PLOP3.LUT P0, PT, PT, PT, UP0, 0x80, 0x0 ;  /* 0x000000000000781c */ /* 0x000fe40003f0f008 */
[----:B------:R-:W-:Y:S01]  /*80a0*/  F2FP.BF16.PACK_AB R4, R4, R142 ;  /* 0x0000008e0404723e */ /* 0x000fe200000010ff */
[----:B------:R-:W-:-:S04]  /*80b0*/  @UP0 UIADD3 UR8, UR17, UR25, URZ ;  /* 0x0000001911080290 */ /* 0x000fc8000fffe03f */
[----:B------:R-:W-:-:S04]  /*80c0*/  @UP0 UIMAD.WIDE.U32 UR6, UR8, UR10, URZ ;  /* 0x0000000a080602a5 */ /* 0x000fc8000f8e003f */
[----:B------:R-:W-:-:S03]  /*80d0*/  @UP0 UIMAD UR14, UR8, UR11, UR7 ;  /* 0x0000000b080e02a4 */ /* 0x000fc6000f8e0207 */
[----:B------:R-:W-:Y:S01]  /*80e0*/  @UP0 UMOV UR13, UR6 ;  /* 0x00000006000d0c82 */ /* 0x000fe20008000000 */
[----:B--2---:R1:W-:Y:S04]  /*80f0*/  STS [R73], R27 ;  /* 0x0000001b49007388 */ /* 0x0043e80000000800 */
[----:B------:R1:W-:Y:S04]  /*8100*/  STS [R73+0x400], R26 ;  /* 0x0004001a49007388 */ /* 0x0003e80000000800 */
[----:B---3--:R1:W-:Y:S04]  /*8110*/  STS [R72], R23 ;  /* 0x0000001748007388 */ /* 0x0083e80000000800 */
[----:B------:R1:W-:Y:S04]  /*8120*/  STS [R72+0x400], R22 ;  /* 0x0004001648007388 */ /* 0x0003e80000000800 */
        /* <DEDUP_REMOVED lines=43> */
[----:B------:R1:W-:Y:S01]  /*83e0*/  STS [R72+0xb400], R62 ;  /* 0x00b4003e48007388 */ /* 0x0003e20000000800 */
        /* <DEDUP_REMOVED lines=13> */
.L_x_35:
        /* <DEDUP_REMOVED lines=18> */
.L_x_36:
[----:B------:R-:W-:Y:S01]  /*85e0*/  BAR.SYNC.DEFER_BLOCKING 0x0 ;  /* 0x0000000000007b1d */ /* 0x000fe20000010000 */
[----:B------:R-:W-:Y:S01]  /*85f0*/  USHF.L.U32 UR6, UR20, 0x6, URZ ;  /* 0x0000000614067899 */ /* 0x000fe2000800063f */
[--C-:B-1----:R-:W-:Y:S01]  /*8600*/  SHF.R.S32.HI R7, RZ, 0x1f, R246.reuse ;  /* 0x0000001fff077819 */ /* 0x102fe200000114f6 */
[----:B------:R-:W-:Y:S02]  /*8610*/  IMAD.MOV.U32 R6, RZ, RZ, R246 ;  /* 0x000000ffff067224 */ /* 0x000fe400078e00f6 */
[----:B------:R-:W-:Y:S01]  /*8620*/  USHF.R.S32.HI UR10, URZ, 0x1f, UR6 ;  /* 0x0000001f3f0a7899 */ /* 0x000fe20008011406 */
[----:B------:R-:W1:Y:S01]  /*8630*/  S2R R64, SR_TID.X ;  /* 0x0000000000407919 */ /* 0x000e620000002100 */
[----:B------:R-:W-:Y:S01]  /*8640*/  ULDC.64 UR8, c[0x0][0x3a0] ;  /* 0x0000e80000087ab9 */ /* 0x000fe20000000a00 */
[----:B------:R-:W-:Y:S01]  /*8650*/  IMAD.U32 R13, RZ, RZ, UR6 ;  /* 0x00000006ff0d7e24 */ /* 0x000fe2000f8e00ff */
[----:B------:R-:W-:Y:S01]  /*8660*/  UIMAD UR7, UR10, UR8, URZ ;  /* 0x000000080a0772a4 */ /* 0x000fe2000f8e023f */
[----:B------:R-:W2:Y:S01]  /*8670*/  S2R R65, SR_TID.X ;  /* 0x0000000000417919 */ /* 0x000ea20000002100 */
[----:B------:R-:W-:Y:S01]  /*8680*/  BSSY B0, `(.L_x_37) ;  /* 0x000002d000007945 */ /* 0x000fe20003800000 */
[----:B------:R-:W-:Y:S01]  /*8690*/  IMAD.WIDE.U32 R4, R13, c[0x0][0x3a0], R6 ;  /* 0x0000e8000d047a25 */ /* 0x000fe200078e0006 */
[----:B------:R-:W-:-:S02]  /*86a0*/  UIMAD UR8, UR6, UR9, UR7 ;  /* 0x00000009060872a4 */ /* 0x000fc4000f8e0207 */
[----:B------:R-:W-:Y:S02]  /*86b0*/  UIMAD UR7, UR20, -0x40, UR16 ;  /* 0xffffffc0140778a4 */ /* 0x000fe4000f8e0210 */
[----:B------:R-:W-:Y:S02]  /*86c0*/  IADD3 R4, P0, R4, UR13, RZ ;  /* 0x0000000d04047c10 */ /* 0x000fe4000ff1e0ff */
[----:B------:R-:W-:Y:S01]  /*86d0*/  IMAD.U32 R8, RZ, RZ, UR8 ;  /* 0x00000008ff087e24 */ /* 0x000fe2000f8e00ff */
[----:B------:R-:W-:Y:S02]  /*86e0*/  ULDC.64 UR8, c[0x0][0x3b8] ;  /* 0x0000ee0000087ab9 */ /* 0x000fe40000000a00 */
[----:B------:R-:W-:Y:S01]  /*86f0*/  UIMAD UR8, UR56, UR8, URZ ;  /* 0x00000008380872a4 */ /* 0x000fe2000f8e023f */
[----:B------:R3:W4:Y:S01]  /*8700*/  LDS.128 R36, [R248+0xd000] ;  /* 0x00d00000f8247984 */ /* 0x0007220000000c00 */
[----:B------:R-:W-:Y:S01]  /*8710*/  IADD3.X R5, R5, UR14, R8, P0, !PT ;  /* 0x0000000e05057c10 */ /* 0x000fe200087fe408 */
[----:B------:R-:W-:Y:S01]  /*8720*/  IMAD.U32 R8, RZ, RZ, UR36 ;  /* 0x00000024ff087e24 */ /* 0x000fe2000f8e00ff */
[----:B------:R-:W-:Y:S01]  /*8730*/  UIMAD UR8, UR36, UR9, UR8 ;  /* 0x00000009240872a4 */ /* 0x000fe2000f8e0208 */
[----:B------:R3:W3:Y:S01]  /*8740*/  LDS.128 R32, [R248+0xf000] ;  /* 0x00f00000f8207984 */ /* 0x0006e20000000c00 */
[----:B-1----:R-:W-:Y:S01]  /*8750*/  SHF.R.S32.HI R64, RZ, 0x1f, R64 ;  /* 0x0000001fff407819 */ /* 0x002fe20000011440 */
[----:B------:R-:W-:-:S02]  /*8760*/  IMAD.WIDE.U32 R8, R8, c[0x0][0x3b8], R4 ;  /* 0x0000ee0008087a25 */ /* 0x000fc400078e0004 */
[----:B------:R1:W1:Y:S01]  /*8770*/  LDS.128 R28, [R248+0x11000] ;  /* 0x01100000f81c7984 */ /* 0x0002620000000c00 */
[----:B--2---:R-:W-:-:S03]  /*8780*/  LEA.HI R64, R64, R65, RZ, 0x3 ;  /* 0x0000004140407211 */ /* 0x004fc600078f18ff */
[----:B------:R2:W1:Y:S01]  /*8790*/  LDS.128 R48, [R248+0x12000] ;  /* 0x01200000f8307984 */ /* 0x0004620000000c00 */
[----:B------:R-:W-:Y:S02]  /*87a0*/  IADD3 R12, R9, UR8, RZ ;  /* 0x00000008090c7c10 */ /* 0x000fe4000fffe0ff */
[----:B------:R-:W-:Y:S01]  /*87b0*/  SHF.R.S32.HI R64, RZ, 0x3, R64 ;  /* 0x00000003ff407819 */ /* 0x000fe20000011440 */
[----:B------:R2:W1:Y:S03]  /*87c0*/  LDS.128 R60, [R248+0x13000] ;  /* 0x01300000f83c7984 */ /* 0x0004660000000c00 */
[----:B------:R-:W-:Y:S01]  /*87d0*/  ISETP.GE.AND P4, PT, R64, UR7, PT ;  /* 0x0000000740007c0c */ /* 0x000fe2000bf86270 */
[----:B------:R2:W1:Y:S01]  /*87e0*/  LDS.128 R44, [R248+0x14000] ;  /* 0x01400000f82c7984 */ /* 0x0004620000000c00 */
[----:B------:R-:W-:-:S03]  /*87f0*/  SHF.R.S32.HI R14, RZ, 0x1f, R64 ;  /* 0x0000001fff0e7819 */ /* 0x000fc60000011440 */
[----:B------:R2:W1:Y:S04]  /*8800*/  LDS.128 R56, [R248+0x15000] ;  /* 0x01500000f8387984 */ /* 0x0004680000000c00 */
[----:B------:R2:W1:Y:S04]  /*8810*/  LDS.128 R40, [R248+0x16000] ;  /* 0x01600000f8287984 */ /* 0x0004680000000c00 */
[----:B------:R2:W1:Y:S01]  /*8820*/  LDS.128 R52, [R248+0x17000] ;  /* 0x01700000f8347984 */ /* 0x0004620000000c00 */
[----:B------:R-:W-:Y:S05]  /*8830*/  @P4 BRA `(.L_x_38) ;  /* 0x0000011000004947 */ /* 0x000fea0003800000 */
[----:B------:R-:W-:Y:S01]  /*8840*/  ISETP.GE.AND P2, PT, R246, c[0x0][0x220], PT ;  /* 0x00008800f6007a0c */ /* 0x000fe20003f46270 */
[----:B------:R-:W5:Y:S01]  /*8850*/  LDS.128 R24, [R248+0xe000] ;  /* 0x00e00000f8187984 */ /* 0x000f620000000c00 */
[----:B------:R-:W-:Y:S01]  /*8860*/  MOV R5, R12 ;  /* 0x0000000c00057202 */ /* 0x000fe20000000f00 */
[----:B------:R-:W-:Y:S01]  /*8870*/  IMAD.MOV.U32 R4, RZ, RZ, R8 ;  /* 0x000000ffff047224 */ /* 0x000fe200078e0008 */
[----:B------:R-:W-:Y:S01]  /*8880*/  ISETP.GE.AND P1, PT, R249, c[0x0][0x220], PT ;  /* 0x00008800f9007a0c */ /* 0x000fe20003f26270 */
[----:B------:R-:W2:Y:S01]  /*8890*/  LDS.128 R20, [R248+0x10000] ;  /* 0x01000000f8147984 */ /* 0x000ea20000000c00 */
[----:B------:R-:W-:Y:S01]  /*88a0*/  IMAD R15, R14, c[0x0][0x3a0], RZ ;  /* 0x0000e8000e0f7a24 */ /* 0x000fe200078e02ff */
[----:B------:R-:W-:Y:S01]  /*88b0*/  ISETP.GE.AND P0, PT, R251, c[0x0][0x220], PT ;  /* 0x00008800fb007a0c */ /* 0x000fe20003f06270 */
[----:B------:R-:W-:-:S04]  /*88c0*/  IMAD.WIDE.U32 R10, R64, c[0x0][0x3a0], R4 ;  /* 0x0000e800400a7a25 */ /* 0x000fc800078e0004 */
[----:B------:R-:W-:Y:S01]  /*88d0*/  IMAD R4, R64, c[0x0][0x3a4], R15 ;  /* 0x0000e90040047a24 */ /* 0x000fe200078e020f */
[----:B------:R-:W4:Y:S03]  /*88e0*/  @!P2 LDS.128 R16, [R248+0xc000] ;  /* 0x00c00000f810a984 */ /* 0x000f260000000c00 */
[----:B------:R-:W-:Y:S01]  /*88f0*/  IMAD.IADD R5, R4, 0x1, R11 ;  /* 0x0000000104057824 */ /* 0x000fe200078e020b */
[----:B------:R-:W-:-:S04]  /*8900*/  LEA R4, P3, R10, c[0x0][0x340], 0x1 ;  /* 0x0000d0000a047a11 */ /* 0x000fc800078608ff */
[----:B------:R-:W-:-:S05]  /*8910*/  LEA.HI.X R5, R10, c[0x0][0x344], R5, 0x1, P3 ;  /* 0x0000d1000a057a11 */ /* 0x000fca00018f0c05 */
[----:B-----5:R3:W-:Y:S04]  /*8920*/  @!P1 STG.E.128 [R4.64+0x80], R24 ;  /* 0x0000801804009986 */ /* 0x0207e8000c101d04 */
[----:B--2---:R3:W-:Y:S04]  /*8930*/  @!P0 STG.E.128 [R4.64+0x100], R20 ;  /* 0x0001001404008986 */ /* 0x0047e8000c101d04 */
[----:B----4-:R3:W-:Y:S02]  /*8940*/  @!P2 STG.E.128 [R4.64], R16 ;  /* 0x000000100400a986 */ /* 0x0107e4000c101d04 */
.L_x_38:
[----:B------:R-:W-:Y:S05]  /*8950*/  BSYNC B0 ;  /* 0x0000000000007941 */ /* 0x000fea0003800000 */
.L_x_37:
[----:B---3--:R-:W-:Y:S01]  /*8960*/  IADD3 R4, R64, 0x20, RZ ;  /* 0x0000002040047810 */ /* 0x008fe20007ffe0ff */
[----:B------:R-:W-:Y:S03]  /*8970*/  BSSY B0, `(.L_x_39) ;  /* 0x0000012000007945 */ /* 0x000fe60003800000 */
[----:B------:R-:W-:-:S13]  /*8980*/  ISETP.GE.AND P3, PT, R4, UR7, PT ;  /* 0x0000000704007c0c */ /* 0x000fda000bf66270 */
[----:B------:R-:W-:Y:S05]  /*8990*/  @P3 BRA `(.L_x_40) ;  /* 0x000000f000003947 */ /* 0x000fea0003800000 */
[----:B------:R-:W-:Y:S01]  /*89a0*/  IADD3 R4, P0, R64, 0x20, RZ ;  /* 0x0000002040047810 */ /* 0x000fe20007f1e0ff */
[----:B------:R-:W-:Y:S01]  /*89b0*/  IMAD.MOV.U32 R9, RZ, RZ, R12 ;  /* 0x000000ffff097224 */ /* 0x000fe200078e000c */
[----:B------:R-:W-:Y:S02]  /*89c0*/  ISETP.GE.AND P2, PT, R246, c[0x0][0x220], PT ;  /* 0x00008800f6007a0c */ /* 0x000fe40003f46270 */
[----:B------:R-:W-:Y:S01]  /*89d0*/  ISETP.GE.AND P1, PT, R249, c[0x0][0x220], PT ;  /* 0x00008800f9007a0c */ /* 0x000fe20003f26270 */
        /* <DEDUP_REMOVED lines=8> */
[----:B----4-:R3:W-:Y:S04]  /*8a60*/  @!P2 STG.E.128 [R4.64], R36 ;  /* 0x000000240400a986 */ /* 0x0107e8000c101d04 */
[----:B------:R3:W-:Y:S04]  /*8a70*/  @!P1 STG.E.128 [R4.64+0x80], R32 ;  /* 0x0000802004009986 */ /* 0x0007e8000c101d04 */
[----:B-1----:R3:W-:Y:S02]  /*8a80*/  @!P0 STG.E.128 [R4.64+0x100], R28 ;  /* 0x0001001c04008986 */ /* 0x0027e4000c101d04 */
.L_x_40:
[----:B------:R-:W-:Y:S05]  /*8a90*/  BSYNC B0 ;  /* 0x0000000000007941 */ /* 0x000fea0003800000 */
.L_x_39:
[----:B------:R-:W-:Y:S01]  /*8aa0*/  ULDC.64 UR8, c[0x0][0x3a8] ;  /* 0x0000ea0000087ab9 */ /* 0x000fe20000000a00 */
[----:B------:R-:W-:Y:S01]  /*8ab0*/  IMAD.WIDE.U32 R6, R13, c[0x0][0x3a8], R6 ;  /* 0x0000ea000d067a25 */ /* 0x000fe200078e0006 */
[----:B------:R-:W-:Y:S01]  /*8ac0*/  UIMAD UR7, UR10, UR8, URZ ;  /* 0x000000080a0772a4 */ /* 0x000fe2000f8e023f */
[----:B------:R-:W-:Y:S03]  /*8ad0*/  BSSY B0, `(.L_x_41) ;  /* 0x000001a000007945 */ /* 0x000fe60003800000 */
[----:B------:R-:W-:Y:S01]  /*8ae0*/  UIMAD UR6, UR6, UR9, UR7 ;  /* 0x00000009060672a4 */ /* 0x000fe2000f8e0207 */
[----:B------:R-:W-:-:S05]  /*8af0*/  IADD3 R6, P0, R6, UR11, RZ ;  /* 0x0000000b06067c10 */ /* 0x000fca000ff1e0ff */
[----:B---3--:R-:W-:Y:S01]  /*8b00*/  IMAD.U32 R4, RZ, RZ, UR6 ;  /* 0x00000006ff047e24 */ /* 0x008fe2000f8e00ff */
        /* <DEDUP_REMOVED lines=12> */
[----:B------:R-:W-:Y:S01]  /*8bd0*/  ISETP.GE.AND P1, PT, R249, c[0x0][0x220], PT ;  /* 0x00008800f9007a0c */ /* 0x000fe20003f26270 */
[----:B------:R-:W-:Y:S01]  /*8be0*/  IMAD.WIDE.U32 R8, R64, c[0x0][0x3a8], R4 ;  /* 0x0000ea0040087a25 */ /* 0x000fe200078e0004 */
[----:B------:R-:W-:-:S03]  /*8bf0*/  ISETP.GE.AND P0, PT, R251, c[0x0][0x220], PT ;  /* 0x00008800fb007a0c */ /* 0x000fc60003f06270 */
[----:B------:R-:W-:-:S04]  /*8c00*/  IMAD R4, R64, c[0x0][0x3ac], R11 ;  /* 0x0000eb0040047a24 */ /* 0x000fc800078e020b */
[----:B------:R-:W-:Y:S01]  /*8c10*/  IMAD.IADD R5, R4, 0x1, R9 ;  /* 0x0000000104057824 */ /* 0x000fe200078e0209 */
[----:B------:R-:W-:-:S04]  /*8c20*/  LEA R4, P4, R8, c[0x0][0x348], 0x1 ;  /* 0x0000d20008047a11 */ /* 0x000fc800078808ff */
[----:B------:R-:W-:-:S05]  /*8c30*/  LEA.HI.X R5, R8, c[0x0][0x34c], R5, 0x1, P4 ;  /* 0x0000d30008057a11 */ /* 0x000fca00020f0c05 */
[----:B-1----:R1:W-:Y:S04]  /*8c40*/  @!P2 STG.E.128 [R4.64], R48 ;  /* 0x000000300400a986 */ /* 0x0023e8000c101d04 */
[----:B------:R1:W-:Y:S04]  /*8c50*/  @!P1 STG.E.128 [R4.64+0x80], R44 ;  /* 0x0000802c04009986 */ /* 0x0003e8000c101d04 */
[----:B------:R1:W-:Y:S02]  /*8c60*/  @!P0 STG.E.128 [R4.64+0x100], R40 ;  /* 0x0001002804008986 */ /* 0x0003e4000c101d04 */
.L_x_42:
[----:B------:R-:W-:Y:S05]  /*8c70*/  BSYNC B0 ;  /* 0x0000000000007941 */ /* 0x000fea0003800000 */
.L_x_41:
[----:B------:R-:W-:Y:S05]  /*8c80*/  @P3 BRA `(.L_x_15) ;  /* 0x000000f000003947 */ /* 0x000fea0003800000 */
[----:B-1----:R-:W-:Y:S01]  /*8c90*/  IADD3 R4, P0, R64, 0x20, RZ ;  /* 0x0000002040047810 */ /* 0x002fe20007f1e0ff */
[----:B------:R-:W-:Y:S01]  /*8ca0*/  IMAD.MOV.U32 R7, RZ, RZ, R10 ;  /* 0x000000ffff077224 */ /* 0x000fe200078e000a */
[----:B------:R-:W-:-:S02]  /*8cb0*/  ISETP.GE.AND P2, PT, R246, c[0x0][0x220], PT ;  /* 0x00008800f6007a0c */ /* 0x000fc40003f46270 */
        /* <DEDUP_REMOVED lines=9> */
[----:B------:R1:W-:Y:S04]  /*8d50*/  @!P2 STG.E.128 [R4.64], R60 ;  /* 0x0000003c0400a986 */ /* 0x0003e8000c101d04 */
[----:B------:R1:W-:Y:S04]  /*8d60*/  @!P1 STG.E.128 [R4.64+0x80], R56 ;  /* 0x0000803804009986 */ /* 0x0003e8000c101d04 */
[----:B------:R1:W-:Y:S02]  /*8d70*/  @!P0 STG.E.128 [R4.64+0x100], R52 ;  /* 0x0001003404008986 */ /* 0x0003e4000c101d04 */
.L_x_15:
[----:B------:R-:W-:Y:S05]  /*8d80*/  BSYNC B1 ;  /* 0x0000000000017941 */ /* 0x000fea0003800000 */
.L_x_1:
[----:B------:R-:W-:Y:S02]  /*8d90*/  ULDC UR7, c[0x0][0x218] ;  /* 0x0000860000077ab9 */ /* 0x000fe40000000800 */
[----:B------:R-:W-:-:S04]  /*8da0*/  UIADD3 UR7, UR7, 0x3f, URZ ;  /* 0x0000003f07077890 */ /* 0x000fc8000fffe03f */
[----:B------:R-:W-:-:S04]  /*8db0*/  USHF.R.S32.HI UR6, URZ, 0x1f, UR7 ;  /* 0x0000001f3f067899 */ /* 0x000fc80008011407 */
[----:B------:R-:W-:-:S03]  /*8dc0*/  ULEA.HI UR6, UR6, UR7, URZ, 0x6 ;  /* 0x0000000706067291 */ /* 0x000fc6000f8f303f */
[----:B------:R-:W-:Y:S02]  /*8dd0*/  ULDC UR7, c[0x0][0xc] ;  /* 0x0000030000077ab9 */ /* 0x000fe40000000800 */
[----:B------:R-:W-:Y:S02]  /*8de0*/  UIADD3 UR20, UR20, UR7, URZ ;  /* 0x0000000714147290 */ /* 0x000fe4000fffe03f */
[----:B------:R-:W-:-:S04]  /*8df0*/  USHF.R.S32.HI UR6, URZ, 0x6, UR6 ;  /* 0x000000063f067899 */ /* 0x000fc80008011406 */
[----:B------:R-:W-:-:S06]  /*8e00*/  UISETP.GE.AND UP0, UPT, UR20, UR6, UPT ;  /* 0x000000061400728c */ /* 0x000fcc000bf06270 */
[----:B------:R-:W-:-:S13]  /*8e10*/  PLOP3.LUT P0, PT, PT, PT, UP0, 0x80, 0x0 ;  /* 0x000000000000781c */ /* 0x000fda0003f0f008 */
[----:B------:R-:W-:Y:S01]  /*8e20*/  @P0 CALL.REL.NOINC `(.L_x_43) ;  /* 0x0000001000000944 */ /* 0x000fe20003c00000 */
[----:B------:R-:W-:Y:S05]  /*8e30*/  BRA `(.L_x_44) ;  /* 0xffff7ea000007947 */ /* 0x000fea000383ffff */
.L_x_43:
[----:B------:R-:W-:Y:S05]  /*8e40*/  EXIT ;  /* 0x000000000000794d */ /* 0x000fea0003800000 */
.L_x_45:
[----:B------:R-:W-:-:S00]  /*8e50*/  BRA `(.L_x_45) ;  /* 0xfffffff000007947 */ /* 0x000fc0000383ffff */
[----:B------:R-:W-:-:S00]  /*8e60*/  NOP ;  /* 0x0000000000007918 */ /* 0x000fc00000000000 */
        /* <DEDUP_REMOVED lines=9> */
.L_x_798:


//--------------------- .text._ZN5flash44flash_bwd_dq_dk_dv_loop_seqk_parallel_kernelI23Flash_bwd_kernel_traitsILi192ELi64ELi64ELi8ELi4ELi2ELi2ELb1ELb1EN7cutlass10bfloat16_tE19Flash_kernel_traitsILi192ELi64ELi64ELi8ES3_EELb0ELb1ELb0ELb0ELb0ELb1ELb0EEEvNS_16Flash_bwd_paramsE --------------------------
	.section	.text._ZN5flash44flash_bwd_dq_dk_dv_loop_seqk_parallel_kernelI23Flash_bwd_kernel_traitsILi192ELi64ELi64ELi8ELi4ELi2ELi2ELb1ELb1EN7cutlass10bfloat16_tE19Flash_kernel_traitsILi192ELi64ELi64ELi8ES3_EELb0ELb1ELb0ELb0ELb0ELb1ELb0EEEvNS_16Flash_bwd_paramsE,"ax",@progbits
	.sectioninfo	@"SHI_REGISTERS=255"
	.align	128
        .global         _ZN5flash44flash_bwd_dq_dk_dv_loop_seqk_parallel_kernelI23Flash_bwd_kernel_traitsILi192ELi64ELi64ELi8ELi4ELi2ELi2ELb1ELb1EN7cutlass10bfloat16_tE19Flash_kernel_traitsILi192ELi64ELi64ELi8ES3_EELb0ELb1ELb0ELb0ELb0ELb1ELb0EEEvNS_16Flash_bwd_paramsE
        .type           _ZN5flash44flash_bwd_dq_dk_dv_loop_seqk_parallel_kernelI23Flash_bwd_kernel_traitsILi192ELi64ELi64ELi8ELi4ELi2ELi2ELb1ELb1EN7cutlass10bfloat16_tE19Flash_kernel_traitsILi192ELi64ELi64ELi8ES3_EELb0ELb1ELb0ELb0ELb0ELb1ELb0EEEvNS_16Flash_bwd_paramsE,@function
        .size           _ZN5flash44flash_bwd_dq_dk_dv_loop_seqk_parallel_kernelI23Flash_bwd_kernel_traitsILi192ELi64ELi64ELi8ELi4ELi2ELi2ELb1ELb1EN7cutlass10bfloat16_tE19Flash_kernel_traitsILi192ELi64ELi64ELi8ES3_EELb0ELb1ELb0ELb0ELb0ELb1ELb0EEEvNS_16Flash_bwd_paramsE,(.L_x_799 - _ZN5flash44flash_bwd_dq_dk_dv_loop_seqk_parallel_kernelI23Flash_bwd_kernel_traitsILi192ELi64ELi64ELi8ELi4ELi2ELi2ELb1ELb1EN7cutlass10bfloat16_tE19Flash_kernel_traitsILi192ELi64ELi64ELi8ES3_EELb0ELb1ELb0ELb0ELb0ELb1ELb0EEEvNS_16Flash_bwd_paramsE)
        .other          _ZN5flash44flash_bwd_dq_dk_dv_loop_seqk_parallel_kernelI23Flash_bwd_kernel_traitsILi192ELi64ELi64ELi8ELi4ELi2ELi2ELb1ELb1EN7cutlass10bfloat16_tE19Flash_kernel_traitsILi192ELi64ELi64ELi8ES3_EELb0ELb1ELb0ELb0ELb0ELb1ELb0EEEvNS_16Flash_bwd_paramsE,@"STO_CUDA_ENTRY STV_DEFAULT"
_ZN5flash44flash_bwd_dq_dk_dv_loop_seqk_parallel_kernelI23Flash_bwd_kernel_traitsILi192ELi64ELi64ELi8ELi4ELi2ELi2ELb1ELb1EN7cutlass10bfloat16_tE19Flash_kernel_traitsILi192ELi64ELi64ELi8ES3_EELb0ELb1ELb0ELb0ELb0ELb1ELb0EEEvNS_16Flash_bwd_paramsE:
.text._ZN5flash44flash_bwd_dq_dk_dv_loop_seqk_parallel_kernelI23Flash_bwd_kernel_traitsILi192ELi64ELi64ELi8ELi4ELi2ELi2ELb1ELb1EN7cutlass10bfloat16_tE19Flash_kernel_traitsILi192ELi64ELi64ELi8ES3_EELb0ELb1ELb0ELb0ELb0ELb1ELb0EEEvNS_16Flash_bwd_paramsE:
        /* <DEDUP_REMOVED lines=31> */
[----:B------:R-:W-:Y:S01]  /*01f0*/  LEA.HI R7, R11, R14, RZ, 0x4 ;  /* 0x0000000e0b077211 */ /* 0x000fe200078f20ff */
        /* <DEDUP_REMOVED lines=9> */
[----:B------:R-:W-:Y:S01]  /*0290*/  SHF.R.S32.HI R6, RZ, 0x4, R7 ;  /* 0x00000004ff067819 */ /* 0x000fe20000011407 */
[----:B------:R-:W-:Y:S01]  /*02a0*/  @!UP5 UIMAD UR7, UR29, UR13, UR36 ;  /* 0x0000000d1d07d2a4 */ /* 0x000fe2000f8e0224 */
[----:B------:R-:W-:Y:S01]  /*02b0*/  LOP3.LUT R2, R0, 0xfffffffc, RZ, 0xc0, !PT ;  /* 0xfffffffc00027812 */ /* 0x000fe200078ec0ff */
[----:B------:R-:W-:Y:S01]  /*02c0*/  USHF.L.U32 UR39, UR44, 0x6, URZ ;  /* 0x000000062c277899 */ /* 0x000fe2000800063f */
[----:B------:R-:W-:Y:S01]  /*02d0*/  LOP3.LUT R0, R3, 0xfffffffe, RZ, 0xc0, !PT ;  /* 0xfffffffe03007812 */ /* 0x000fe200078ec0ff */
[----:B------:R-:W-:Y:S01]  /*02e0*/  ULDC UR47, c[0x0][0x214] ;  /* 0x00008500002f7ab9 */ /* 0x000fe20000000800 */
[----:B------:R-:W-:Y:S01]  /*02f0*/  LEA.HI R3, R7, R6, RZ, 0x1 ;  /* 0x0000000607037211 */ /* 0x000fe200078f08ff */
[----:B------:R-:W-:Y:S01]  /*0300*/  IMAD.IADD R16, R5, 0x1, -R2 ;  /* 0x0000000105107824 */ /* 0x000fe200078e0a02 */
[-C--:B------:R-:W-:Y:S01]  /*0310*/  LEA.HI R17, R11, R14.reuse, RZ, 0x2 ;  /* 0x0000000e0b117211 */ /* 0x080fe200078f10ff */
[----:B------:R-:W-:Y:S01]  /*0320*/  IMAD.IADD R15, R5, 0x1, -R0 ;  /* 0x00000001050f7824 */ /* 0x000fe200078e0a00 */
[----:B------:R-:W-:Y:S01]  /*0330*/  LOP3.LUT R0, R3, 0xfffffffe, RZ, 0xc0, !PT ;  /* 0xfffffffe03007812 */ /* 0x000fe200078ec0ff */
[----:B------:R-:W-:Y:S01]  /*0340*/  ULDC UR54, c[0x0][0x1c8] ;  /* 0x0000720000367ab9 */ /* 0x000fe20000000800 */
[--C-:B------:R-:W-:Y:S01]  /*0350*/  SHF.R.S32.HI R5, RZ, 0x2, R17.reuse ;  /* 0x00000002ff057819 */ /* 0x100fe20000011411 */
[----:B------:R-:W-:Y:S01]  /*0360*/  ULDC.U8 UR10, c[0x0][0x3d0] ;  /* 0x0000f400000a7ab9 */ /* 0x000fe20000000000 */
[----:B------:R-:W-:Y:S01]  /*0370*/  SHF.R.S32.HI R2, RZ, 0x1f, R17 ;  /* 0x0000001fff027819 */ /* 0x000fe20000011411 */
[----:B------:R-:W-:Y:S01]  /*0380*/  IMAD.IADD R12, R6, 0x1, -R0 ;  /* 0x00000001060c7824 */ /* 0x000fe200078e0a00 */
[----:B------:R-:W-:Y:S01]  /*0390*/  LOP3.LUT R0, R4, 0xffffffe0, RZ, 0xc0, !PT ;  /* 0xffffffe004007812 */ /* 0x000fe200078ec0ff */
[----:B------:R-:W-:Y:S01]  /*03a0*/  ULDC UR48, c[0x0][0x224] ;  /* 0x0000890000307ab9 */ /* 0x000fe20000000800 */
[----:B------:R-:W-:Y:S01]  /*03b0*/  LEA.HI R2, R2, R5, RZ, 0x3 ;  /* 0x0000000502027211 */ /* 0x000fe200078f18ff */
[----:B------:R-:W-:Y:S01]  /*03c0*/  @UP5 UIMAD UR52, UR29, UR47, URZ ;  /* 0x0000002f1d3452a4 */ /* 0x000fe2000f8e023f */
[----:B------:R-:W-:Y:S01]  /*03d0*/  LEA.HI R6, R11, R14, RZ, 0x3 ;  /* 0x0000000e0b067211 */ /* 0x000fe200078f18ff */
[----:B------:R-:W-:Y:S01]  /*03e0*/  IMAD.IADD R0, R14, 0x1, -R0 ;  /* 0x000000010e007824 */ /* 0x000fe200078e0a00 */
[----:B------:R-:W-:Y:S01]  /*03f0*/  LOP3.LUT R2, R2, 0xfffffff8, RZ, 0xc0, !PT ;  /* 0xfffffff802027812 */ /* 0x000fe200078ec0ff */
[----:B------:R-:W-:Y:S01]  /*0400*/  ULDC.64 UR4, c[0x0][0x118] ;  /* 0x0000460000047ab9 */ /* 0x000fe20000000a00 */
[----:B------:R-:W-:Y:S01]  /*0410*/  SHF.R.S32.HI R9, RZ, 0x3, R6 ;  /* 0x00000003ff097819 */ /* 0x000fe20000011406 */
[----:B------:R-:W-:Y:S01]  /*0420*/  UMOV UR59, 0x4 ;  /* 0x00000004003b7882 */ /* 0x000fe20000000000 */
[----:B------:R-:W-:Y:S01]  /*0430*/  SHF.R.S32.HI R3, RZ, 0x1f, R0 ;  /* 0x0000001fff037819 */ /* 0x000fe20000011400 */
[----:B------:R-:W-:Y:S01]  /*0440*/  IMAD.IADD R8, R5, 0x1, -R2 ;  /* 0x0000000105087824 */ /* 0x000fe200078e0a02 */
[----:B------:R-:W-:Y:S01]  /*0450*/  LOP3.LUT R2, R7, 0xfffffff0, RZ, 0xc0, !PT ;  /* 0xfffffff007027812 */ /* 0x000fe200078ec0ff */
[----:B------:R-:W-:Y:S01]  /*0460*/  ULOP3.LUT UR54, UR36, UR54, URZ, 0x3c, !UPT ;  /* 0x0000003624367292 */ /* 0x000fe2000f8e3c3f */
[----:B------:R-:W-:Y:S01]  /*0470*/  LEA.HI R19, R3, R0, RZ, 0x2 ;  /* 0x0000000003137211 */ /* 0x000fe200078f10ff */
[----:B------:R-:W-:Y:S01]  /*0480*/  IMAD.SHL.U32 R3, R9, 0x40, RZ ;  /* 0x0000004009037824 */ /* 0x000fe200078e00ff */
[----:B------:R-:W-:Y:S01]  /*0490*/  LOP3.LUT R0, R6, 0xfffffff8, RZ, 0xc0, !PT ;  /* 0xfffffff806007812 */ /* 0x000fe200078ec0ff */
[C---:B------:R-:W-:Y:S01]  /*04a0*/  IMAD.IADD R2, R14.reuse, 0x1, -R2 ;  /* 0x000000010e027824 */ /* 0x040fe200078e0a02 */
[----:B------:R-:W-:Y:S01]  /*04b0*/  LEA.HI R7, R11, R14, RZ, 0x7 ;  /* 0x0000000e0b077211 */ /* 0x000fe200078f38ff */
[----:B------:R-:W-:Y:S01]  /*04c0*/  USHF.R.S32.HI UR55, URZ, 0x1f, UR36 ;  /* 0x0000001f3f377899 */ /* 0x000fe20008011424 */
[----:B------:R-:W-:Y:S01]  /*04d0*/  LOP3.LUT R3, R3, 0x1c0, RZ, 0xc0, !PT ;  /* 0x000001c003037812 */ /* 0x000fe200078ec0ff */
[----:B------:R-:W-:Y:S01]  /*04e0*/  IMAD.IADD R0, R14, 0x1, -R0 ;  /* 0x000000010e007824 */ /* 0x000fe200078e0a00 */
[----:B------:R-:W-:Y:S01]  /*04f0*/  SHF.R.S32.HI R4, RZ, 0x1f, R2 ;  /* 0x0000001fff047819 */ /* 0x000fe20000011402 */
[----:B------:R-:W-:Y:S01]  /*0500*/  USHF.L.U32 UR60, UR29, 0x7, URZ ;  /* 0x000000071d3c7899 */ /* 0x000fe2000800063f */
[----:B------:R-:W-:Y:S01]  /*0510*/  SHF.R.U32.HI R5, RZ, 0x3, R3 ;  /* 0x00000003ff057819 */ /* 0x000fe20000011603 */
[----:B------:R-:W-:Y:S01]  /*0520*/  IMAD.SHL.U32 R20, R0, 0x8, RZ ;  /* 0x0000000800147824 */ /* 0x000fe200078e00ff */
[----:B------:R-:W-:Y:S01]  /*0530*/  LEA.HI R13, R4, R2, RZ, 0x3 ;  /* 0x00000002040d7211 */ /* 0x000fe200078f18ff */
[----:B------:R-:W-:Y:S01]  /*0540*/  UISETP.NE.AND UP6, UPT, UR10, URZ, UPT ;  /* 0x0000003f0a00728c */ /* 0x000fe2000bfc5270 */
[C---:B------:R-:W-:Y:S01]  /*0550*/  LOP3.LUT P4, RZ, R0.reuse, 0x2, RZ, 0xc0, !PT ;  /* 0x0000000200ff7812 */ /* 0x040fe2000788c0ff */
[----:B------:R-:W-:Y:S01]  /*0560*/  USHF.R.S32.HI UR57, URZ, 0x1f, UR29 ;  /* 0x0000001f3f397899 */ /* 0x000fe2000801141d */
[----:B------:R-:W-:Y:S01]  /*0570*/  LOP3.LUT R4, R3, 0x38, R20, 0xf8, !PT ;  /* 0x0000003803047812 */ /* 0x000fe200078ef814 */
[----:B------:R-:W-:Y:S01]  /*0580*/  STL [R1+0x80], R20 ;  /* 0x0000801401007387 */ /* 0x000fe20000100800 */
        /* <DEDUP_REMOVED lines=9> */
[----:B------:R-:W-:Y:S01]  /*0620*/  IMAD.SHL.U32 R5, R12, 0x200, RZ ;  /* 0x000002000c057824 */ /* 0x000fe200078e00ff */
[----:B------:R-:W-:Y:S01]  /*0630*/  ISETP.NE.U32.AND P0, PT, R3, 0x1, PT ;  /* 0x000000010300780c */ /* 0x000fe20003f05070 */
[----:B------:R-:W-:Y:S01]  /*0640*/  UIMAD.WIDE.U32 UR40, UR34, UR42, URZ ;  /* 0x0000002a222872a5 */ /* 0x000fe2000f8e003f */
        /* <DEDUP_REMOVED lines=13> */
[----:B------:R-:W-:Y:S01]  /*0720*/  R2P PR, R8, 0x6 ;  /* 0x0000000608007804 */ /* 0x000fe20000000000 */
[----:B------:R-:W-:Y:S01]  /*0730*/  IMAD.IADD R0, R2, 0x1, R0 ;  /* 0x0000000102007824 */ /* 0x000fe200078e0200 */
[----:B------:R-:W-:Y:S02]  /*0740*/  SHF.R.S32.HI R2, RZ, 0x6, R3 ;  /* 0x00000006ff027819 */ /* 0x000fe40000011403 */
[----:B------:R-:W-:Y:S01]  /*0750*/  LOP3.LUT R3, R5, R6, R4, 0xf6, !PT ;  /* 0x0000000605037212 */ /* 0x000fe200078ef604 */
[----:B------:R-:W-:Y:S01]  /*0760*/  IMAD.SHL.U32 R5, R7, 0x20, RZ ;  /* 0x0000002007057824 */ /* 0x000fe200078e00ff */
[----:B------:R-:W-:Y:S01]  /*0770*/  LOP3.LUT R4, R17, 0x7ffffffc, RZ, 0xc0, !PT ;  /* 0x7ffffffc11047812 */ /* 0x000fe200078ec0ff */
[----:B------:R-:W-:Y:S01]  /*0780*/  IMAD R18, R2, 0x200, R9 ;  /* 0x0000020002127824 */ /* 0x000fe200078e0209 */
[----:B------:R-:W-:Y:S01]  /*0790*/  LOP3.LUT P6, RZ, R10, 0x2, RZ, 0xc0, !PT ;  /* 0x000000020aff7812 */ /* 0x000fe200078cc0ff */
[----:B------:R-:W-:Y:S01]  /*07a0*/  IMAD.SHL.U32 R6, R2, 0x8, RZ ;  /* 0x0000000802067824 */ /* 0x000fe200078e00ff */
[----:B------:R-:W-:Y:S01]  /*07b0*/  LOP3.LUT P5, RZ, R10, 0x4, RZ, 0xc0, !PT ;  /* 0x000000040aff7812 */ /* 0x000fe200078ac0ff */
[----:B------:R-:W-:-:S02]  /*07c0*/  IMAD.SHL.U32 R2, R8, 0x40, RZ ;  /* 0x0000004008027824 */ /* 0x000fc400078e00ff */
[----:B------:R-:W-:Y:S01]  /*07d0*/  IMAD.IADD R9, R14, 0x1, -R4 ;  /* 0x000000010e097824 */ /* 0x000fe200078e0a04 */
[----:B------:R-:W-:Y:S01]  /*07e0*/  LOP3.LUT R4, R6, 0x18, RZ, 0xc0, !PT ;  /* 0x0000001806047812 */ /* 0x000fe200078ec0ff */
[----:B------:R-:W-:Y:S01]  /*07f0*/  IMAD.SHL.U32 R14, R14, 0x2, RZ ;  /* 0x000000020e0e7824 */ /* 0x000fe200078e00ff */
[----:B------:R-:W-:Y:S01]  /*0800*/  LOP3.LUT R2, R2, 0x1c0, RZ, 0xc0, !PT ;  /* 0x000001c002027812 */ /* 0x000fe200078ec0ff */
[----:B------:R-:W-:Y:S02]  /*0810*/  IMAD.SHL.U32 R7, R12, 0x20, RZ ;  /* 0x000000200c077824 */ /* 0x000fe400078e00ff */
[----:B------:R-:W-:Y:S01]  /*0820*/  IMAD.SHL.U32 R252, R0, 0x2, RZ ;  /* 0x0000000200fc7824 */ /* 0x000fe200078e00ff */
[----:B------:R-:W-:Y:S02]  /*0830*/  LOP3.LUT R8, R5, 0x6, R14, 0xf8, !PT ;  /* 0x0000000605087812 */ /* 0x000fe400078ef80e */
[----:B------:R-:W-:Y:S02]  /*0840*/  SHF.R.U32.HI R6, RZ, 0x3, R2 ;  /* 0x00000003ff067819 */ /* 0x000fe40000011602 */
[----:B------:R-:W-:Y:S01]  /*0850*/  LOP3.LUT R5, R2, 0x20, R5, 0xf8, !PT ;  /* 0x0000002002057812 */ /* 0x000fe200078ef805 */
[----:B------:R1:W-:Y:S01]  /*0860*/  STL [R1+0x78], R8 ;  /* 0x0000780801007387 */ /* 0x0003e20000100800 */
[----:B------:R-:W-:Y:S01]  /*0870*/  LOP3.LUT R11, R4, 0x20, R7, 0xf8, !PT ;  /* 0x00000020040b7812 */ /* 0x000fe200078ef807 */
[----:B------:R-:W-:-:S02]  /*0880*/  IMAD.SHL.U32 R7, R10, 0x40, RZ ;  /* 0x000000400a077824 */ /* 0x000fc400078e00ff */
[----:B------:R-:W-:-:S05]  /*0890*/  IMAD.MOV.U32 R10, RZ, RZ, -0x10 ;  /* 0xfffffff0ff0a7424 */ /* 0x000fca00078e00ff */
[----:B------:R-:W-:Y:S02]  /*08a0*/  SEL R10, R10, 0x10, !P0 ;  /* 0x000000100a0a7807 */ /* 0x000fe40004000000 */
        /* <DEDUP_REMOVED lines=8> */
[--C-:B------:R-:W-:Y:S01]  /*0930*/  SHF.R.U32.HI R4, RZ, 0x3, R2.reuse ;  /* 0x00000003ff047819 */ /* 0x100fe20000011602 */
[----:B------:R-:W-:Y:S02]  /*0940*/  IMAD.SHL.U32 R5, R12, 0x8, RZ ;  /* 0x000000080c057824 */ /* 0x000fe400078e00ff */
[----:B------:R-:W-:Y:S01]  /*0950*/  IMAD.SHL.U32 R7, R13, 0x40, RZ ;  /* 0x000000400d077824 */ /* 0x000fe200078e00ff */
[----:B------:R-:W-:Y:S01]  /*0960*/  LOP3.LUT R6, R4, R11, R2, 0x1e, !PT ;  /* 0x0000000b04067212 */ /* 0x000fe200078e1e02 */
[----:B------:R-:W-:Y:S01]  /*0970*/  IMAD.SHL.U32 R11, R18, 0x2, RZ ;  /* 0x00000002120b7824 */ /* 0x000fe200078e00ff */
[----:B------:R-:W-:Y:S01]  /*0980*/  LOP3.LUT R5, R2, 0x8, R5, 0xf8, !PT ;  /* 0x0000000802057812 */ /* 0x000fe200078ef805 */
[----:B------:R-:W-:Y:S01]  /*0990*/  IMAD.SHL.U32 R13, R17, 0x2, RZ ;  /* 0x00000002110d7824 */ /* 0x000fe200078e00ff */
[----:B------:R-:W-:-:S02]  /*09a0*/  LOP3.LUT R7, R7, 0xfffffe00, RZ, 0xc0, !PT ;  /* 0xfffffe0007077812 */ /* 0x000fc400078ec0ff */
[----:B------:R-:W-:Y:S02]  /*09b0*/  SHF.R.S32.HI R2, RZ, 0x2, R19 ;  /* 0x00000002ff027819 */ /* 0x000fe40000011413 */
[----:B------:R-:W-:Y:S01]  /*09c0*/  LOP3.LUT R4, R5, R4, RZ, 0x3c, !PT ;  /* 0x0000000405047212 */ /* 0x000fe200078e3cff */
[--C-:B------:R-:W-:Y:S01]  /*09d0*/  IMAD R8, R16, 0x400, R7.reuse ;  /* 0x0000040010087824 */ /* 0x100fe200078e0207 */
[----:B------:R-:W-:Y:S01]  /*09e0*/  LEA R12, R14, 0xc000, 0x1 ;  /* 0x0000c0000e0c7811 */ /* 0x000fe200078e08ff */
[----:B------:R-:W-:Y:S01]  /*09f0*/  IMAD R9, R15, 0x400, R7 ;  /* 0x000004000f097824 */ /* 0x000fe200078e0207 */
[----:B------:R-:W-:Y:S01]  /*0a00*/  LOP3.LUT R7, R6, R7, RZ, 0xfc, !PT ;  /* 0x0000000706077212 */ /* 0x000fe200078efcff */
[----:B------:R-:W-:Y:S02]  /*0a10*/  IMAD R2, R16, 0x10, R2 ;  /* 0x0000001010027824 */ /* 0x000fe400078e0202 */
[----:B------:R-:W-:Y:S02]  /*0a20*/  IMAD.MOV.U32 R6, RZ, RZ, 0x20 ;  /* 0x00000020ff067424 */ /* 0x000fe400078e00ff */
[----:B------:R-:W-:Y:S01]  /*0a30*/  IMAD.MOV.U32 R5, RZ, RZ, 0x40 ;  /* 0x00000040ff057424 */ /* 0x000fe200078e00ff */
[----:B------:R1:W-:Y:S01]  /*0a40*/  STL [R1+0x88], R2 ;  /* 0x0000880201007387 */ /* 0x0003e20000100800 */
[----:B------:R-:W-:-:S02]  /*0a50*/  IMAD.IADD R8, R8, 0x1, R4 ;  /* 0x0000000108087824 */ /* 0x000fc400078e0204 */
[----:B------:R-:W-:Y:S01]  /*0a60*/  IMAD.IADD R9, R4, 0x1, R9 ;  /* 0x0000000104097824 */ /* 0x000fe200078e0209 */
[C---:B------:R-:W-:Y:S01]  /*0a70*/  SEL R4, R6.reuse, 0xffffffe0, !P4 ;  /* 0xffffffe006047807 */ /* 0x040fe20006000000 */
[----:B------:R2:W-:Y:S01]  /*0a80*/  STL [R1+0x38], R11 ;  /* 0x0000380b01007387 */ /* 0x0005e20000100800 */
[----:B------:R-:W-:Y:S01]  /*0a90*/  SEL R6, R6, 0xffffffe0, !P6 ;  /* 0xffffffe006067807 */ /* 0x000fe20007000000 */
[----:B------:R-:W-:Y:S01]  /*0aa0*/  IMAD.SHL.U32 R8, R8, 0x2, RZ ;  /* 0x0000000208087824 */ /* 0x000fe200078e00ff */
[----:B------:R-:W-:Y:S01]  /*0ab0*/  LEA R9, R9, 0x12000, 0x1 ;  /* 0x0001200009097811 */ /* 0x000fe200078e08ff */
[--C-:B------:R-:W-:Y:S01]  /*0ac0*/  IMAD.IADD R15, R252, 0x1, R4.reuse ;  /* 0x00000001fc0f7824 */ /* 0x100fe200078e0204 */
[C---:B-1----:R-:W-:Y:S02]  /*0ad0*/  SEL R2, R5.reuse, 0xffffffc0, !P3 ;  /* 0xffffffc005027807 */ /* 0x042fe40005800000 */
[----:B------:R-:W-:Y:S02]  /*0ae0*/  SEL R5, R5, 0xffffffc0, !P5 ;  /* 0xffffffc005057807 */ /* 0x000fe40006800000 */
[----:B------:R-:W-:Y:S01]  /*0af0*/  IADD3 R0, R2, R252, R4 ;  /* 0x000000fc02007210 */ /* 0x000fe20007ffe004 */
[----:B--2---:R-:W-:-:S02]  /*0b00*/  IMAD.IADD R11, R252, 0x1, R2 ;  /* 0x00000001fc0b7824 */ /* 0x004fc400078e0202 */
[C---:B------:R-:W-:Y:S02]  /*0b10*/  IMAD R2, R3.reuse, 0x2, R2 ;  /* 0x0000000203027824 */ /* 0x040fe400078e0202 */
[----:B------:R1:W-:Y:S01]  /*0b20*/  STL [R1+0x10], R0 ;  /* 0x0000100001007387 */ /* 0x0003e20000100800 */
[----:B------:R-:W-:-:S03]  /*0b30*/  IMAD.SHL.U32 R3, R3, 0x2, RZ ;  /* 0x0000000203037824 */ /* 0x000fc600078e00ff */
[----:B------:R2:W-:Y:S04]  /*0b40*/  STL [R1], R11 ;  /* 0x0000000b01007387 */ /* 0x0005e80000100800 */
[----:B------:R-:W-:Y:S04]  /*0b50*/  STL [R1+0x4], R15 ;  /* 0x0000040f01007387 */ /* 0x000fe80000100800 */
[----:B------:R-:W-:Y:S01]  /*0b60*/  STL [R1+0x3c], R13 ;  /* 0x00003c0d01007387 */ /* 0x000fe20000100800 */
[----:B-1----:R-:W-:Y:S01]  /*0b70*/  IMAD.IADD R0, R4, 0x1, R11 ;  /* 0x0000000104007824 */ /* 0x002fe200078e020b */
[----:B------:R-:W-:-:S02]  /*0b80*/  IADD3 R4, R12, 0x40, RZ ;  /* 0x000000400c047810 */ /* 0x000fc40007ffe0ff */
[----:B------:R-:W-:Y:S02]  /*0b90*/  @P2 IADD3 R4, R12, -0x40, RZ ;  /* 0xffffffc00c042810 */ /* 0x000fe40007ffe0ff */
[----:B------:R1:W-:Y:S01]  /*0ba0*/  STL [R1+0x2c], R0 ;  /* 0x00002c0001007387 */ /* 0x0003e20000100800 */
[C---:B--2---:R-:W-:Y:S02]  /*0bb0*/  IADD3 R11, R13.reuse, 0x20, RZ ;  /* 0x000000200d0b7810 */ /* 0x044fe40007ffe0ff */
[C---:B------:R-:W-:Y:S01]  /*0bc0*/  @P1 IADD3 R11, R13.reuse, -0x20, RZ ;  /* 0xffffffe00d0b1810 */ /* 0x040fe20007ffe0ff */
[----:B------:R-:W-:Y:S01]  /*0bd0*/  STL [R1+0x6c], R12 ;  /* 0x00006c0c01007387 */ /* 0x000fe20000100800 */
[----:B-1----:R-:W-:-:S05]  /*0be0*/  IMAD.IADD R0, R13, 0x1, R10 ;  /* 0x000000010d007824 */ /* 0x002fca00078e020a */
[----:B------:R1:W-:Y:S04]  /*0bf0*/  STL [R1+0x58], R0 ;  /* 0x0000580001007387 */ /* 0x0003e80000100800 */
[----:B------:R-:W-:Y:S04]  /*0c00*/  STL [R1+0x50], R11 ;  /* 0x0000500b01007387 */ /* 0x000fe80000100800 */
[----:B------:R2:W-:Y:S04]  /*0c10*/  STL [R1+0x70], R4 ;  /* 0x0000700401007387 */ /* 0x0005e80000100800 */
[----:B------:R3:W-:Y:S01]  /*0c20*/  STL [R1+0x8], R8 ;  /* 0x0000080801007387 */ /* 0x0007e20000100800 */
[----:B-1----:R-:W-:-:S02]  /*0c30*/  IMAD.SHL.U32 R0, R7, 0x2, RZ ;  /* 0x0000000207007824 */ /* 0x002fc400078e00ff */
[----:B------:R-:W-:Y:S02]  /*0c40*/  IMAD.IADD R7, R8, 0x1, R6 ;  /* 0x0000000108077824 */ /* 0x000fe400078e0206 */
[----:B--2---:R-:W-:Y:S02]  /*0c50*/  IMAD.IADD R4, R10, 0x1, R11 ;  /* 0x000000010a047824 */ /* 0x004fe400078e020b */
[----:B------:R-:W-:Y:S02]  /*0c60*/  IMAD.IADD R10, R8, 0x1, R5 ;  /* 0x00000001080a7824 */ /* 0x000fe400078e0205 */
[--C-:B---3--:R-:W-:Y:S01]  /*0c70*/  IMAD.IADD R8, R6, 0x1, R9.reuse ;  /* 0x0000000106087824 */ /* 0x108fe200078e0209 */
[----:B------:R1:W-:Y:S04]  /*0c80*/  STL [R1+0x54], R4 ;  /* 0x0000540401007387 */ /* 0x0003e80000100800 */
[----:B------:R-:W-:Y:S04]  /*0c90*/  STL [R1+0x1c], R9 ;  /* 0x00001c0901007387 */ /* 0x000fe80000100800 */
        /* <DEDUP_REMOVED lines=9> */
.L_x_74:
        /* <DEDUP_REMOVED lines=27> */
[----:B------:R4:W5:Y:S01]  /*0ee0*/  @P0 LDG.E R6, [R6.64] ;  /* 0x0000000406060981 */ /* 0x000962000c1e1900 */
        /* <DEDUP_REMOVED lines=25> */
.L_x_46:
        /* <DEDUP_REMOVED lines=21> */
[----:B-1----:R-:W-:Y:S02]  /*11d0*/  UISETP.NE.AND UP0, UPT, UR24, -0x1, UPT ;  /* 0xffffffff1800788c */ /* 0x002fe4000bf05270 */
[----:B------:R-:W-:Y:S02]  /*11e0*/  ULDC.64 UR12, c[0x0][0x178] ;  /* 0x00005e00000c7ab9 */ /* 0x000fe40000000a00 */
[----:B------:R-:W-:Y:S02]  /*11f0*/  UIMAD UR14, UR38, UR12, URZ ;  /* 0x0000000c260e72a4 */ /* 0x000fe4000f8e023f */
[----:B------:R-:W-:Y:S01]  /*1200*/  UIMAD.WIDE.U32 UR10, UR29, UR12, URZ ;  /* 0x0000000c1d0a72a5 */ /* 0x000fe2000f8e003f */
[----:B------:R-:W-:Y:S01]  /*1210*/  PLOP3.LUT P1, PT, PT, PT, UP0, 0x80, 0x0 ;  /* 0x000000000000781c */ /* 0x000fe20003f2f008 */
[----:B------:R-:W-:Y:S02]  /*1220*/  UIADD3 UR12, UR25, 0x3f, URZ ;  /* 0x0000003f190c7890 */ /* 0x000fe4000fffe03f */
[----:B------:R-:W-:-:S02]  /*1230*/  UIMAD UR20, UR29, UR13, UR14 ;  /* 0x0000000d1d1472a4 */ /* 0x000fc4000f8e020e */
[----:B------:R-:W-:Y:S02]  /*1240*/  USHF.R.S32.HI UR19, URZ, 0x1f, UR12 ;  /* 0x0000001f3f137899 */ /* 0x000fe4000801140c */
[----:B------:R-:W-:Y:S02]  /*1250*/  @UP0 UIADD3 UR13, UR17, UR24, URZ ;  /* 0x00000018110d0290 */ /* 0x000fe4000fffe03f */
[----:B------:R-:W-:Y:S02]  /*1260*/  ULEA.HI UR12, UR19, UR12, URZ, 0x6 ;  /* 0x0000000c130c7291 */ /* 0x000fe4000f8f303f */
[----:B------:R-:W-:Y:S02]  /*1270*/  ULDC.64 UR6, c[0x0][0x190] ;  /* 0x0000640000067ab9 */ /* 0x000fe40000000a00 */
[----:B------:R-:W-:Y:S02]  /*1280*/  UISETP.NE.AND UP2, UPT, UR18, -0x1, UPT ;  /* 0xffffffff1200788c */ /* 0x000fe4000bf45270 */
[----:B------:R-:W-:-:S02]  /*1290*/  ULDC.64 UR14, c[0x0][0x198] ;  /* 0x00006600000e7ab9 */ /* 0x000fc40000000a00 */
[----:B------:R-:W-:Y:S02]  /*12a0*/  UIMAD.WIDE.U32 UR8, UR18, UR6, URZ ;  /* 0x00000006120872a5 */ /* 0x000fe4000f8e003f */
[----:B------:R-:W-:Y:S02]  /*12b0*/  UIMAD UR23, UR18, UR7, URZ ;  /* 0x00000007121772a4 */ /* 0x000fe4000f8e023f */
[----:B------:R-:W-:Y:S02]  /*12c0*/  @UP0 UIMAD.WIDE.U32 UR6, UR13, UR14, URZ ;  /* 0x0000000e0d0602a5 */ /* 0x000fe4000f8e003f */
[----:B------:R-:W-:Y:S02]  /*12d0*/  USHF.R.S32.HI UR32, URZ, 0x6, UR12 ;  /* 0x000000063f207899 */ /* 0x000fe4000801140c */
[----:B------:R-:W-:Y:S02]  /*12e0*/  ULOP3.LUT UR12, UR12, 0xffffffc0, URZ, 0xc0, !UPT ;  /* 0xffffffc00c0c7892 */ /* 0x000fe4000f8ec03f */
[----:B------:R-:W-:-:S02]  /*12f0*/  @UP0 UIMAD UR33, UR13, UR15, UR7 ;  /* 0x0000000f0d2102a4 */ /* 0x000fc4000f8e0207 */
[----:B------:R-:W-:Y:S02]  /*1300*/  UIADD3 UR13, UR12, -0x40, URZ ;  /* 0xffffffc00c0d7890 */ /* 0x000fe4000fffe03f */
[----:B------:R-:W-:Y:S02]  /*1310*/  UIADD3 UR30, UR11, UR20, URZ ;  /* 0x000000140b1e7290 */ /* 0x000fe4000fffe03f */
        /* <DEDUP_REMOVED lines=17> */
.L_x_48:
        /* <DEDUP_REMOVED lines=18> */
.L_x_49:
        /* <DEDUP_REMOVED lines=68> */
.L_x_50:
[----:B------:R-:W-:Y:S02]  /*1990*/  UMOV UR8, UR48 ;  /* 0x0000003000087c82 */ /* 0x000fe40008000000 */
.L_x_51:
        /* <DEDUP_REMOVED lines=10> */
[----:B------:R-:W-:Y:S01]  /*1a40*/  IMAD.U32 R13, RZ, RZ, UR4 ;  /* 0x00000004ff0d7e24 */ /* 0x000fe2000f8e00ff */
[----:B------:R-:W-:Y:S01]  /*1a50*/  BSSY B1, `(.L_x_47) ;  /* 0x000060d000017945 */ /* 0x000fe20003800000 */
[----:B------:R-:W-:Y:S01]  /*1a60*/  UIADD3.X UR15, UR10, UR6, UR12, UP2, UP1 ;  /* 0x000000060a0f7290 */ /* 0x000fe200097e240c */
[----:B------:R-:W1:Y:S01]  /*1a70*/  S2R R11, SR_TID.X ;  /* 0x00000000000b7919 */ /* 0x000e620000002100 */
[----:B------:R-:W-:-:S02]  /*1a80*/  UIADD3 UR10, UR13, UR8, URZ ;  /* 0x000000080d0a7290 */ /* 0x000fc4000fffe03f */
[----:B------:R-:W-:Y:S02]  /*1a90*/  ULDC.64 UR6, c[0x0][0x1a8] ;  /* 0x00006a0000067ab9 */ /* 0x000fe40000000a00 */
[----:B------:R-:W-:Y:S02]  /*1aa0*/  UIMAD UR6, UR55, UR6, URZ ;  /* 0x00000006370672a4 */ /* 0x000fe4000f8e023f */
[----:B------:R-:W-:Y:S02]  /*1ab0*/  UIADD3 UR8, UR13, UR11, URZ ;  /* 0x0000000b0d087290 */ /* 0x000fe4000fffe03f */
        /* <DEDUP_REMOVED lines=13> */
[----:B------:R-:W-:-:S02]  /*1b90*/  IADD3 R5, P2, R27, UR13, RZ ;  /* 0x0000000d1b057c10 */ /* 0x000fc4000ff5e0ff */
[----:B------:R-:W-:Y:S01]  /*1ba0*/  LEA.HI R10, R10, R11, RZ, 0x5 ;  /* 0x0000000b0a0a7211 */ /* 0x000fe200078f28ff */
[----:B------:R-:W-:-:S03]  /*1bb0*/  UIADD3 UR6, UR6, -UR5, URZ ;  /* 0x8000000506067290 */ /* 0x000fc6000fffe03f */
[----:B------:R-:W-:Y:S02]  /*1bc0*/  ULDC.64 UR4, c[0x0][0x200] ;  /* 0x0000800000047ab9 */ /* 0x000fe40000000a00 */
[----:B------:R-:W-:-:S04]  /*1bd0*/  USHF.R.S32.HI UR12, URZ, 0x1f, UR6 ;  /* 0x0000001f3f0c7899 */ /* 0x000fc80008011406 */
[----:B------:R-:W-:Y:S02]  /*1be0*/  ULEA.HI UR12, UR12, UR6, URZ, 0x6 ;  /* 0x000000060c0c7291 */ /* 0x000fe4000f8f303f */
[----:B------:R-:W-:Y:S02]  /*1bf0*/  UIADD3 UR6, UR32, -0x1, URZ ;  /* 0xffffffff20067890 */ /* 0x000fe4000fffe03f */
[----:B------:R-:W-:-:S04]  /*1c00*/  USHF.R.S32.HI UR12, URZ, 0x6, UR12 ;  /* 0x000000063f0c7899 */ /* 0x000fc8000801140c */
[----:B------:R-:W-:-:S04]  /*1c10*/  UISETP.LT.AND UP1, UPT, URZ, UR12, UPT ;  /* 0x0000000c3f00728c */ /* 0x000fc8000bf21270 */
[----:B------:R-:W-:-:S04]  /*1c20*/  USEL UR12, URZ, UR12, !UP1 ;  /* 0x0000000c3f0c7287 */ /* 0x000fc8000c800000 */
[----:B------:R-:W-:Y:S01]  /*1c30*/  UISETP.GT.AND UP1, UPT, UR32, UR12, UPT ;  /* 0x0000000c2000728c */ /* 0x000fe2000bf24270 */
[----:B--2---:R-:W-:Y:S01]  /*1c40*/  IADD3.X R7, R22, UR26, RZ, P2, !PT ;  /* 0x0000001a16077c10 */ /* 0x004fe200097fe4ff */
[----:B---3--:R-:W-:-:S04]  /*1c50*/  IMAD.MOV.U32 R16, RZ, RZ, R6 ;  /* 0x000000ffff107224 */ /* 0x008fc800078e0006 */
[----:B------:R-:W-:Y:S01]  /*1c60*/  IMAD R7, R7, c[0x0][0x190], RZ ;  /* 0x0000640007077a24 */ /* 0x000fe200078e02ff */
[----:B------:R-:W-:Y:S02]  /*1c70*/  SHF.R.S32.HI R17, RZ, 0x1f, R16 ;  /* 0x0000001fff117819 */ /* 0x000fe40000011410 */
[----:B------:R-:W-:-:S03]  /*1c80*/  IADD3 R6, P0, R16, UR19, RZ ;  /* 0x0000001310067c10 */ /* 0x000fc6000ff1e0ff */
[C---:B------:R-:W-:Y:S01]  /*1c90*/  IMAD.WIDE.U32 R8, R5.reuse, c[0x0][0x190], R16 ;  /* 0x0000640005087a25 */ /* 0x040fe200078e0010 */
[----:B------:R1:W-:Y:S03]  /*1ca0*/  STL [R1+0x84], R17 ;  /* 0x0000841101007387 */ /* 0x0003e60000100800 */
[----:B------:R-:W-:Y:S01]  /*1cb0*/  IMAD R5, R5, c[0x0][0x194], R7 ;  /* 0x0000650005057a24 */ /* 0x000fe200078e0207 */
[----:B------:R-:W-:Y:S02]  /*1cc0*/  IADD3 R8, P2, R8, UR37, RZ ;  /* 0x0000002508087c10 */ /* 0x000fe4000ff5e0ff */
[----:B------:R-:W-:Y:S02]  /*1cd0*/  IADD3.X R7, R17, UR23, RZ, P0, !PT ;  /* 0x0000001711077c10 */ /* 0x000fe400087fe4ff */
[----:B------:R-:W-:Y:S01]  /*1ce0*/  IADD3.X R9, R9, UR30, R5, P2, !PT ;  /* 0x0000001e09097c10 */ /* 0x000fe200097fe405 */
[----:B------:R-:W-:-:S04]  /*1cf0*/  IMAD.U32 R5, RZ, RZ, UR13 ;  /* 0x0000000dff057e24 */ /* 0x000fc8000f8e00ff */
[----:B------:R-:W-:Y:S01]  /*1d00*/  IMAD.WIDE.U32 R6, R5, c[0x0][0x370], R6 ;  /* 0x0000dc0005067a25 */ /* 0x000fe200078e0006 */
[----:B------:R-:W-:Y:S02]  /*1d10*/  LOP3.LUT R5, R10, 0xffffffe0, RZ, 0xc0, !PT ;  /* 0xffffffe00a057812 */ /* 0x000fe400078ec0ff */
[----:B------:R-:W-:Y:S01]  /*1d20*/  SHF.R.S32.HI R10, RZ, 0x5, R10 ;  /* 0x00000005ff0a7819 */ /* 0x000fe2000001140a */
[----:B------:R-:W-:Y:S01]  /*1d30*/  IMAD.WIDE.U32 R8, R15, c[0x0][0x1a8], R8 ;  /* 0x00006a000f087a25 */ /* 0x000fe200078e0008 */
[----:B------:R-:W-:-:S03]  /*1d40*/  IADD3 R7, R7, UR7, RZ ;  /* 0x0000000707077c10 */ /* 0x000fc6000fffe0ff */
[----:B------:R-:W-:Y:S01]  /*1d50*/  IMAD.IADD R5, R11, 0x1, -R5 ;  /* 0x000000010b057824 */ /* 0x000fe200078e0a05 */
[----:B------:R-:W-:Y:S01]  /*1d60*/  LEA R28, P2, R8, c[0x0][0x160], 0x1 ;  /* 0x00005800081c7a11 */ /* 0x000fe200078408ff */
[----:B------:R-:W-:Y:S02]  /*1d70*/  IMAD.U32 R11, RZ, RZ, UR36 ;  /* 0x00000024ff0b7e24 */ /* 0x000fe4000f8e00ff */
[----:B------:R-:W-:Y:S02]  /*1d80*/  IMAD R10, R10, UR44, R5 ;  /* 0x0000002c0a0a7c24 */ /* 0x000fe4000f8e0205 */
[----:B------:R-:W-:Y:S01]  /*1d90*/  IMAD.WIDE.U32 R6, R11, c[0x0][0x378], R6 ;  /* 0x0000de000b067a25 */ /* 0x000fe200078e0006 */
[----:B------:R-:W-:-:S03]  /*1da0*/  IADD3 R11, R9, UR14, RZ ;  /* 0x0000000e090b7c10 */ /* 0x000fc6000fffe0ff */
[----:B------:R-:W-:Y:S01]  /*1db0*/  IMAD R5, R22, c[0x0][0x370], RZ ;  /* 0x0000dc0016057a24 */ /* 0x000fe200078e02ff */
[----:B------:R-:W-:Y:S01]  /*1dc0*/  IADD3 R7, R7, UR9, RZ ;  /* 0x0000000907077c10 */ /* 0x000fe2000fffe0ff */
[----:B------:R-:W-:Y:S01]  /*1dd0*/  UIMAD.WIDE UR8, UR8, UR59, UR4 ;  /* 0x0000003b080872a5 */ /* 0x000fe2000f8e0204 */
[----:B------:R-:W-:Y:S01]  /*1de0*/  LEA.HI.X R29, R8, c[0x0][0x164], R11, 0x1, P2 ;  /* 0x00005900081d7a11 */ /* 0x000fe200010f0c0b */
[C---:B------:R-:W-:Y:S01]  /*1df0*/  IMAD R9, R27.reuse, c[0x0][0x374], R5 ;  /* 0x0000dd001b097a24 */ /* 0x040fe200078e0205 */
[C---:B------:R-:W-:Y:S01]  /*1e00*/  IADD3 R5, P0, R10.reuse, UR18, RZ ;  /* 0x000000120a057c10 */ /* 0x040fe2000ff1e0ff */
[----:B------:R-:W-:Y:S01]  /*1e10*/  IMAD.WIDE.U32 R6, R27, c[0x0][0x370], R6 ;  /* 0x0000dc001b067a25 */ /* 0x000fe200078e0006 */
[----:B------:R-:W-:Y:S01]  /*1e20*/  ULDC.64 UR4, c[0x0][0x3c8] ;  /* 0x0000f20000047ab9 */ /* 0x000fe20000000a00 */
[----:B------:R1:W-:Y:S01]  /*1e30*/  STL.64 [R1+0x48], R28 ;  /* 0x0000481c01007387 */ /* 0x0003e20000100a00 */
[----:B------:R-:W-:Y:S01]  /*1e40*/  LEA.HI.X.SX32 R10, R10, UR15, 0x1, P0 ;  /* 0x0000000f0a0a7c11 */ /* 0x000fe200080f0eff */
[----:B------:R-:W-:Y:S01]  /*1e50*/  IMAD.IADD R7, R7, 0x1, R9 ;  /* 0x0000000107077824 */ /* 0x000fe200078e0209 */
[C---:B------:R-:W-:Y:S01]  /*1e60*/  LEA R18, P2, R5.reuse, c[0x0][0x350], 0x2 ;  /* 0x0000d40005127a11 */ /* 0x040fe200078410ff */
[----:B------:R-:W-:Y:S01]  /*1e70*/  UIMAD.WIDE UR10, UR10, UR59, UR4 ;  /* 0x0000003b0a0a72a5 */ /* 0x000fe2000f8e0204 */
[C---:B------:R-:W-:Y:S01]  /*1e80*/  LEA R30, P3, R6.reuse, c[0x0][0x330], 0x1 ;  /* 0x0000cc00061e7a11 */ /* 0x040fe200078608ff */
[----:B------:R-:W-:Y:S01]  /*1e90*/  UMOV UR7, UR9 ;  /* 0x0000000900077c82 */ /* 0x000fe20008000000 */
[----:B------:R-:W-:Y:S01]  /*1ea0*/  LEA.HI.X R19, R5, c[0x0][0x354], R10, 0x2, P2 ;  /* 0x0000d50005137a11 */ /* 0x000fe200010f140a */
[----:B------:R1:W2:Y:S01]  /*1eb0*/  R2UR UR5, R14 ;  /* 0x000000000e0573c2 */ /* 0x0002a200000e0000 */
[----:B------:R-:W-:-:S02]  /*1ec0*/  LEA.HI.X R31, R6, c[0x0][0x334], R7, 0x1, P3 ;  /* 0x0000cd00061f7a11 */ /* 0x000fc400018f0c07 */
[----:B------:R-:W-:Y:S01]  /*1ed0*/  PLOP3.LUT P0, PT, PT, PT, UP1, 0x80, 0x0 ;  /* 0x000000000000781c */ /* 0x000fe20003f0f018 */
[----:B------:R1:W-:Y:S01]  /*1ee0*/  STL.64 [R1+0x30], R18 ;  /* 0x0000301201007387 */ /* 0x0003e20000100a00 */
[----:B------:R-:W-:-:S03]  /*1ef0*/  UMOV UR9, UR11 ;  /* 0x0000000b00097c82 */ /* 0x000fc60008000000 */
[----:B------:R1:W-:Y:S01]  /*1f00*/  STL.64 [R1+0x40], R30 ;  /* 0x0000401e01007387 */ /* 0x0003e20000100a00 */
[----:B------:R1:W3:Y:S07]  /*1f10*/  R2UR UR4, R13 ;  /* 0x000000000d0473c2 */ /* 0x0002ee00000e0000 */
[----:B-123--:R-:W-:Y:S05]  /*1f20*/  @P0 BRA `(.L_x_52) ;  /* 0x000007d000000947 */ /* 0x00efea0003800000 */
[----:B------:R-:W-:Y:S02]  /*1f30*/  @UP0 UIADD3 UR8, UR17, UR24, URZ ;  /* 0x0000001811080290 */ /* 0x000fe4000fffe03f */
[----:B------:R-:W-:-:S02]  /*1f40*/  ULDC.64 UR10, c[0x0][0x3a0] ;  /* 0x0000e800000a7ab9 */ /* 0x000fc40000000a00 */
        /* <DEDUP_REMOVED lines=16> */
.L_x_53:
        /* <DEDUP_REMOVED lines=18> */
.L_x_54:
[----:B------:R-:W-:Y:S01]  /*2170*/  ULDC.64 UR6, c[0x0][0x3a0] ;  /* 0x0000e80000067ab9 */ /* 0x000fe20000000a00 */
[----:B------:R-:W-:Y:S01]  /*2180*/  IMAD.U32 R4, RZ, RZ, UR22 ;  /* 0x00000016ff047e24 */ /* 0x000fe2000f8e00ff */
[----:B------:R-:W-:Y:S01]  /*2190*/  UIMAD UR6, UR20, UR6, URZ ;  /* 0x00000006140672a4 */ /* 0x000fe2000f8e023f */
[----:B------:R-:W-:Y:S01]  /*21a0*/  BSSY B0, `(.L_x_55) ;  /* 0x000001a000007945 */ /* 0x000fe20003800000 */
[----:B------:R-:W-:Y:S01]  /*21b0*/  ULDC.64 UR8, c[0x0][0x3b8] ;  /* 0x0000ee0000087ab9 */ /* 0x000fe20000000a00 */
[----:B------:R-:W-:Y:S01]  /*21c0*/  IMAD.WIDE.U32 R4, R4, c[0x0][0x3a0], R16 ;  /* 0x0000e80004047a25 */ /* 0x000fe200078e0010 */
[----:B------:R-:W-:Y:S02]  /*21d0*/  UIMAD UR7, UR22, UR7, UR6 ;  /* 0x00000007160772a4 */ /* 0x000fe4000f8e0206 */
[----:B------:R-:W-:-:S02]  /*21e0*/  UIMAD UR6, UR21, -0x40, UR16 ;  /* 0xffffffc0150678a4 */ /* 0x000fc4000f8e0210 */
[----:B------:R-:W-:Y:S02]  /*21f0*/  IADD3 R6, P0, R4, UR12, RZ ;  /* 0x0000000c04067c10 */ /* 0x000fe4000ff1e0ff */
        /* <DEDUP_REMOVED lines=9> */
[----:B------:R-:W-:Y:S01]  /*2290*/  MOV R4, R6 ;  /* 0x0000000600047202 */ /* 0x000fe20000000f00 */
[----:B------:R-:W-:Y:S01]  /*22a0*/  IMAD R11, R22, c[0x0][0x3a0], RZ ;  /* 0x0000e800160b7a24 */ /* 0x000fe200078e02ff */
[----:B------:R-:W-:-:S05]  /*22b0*/  MOV R5, R10 ;  /* 0x0000000a00057202 */ /* 0x000fca0000000f00 */
[----:B------:R-:W-:-:S04]  /*22c0*/  IMAD.WIDE.U32 R8, R27, c[0x0][0x3a0], R4 ;  /* 0x0000e8001b087a25 */ /* 0x000fc800078e0004 */
[----:B------:R-:W-:-:S05]  /*22d0*/  IMAD R4, R27, c[0x0][0x3a4], R11 ;  /* 0x0000e9001b047a24 */ /* 0x000fca00078e020b */
[----:B------:R-:W-:Y:S02]  /*22e0*/  IADD3 R5, R9, R4, RZ ;  /* 0x0000000409057210 */ /* 0x000fe40007ffe0ff */
[----:B------:R-:W-:-:S04]  /*22f0*/  LEA R4, P0, R8, c[0x0][0x340], 0x1 ;  /* 0x0000d00008047a11 */ /* 0x000fc800078008ff */
[----:B------:R-:W-:-:S05]  /*2300*/  LEA.HI.X R5, R8, c[0x0][0x344], R5, 0x1, P0 ;  /* 0x0000d10008057a11 */ /* 0x000fca00000f0c05 */
[----:B------:R1:W-:Y:S04]  /*2310*/  STG.E.128 [R4.64], RZ ;  /* 0x000000ff04007986 */ /* 0x0003e8000c101d04 */
[----:B------:R1:W-:Y:S04]  /*2320*/  STG.E.128 [R4.64+0x80], RZ ;  /* 0x000080ff04007986 */ /* 0x0003e8000c101d04 */
[----:B------:R1:W-:Y:S02]  /*2330*/  STG.E.128 [R4.64+0x100], RZ ;  /* 0x000100ff04007986 */ /* 0x0003e4000c101d04 */
.L_x_56:
[----:B------:R-:W-:Y:S05]  /*2340*/  BSYNC B0 ;  /* 0x0000000000007941 */ /* 0x000fea0003800000 */
.L_x_55:
[----:B-1----:R-:W-:Y:S01]  /*2350*/  IADD3 R4, R27, 0x20, RZ ;  /* 0x000000201b047810 */ /* 0x002fe20007ffe0ff */
[----:B------:R-:W-:Y:S03]  /*2360*/  BSSY B0, `(.L_x_57) ;  /* 0x000000f000007945 */ /* 0x000fe60003800000 */
[----:B------:R-:W-:-:S13]  /*2370*/  ISETP.GE.AND P0, PT, R4, UR6, PT ;  /* 0x0000000604007c0c */ /* 0x000fda000bf06270 */
[----:B------:R-:W-:Y:S05]  /*2380*/  @P0 BRA `(.L_x_58) ;  /* 0x000000c000000947 */ /* 0x000fea0003800000 */
[----:B------:R-:W-:Y:S02]  /*2390*/  IADD3 R4, P2, R27, 0x20, RZ ;  /* 0x000000201b047810 */ /* 0x000fe40007f5e0ff */
[----:B------:R-:W-:Y:S02]  /*23a0*/  MOV R7, R10 ;  /* 0x0000000a00077202 */ /* 0x000fe40000000f00 */
[----:B------:R-:W-:-:S03]  /*23b0*/  IADD3.X R5, RZ, R22, RZ, P2, !PT ;  /* 0x00000016ff057210 */ /* 0x000fc600017fe4ff */
[----:B------:R-:W-:-:S04]  /*23c0*/  IMAD.WIDE.U32 R6, R4, c[0x0][0x3a0], R6 ;  /* 0x0000e80004067a25 */ /* 0x000fc800078e0006 */
[----:B------:R-:W-:-:S04]  /*23d0*/  IMAD R5, R5, c[0x0][0x3a0], RZ ;  /* 0x0000e80005057a24 */ /* 0x000fc800078e02ff */
[----:B------:R-:W-:Y:S01]  /*23e0*/  IMAD R5, R4, c[0x0][0x3a4], R5 ;  /* 0x0000e90004057a24 */ /* 0x000fe200078e0205 */
[----:B------:R-:W-:-:S04]  /*23f0*/  LEA R4, P2, R6, c[0x0][0x340], 0x1 ;  /* 0x0000d00006047a11 */ /* 0x000fc800078408ff */
[----:B------:R-:W-:-:S04]  /*2400*/  IADD3 R5, R7, R5, RZ ;  /* 0x0000000507057210 */ /* 0x000fc80007ffe0ff */
[----:B------:R-:W-:-:S05]  /*2410*/  LEA.HI.X R5, R6, c[0x0][0x344], R5, 0x1, P2 ;  /* 0x0000d10006057a11 */ /* 0x000fca00010f0c05 */
[----:B------:R1:W-:Y:S04]  /*2420*/  STG.E.128 [R4.64], RZ ;  /* 0x000000ff04007986 */ /* 0x0003e8000c101d04 */
[----:B------:R1:W-:Y:S04]  /*2430*/  STG.E.128 [R4.64+0x80], RZ ;  /* 0x000080ff04007986 */ /* 0x0003e8000c101d04 */
[----:B------:R1:W-:Y:S02]  /*2440*/  STG.E.128 [R4.64+0x100], RZ ;  /* 0x000100ff04007986 */ /* 0x0003e4000c101d04 */
.L_x_58:
[----:B------:R-:W-:Y:S05]  /*2450*/  BSYNC B0 ;  /* 0x0000000000007941 */ /* 0x000fea0003800000 */
.L_x_57:
[----:B------:R-:W-:Y:S01]  /*2460*/  ULDC.64 UR6, c[0x0][0x3a8] ;  /* 0x0000ea0000067ab9 */ /* 0x000fe20000000a00 */
[----:B-1----:R-:W-:Y:S01]  /*2470*/  IMAD.U32 R4, RZ, RZ, UR22 ;  /* 0x00000016ff047e24 */ /* 0x002fe2000f8e00ff */
[----:B------:R-:W-:Y:S01]  /*2480*/  UIMAD UR6, UR20, UR6, URZ ;  /* 0x00000006140672a4 */ /* 0x000fe2000f8e023f */
[----:B------:R-:W-:Y:S02]  /*2490*/  BSSY B0, `(.L_x_59) ;  /* 0x0000018000007945 */ /* 0x000fe40003800000 */
[----:B------:R-:W-:Y:S01]  /*24a0*/  IMAD.WIDE.U32 R4, R4, c[0x0][0x3a8], R16 ;  /* 0x0000ea0004047a25 */ /* 0x000fe200078e0010 */
[----:B------:R-:W-:-:S04]  /*24b0*/  UIMAD UR6, UR22, UR7, UR6 ;  /* 0x00000007160672a4 */ /* 0x000fc8000f8e0206 */
[----:B------:R-:W-:Y:S02]  /*24c0*/  IADD3 R6, P2, R4, UR10, RZ ;  /* 0x0000000a04067c10 */ /* 0x000fe4000ff5e0ff */
[----:B------:R-:W-:Y:S01]  /*24d0*/  MOV R4, UR6 ;  /* 0x0000000600047c02 */ /* 0x000fe20008000f00 */
[----:B------:R-:W-:Y:S02]  /*24e0*/  ULDC.64 UR6, c[0x0][0x3c0] ;  /* 0x0000f00000067ab9 */ /* 0x000fe40000000a00 */
[----:B------:R-:W-:Y:S01]  /*24f0*/  UIMAD UR6, UR55, UR6, URZ ;  /* 0x00000006370672a4 */ /* 0x000fe2000f8e023f */
[----:B------:R-:W-:Y:S01]  /*2500*/  IADD3.X R7, R5, UR11, R4, P2, !PT ;  /* 0x0000000b05077c10 */ /* 0x000fe200097fe404 */
[----:B------:R-:W-:Y:S02]  /*2510*/  IMAD.U32 R4, RZ, RZ, UR36 ;  /* 0x00000024ff047e24 */ /* 0x000fe4000f8e00ff */
[----:B------:R-:W-:Y:S02]  /*2520*/  UIMAD UR6, UR36, UR7, UR6 ;  /* 0x00000007240672a4 */ /* 0x000fe4000f8e0206 */
        /* <DEDUP_REMOVED lines=14> */
.L_x_60:
[----:B------:R-:W-:Y:S05]  /*2610*/  BSYNC B0 ;  /* 0x0000000000007941 */ /* 0x000fea0003800000 */
.L_x_59:
[----:B------:R-:W-:Y:S05]  /*2620*/  @P0 BRA `(.L_x_61) ;  /* 0x000054f000000947 */ /* 0x000fea0003800000 */
[----:B-1----:R-:W-:Y:S02]  /*2630*/  IADD3 R4, P0, R27, 0x20, RZ ;  /* 0x000000201b047810 */ /* 0x002fe40007f1e0ff */
[----:B------:R-:W-:-:S02]  /*2640*/  MOV R7, R10 ;  /* 0x0000000a00077202 */ /* 0x000fc40000000f00 */
        /* <DEDUP_REMOVED lines=9> */
[----:B------:R1:W-:Y:S01]  /*26e0*/  STG.E.128 [R4.64+0x100], RZ ;  /* 0x000100ff04007986 */ /* 0x0003e2000c101d04 */
[----:B------:R-:W-:Y:S05]  /*26f0*/  BRA `(.L_x_61) ;  /* 0x0000542000007947 */ /* 0x000fea0003800000 */
.L_x_52:
[----:B------:R-:W2:Y:S01]  /*2700*/  LDL R26, [R1+0x38] ;  /* 0x00003800011a7983 */ /* 0x000ea20000100800 */
[----:B------:R-:W-:Y:S01]  /*2710*/  ULDC.64 UR14, c[0x0][0x1a0] ;  /* 0x00006800000e7ab9 */ /* 0x000fe20000000a00 */
[----:B------:R-:W-:Y:S01]  /*2720*/  IMAD.U32 R6, RZ, RZ, UR22 ;  /* 0x00000016ff067e24 */ /* 0x000fe2000f8e00ff */
[----:B------:R-:W-:Y:S01]  /*2730*/  ULDC.64 UR18, c[0x0][0x198] ;  /* 0x0000660000127ab9 */ /* 0x000fe20000000a00 */
[----:B------:R-:W3:Y:S01]  /*2740*/  LDL R25, [R1+0x88] ;  /* 0x0000880001197983 */ /* 0x000ee20000100800 */
[----:B------:R-:W-:Y:S01]  /*2750*/  UIMAD UR14, UR20, UR14, URZ ;  /* 0x0000000e140e72a4 */ /* 0x000fe2000f8e023f */
[----:B------:R-:W-:Y:S01]  /*2760*/  IMAD.U32 R8, RZ, RZ, UR22 ;  /* 0x00000016ff087e24 */ /* 0x000fe2000f8e00ff */
[----:B------:R-:W-:Y:S01]  /*2770*/  UIMAD UR11, UR20, UR18, URZ ;  /* 0x00000012140b72a4 */ /* 0x000fe2000f8e023f */
[--C-:B------:R-:W-:Y:S01]  /*2780*/  IMAD.WIDE.U32 R6, R6, c[0x0][0x198], R16.reuse ;  /* 0x0000660006067a25 */ /* 0x100fe200078e0010 */
[----:B------:R-:W-:Y:S01]  /*2790*/  UIMAD UR15, UR22, UR15, UR14 ;  /* 0x0000000f160f72a4 */ /* 0x000fe2000f8e020e */
[----:B------:R-:W-:Y:S01]  /*27a0*/  IADD3 R11, R27, 0x20, RZ ;  /* 0x000000201b0b7810 */ /* 0x000fe20007ffe0ff */
[----:B------:R-:W-:Y:S01]  /*27b0*/  UIMAD UR14, UR22, UR19, UR11 ;  /* 0x00000013160e72a4 */ /* 0x000fe2000f8e020b */
[----:B------:R-:W-:Y:S01]  /*27c0*/  IMAD.WIDE.U32 R8, R8, c[0x0][0x1a0], R16 ;  /* 0x0000680008087a25 */ /* 0x000fe200078e0010 */
[----:B------:R-:W-:-:S02]  /*27d0*/  UIMAD UR11, UR6, -0x40, UR25 ;  /* 0xffffffc0060b78a4 */ /* 0x000fc4000f8e0219 */
[----:B------:R-:W-:Y:S01]  /*27e0*/  UIMAD UR13, UR21, -0x40, UR16 ;  /* 0xffffffc0150d78a4 */ /* 0x000fe2000f8e0210 */
[----:B------:R-:W-:Y:S01]  /*27f0*/  IADD3 R10, P0, R6, UR31, RZ ;  /* 0x0000001f060a7c10 */ /* 0x000fe2000ff1e0ff */
[----:B------:R-:W-:Y:S01]  /*2800*/  IMAD.U32 R5, RZ, RZ, UR14 ;  /* 0x0000000eff057e24 */ /* 0x000fe2000f8e00ff */
[----:B------:R-:W-:Y:S02]  /*2810*/  IADD3 R8, P3, R8, UR27, RZ ;  /* 0x0000001b08087c10 */ /* 0x000fe4000ff7e0ff */
[C---:B------:R-:W-:Y:S02]  /*2820*/  ISETP.GE.AND P1, PT, R11.reuse, UR11, PT ;  /* 0x0000000b0b007c0c */ /* 0x040fe4000bf26270 */
[----:B------:R-:W-:Y:S02]  /*2830*/  MOV R6, UR15 ;  /* 0x0000000f00067c02 */ /* 0x000fe40008000f00 */
[----:B------:R-:W-:Y:S01]  /*2840*/  ISETP.GE.AND P2, PT, R11, UR13, PT ;  /* 0x0000000d0b007c0c */ /* 0x000fe2000bf46270 */
[----:B------:R-:W-:Y:S01]  /*2850*/  IMAD.MOV.U32 R24, RZ, RZ, 0x40 ;  /* 0x00000040ff187424 */ /* 0x000fe200078e00ff */
[----:B------:R-:W-:-:S02]  /*2860*/  IADD3.X R9, R9, UR28, R6, P3, !PT ;  /* 0x0000001c09097c10 */ /* 0x000fc40009ffe406 */
[----:B------:R-:W-:Y:S02]  /*2870*/  ISETP.GE.AND P3, PT, R27, UR13, PT ;  /* 0x0000000d1b007c0c */ /* 0x000fe4000bf66270 */
[----:B------:R-:W-:Y:S01]  /*2880*/  IADD3.X R11, R7, UR33, R5, P0, !PT ;  /* 0x00000021070b7c10 */ /* 0x000fe200087fe405 */
[----:B------:R-:W-:Y:S02]  /*2890*/  IMAD R5, R12, c[0x0][0x1b8], RZ ;  /* 0x00006e000c057a24 */ /* 0x000fe400078e02ff */
[----:B------:R-:W-:-:S04]  /*28a0*/  IMAD.WIDE.U32 R14, R24, c[0x0][0x370], RZ ;  /* 0x0000dc00180e7a25 */ /* 0x000fc800078e00ff */
[----:B------:R-:W-:Y:S02]  /*28b0*/  IMAD R12, R12, c[0x0][0x1b0], RZ ;  /* 0x00006c000c0c7a24 */ /* 0x000fe400078e02ff */
[C---:B------:R-:W-:Y:S02]  /*28c0*/  IMAD R5, R4.reuse, c[0x0][0x1bc], R5 ;  /* 0x00006f0004057a24 */ /* 0x040fe400078e0205 */
[----:B------:R-:W-:Y:S01]  /*28d0*/  IMAD.WIDE.U32 R6, R4, c[0x0][0x1b8], R8 ;  /* 0x00006e0004067a25 */ /* 0x000fe200078e0008 */
[----:B------:R-:W-:Y:S02]  /*28e0*/  @!P1 IADD3 R14, P0, R30, R14, RZ ;  /* 0x0000000e1e0e9210 */ /* 0x000fe40007f1e0ff */
[----:B------:R-:W-:Y:S01]  /*28f0*/  @!P2 IADD3 R16, P4, R27, 0x20, RZ ;  /* 0x000000201b10a810 */ /* 0x000fe20007f9e0ff */
[----:B------:R-:W-:Y:S02]  /*2900*/  IMAD R13, R24, c[0x0][0x374], RZ ;  /* 0x0000dd00180d7a24 */ /* 0x000fe400078e02ff */
[----:B------:R-:W-:-:S02]  /*2910*/  IMAD R12, R4, c[0x0][0x1b4], R12 ;  /* 0x00006d00040c7a24 */ /* 0x000fc400078e020c */
[----:B------:R-:W-:Y:S01]  /*2920*/  IMAD.IADD R7, R7, 0x1, R5 ;  /* 0x0000000107077824 */ /* 0x000fe200078e0205 */
[----:B------:R-:W-:Y:S01]  /*2930*/  @!P1 IADD3.X R15, R31, R15, R13, P0, !PT ;  /* 0x0000000f1f0f9210 */ /* 0x000fe200007fe40d */
[----:B------:R-:W-:Y:S01]  /*2940*/  IMAD.WIDE.U32 R4, R4, c[0x0][0x1b0], R10 ;  /* 0x00006c0004047a25 */ /* 0x000fe200078e000a */
[----:B------:R-:W-:Y:S02]  /*2950*/  @!P2 IADD3.X R8, RZ, R22, RZ, P4, !PT ;  /* 0x00000016ff08a210 */ /* 0x000fe400027fe4ff */
[----:B------:R-:W-:Y:S01]  /*2960*/  @!P2 IADD3 R13, P0, R27, 0x20, RZ ;  /* 0x000000201b0da810 */ /* 0x000fe20007f1e0ff */
[----:B------:R-:W-:Y:S01]  /*2970*/  @!P3 IMAD R9, R22, c[0x0][0x1a0], RZ ;  /* 0x000068001609ba24 */ /* 0x000fe200078e02ff */
[----:B------:R-:W-:Y:S01]  /*2980*/  IADD3 R5, R5, R12, RZ ;  /* 0x0000000c05057210 */ /* 0x000fe20007ffe0ff */
[----:B------:R-:W-:Y:S02]  /*2990*/  @!P2 IMAD R12, R8, c[0x0][0x1a0], RZ ;  /* 0x00006800080caa24 */ /* 0x000fe400078e02ff */
[----:B------:R-:W-:-:S02]  /*29a0*/  @!P3 IMAD R20, R27, c[0x0][0x1a4], R9 ;  /* 0x000069001b14ba24 */ /* 0x000fc400078e0209 */
[----:B------:R-:W-:Y:S02]  /*29b0*/  @!P2 IMAD.X R17, RZ, RZ, R22, P0 ;  /* 0x000000ffff11a224 */ /* 0x000fe400000e0616 */
[----:B------:R-:W-:Y:S01]  /*29c0*/  @!P3 IMAD.WIDE.U32 R8, R27, c[0x0][0x1a0], R6 ;  /* 0x000068001b08ba25 */ /* 0x000fe200078e0006 */
[----:B------:R-:W-:-:S03]  /*29d0*/  @!P2 MOV R19, R5 ;  /* 0x000000050013a202 */ /* 0x000fc60000000f00 */
[----:B------:R-:W-:Y:S02]  /*29e0*/  @!P2 IMAD.MOV.U32 R18, RZ, RZ, R4 ;  /* 0x000000ffff12a224 */ /* 0x000fe400078e0004 */
[----:B------:R-:W-:Y:S02]  /*29f0*/  @!P2 IMAD R17, R17, c[0x0][0x198], RZ ;  /* 0x000066001111aa24 */ /* 0x000fe400078e02ff */
[----:B------:R-:W-:Y:S01]  /*2a00*/  @!P2 IMAD R21, R16, c[0x0][0x1a4], R12 ;  /* 0x000069001015aa24 */ /* 0x000fe200078e020c */
[C---:B------:R-:W-:Y:S01]  /*2a10*/  @!P3 LEA R12, P0, R8.reuse, c[0x0][0x170], 0x1 ;  /* 0x00005c00080cba11 */ /* 0x040fe200078008ff */
[----:B------:R-:W-:Y:S02]  /*2a20*/  @!P3 IMAD.IADD R9, R9, 0x1, R20 ;  /* 0x000000010909b824 */ /* 0x000fe400078e0214 */
[C---:B------:R-:W-:Y:S02]  /*2a30*/  @!P2 IMAD R20, R13.reuse, c[0x0][0x19c], R17 ;  /* 0x000067000d14aa24 */ /* 0x040fe400078e0211 */
[----:B------:R-:W-:Y:S01]  /*2a40*/  @!P2 IMAD.WIDE.U32 R18, R13, c[0x0][0x198], R18 ;  /* 0x000066000d12aa25 */ /* 0x000fe200078e0012 */
[----:B------:R-:W-:-:S02]  /*2a50*/  @!P3 LEA.HI.X R13, R8, c[0x0][0x174], R9, 0x1, P0 ;  /* 0x00005d00080dba11 */ /* 0x000fc400000f0c09 */
[----:B------:R-:W-:-:S13]  /*2a60*/  PLOP3.LUT P0, PT, PT, PT, UP6, 0x80, 0x0 ;  /* 0x000000000000781c */ /* 0x000fda0003f0f068 */
[----:B------:R-:W-:Y:S01]  /*2a70*/  @P0 BAR.SYNC.DEFER_BLOCKING 0x0 ;  /* 0x0000000000000b1d */ /* 0x000fe20000010000 */
[----:B------:R-:W-:Y:S02]  /*2a80*/  @!P2 IMAD.MOV.U32 R10, RZ, RZ, R6 ;  /* 0x000000ffff0aa224 */ /* 0x000fe400078e0006 */
[----:B------:R-:W-:-:S04]  /*2a90*/  @!P2 IMAD.MOV.U32 R11, RZ, RZ, R7 ;  /* 0x000000ffff0ba224 */ /* 0x000fc800078e0007 */
[----:B------:R-:W-:Y:S01]  /*2aa0*/  @!P2 IMAD.WIDE.U32 R6, R16, c[0x0][0x1a0], R10 ;  /* 0x000068001006aa25 */ /* 0x000fe200078e000a */
[----:B------:R-:W-:-:S03]  /*2ab0*/  ISETP.GE.AND P0, PT, R27, UR11, PT ;  /* 0x0000000b1b007c0c */ /* 0x000fc6000bf06270 */
[----:B------:R-:W-:Y:S01]  /*2ac0*/  @!P2 IMAD.IADD R7, R7, 0x1, R21 ;  /* 0x000000010707a824 */ /* 0x000fe200078e0215 */
[----:B------:R-:W-:-:S04]  /*2ad0*/  @!P2 LEA R10, P4, R6, c[0x0][0x170], 0x1 ;  /* 0x00005c00060aaa11 */ /* 0x000fc800078808ff */
[----:B------:R-:W-:Y:S01]  /*2ae0*/  @!P2 LEA.HI.X R11, R6, c[0x0][0x174], R7, 0x1, P4 ;  /* 0x00005d00060baa11 */ /* 0x000fe200020f0c07 */
[----:B------:R-:W-:Y:S02]  /*2af0*/  @!P3 IMAD R8, R22, c[0x0][0x198], RZ ;  /* 0x000066001608ba24 */ /* 0x000fe400078e02ff */
[----:B------:R-:W-:-:S04]  /*2b00*/  IMAD.WIDE.U32 R22, R24, c[0x0][0x190], RZ ;  /* 0x0000640018167a25 */ /* 0x000fc800078e00ff */
[C---:B------:R-:W-:Y:S02]  /*2b10*/  @!P3 IMAD R9, R27.reuse, c[0x0][0x19c], R8 ;  /* 0x000067001b09ba24 */ /* 0x040fe400078e0208 */
[----:B------:R-:W-:Y:S01]  /*2b20*/  @!P3 IMAD.WIDE.U32 R16, R27, c[0x0][0x198], R4 ;  /* 0x000066001b10ba25 */ /* 0x000fe200078e0004 */
[----:B------:R-:W-:-:S03]  /*2b30*/  @!P1 IADD3 R8, P6, R28, R22, RZ ;  /* 0x000000161c089210 */ /* 0x000fc60007fde0ff */
[----:B------:R-:W-:Y:S01]  /*2b40*/  IMAD R24, R24, c[0x0][0x194], RZ ;  /* 0x0000650018187a24 */ /* 0x000fe200078e02ff */
[----:B------:R-:W-:Y:S02]  /*2b50*/  @!P3 IADD3 R5, R17, R9, RZ ;  /* 0x000000091105b210 */ /* 0x000fe40007ffe0ff */
[----:B------:R-:W-:Y:S02]  /*2b60*/  @!P3 LEA R6, P5, R16, c[0x0][0x168], 0x1 ;  /* 0x00005a001006ba11 */ /* 0x000fe400078a08ff */
[----:B------:R-:W-:Y:S01]  /*2b70*/  @!P1 IADD3.X R9, R29, R23, R24, P6, !PT ;  /* 0x000000171d099210 */ /* 0x000fe200037fe418 */
[----:B--2---:R-:W-:Y:S04]  /*2b80*/  @P3 STS.128 [R26+0x12000], RZ ;  /* 0x012000ff1a003388 */ /* 0x004fe80000000c00 */
[----:B------:R-:W-:Y:S04]  /*2b90*/  @P3 STS.128 [R26+0x14000], RZ ;  /* 0x014000ff1a003388 */ /* 0x000fe80000000c00 */
[----:B------:R-:W-:Y:S04]  /*2ba0*/  @P3 STS.128 [R26+0x16000], RZ ;  /* 0x016000ff1a003388 */ /* 0x000fe80000000c00 */
[----:B------:R-:W-:Y:S01]  /*2bb0*/  @!PT LDS RZ, [RZ] ;  /* 0x00000000fffff984 */ /* 0x000fe20000000800 */
[----:B------:R-:W-:Y:S01]  /*2bc0*/  @!PT LDS RZ, [RZ] ;  /* 0x00000000fffff984 */ /* 0x000fe20000000800 */
[----:B------:R-:W-:Y:S01]  /*2bd0*/  @!PT LDS RZ, [RZ] ;  /* 0x00000000fffff984 */ /* 0x000fe20000000800 */
[----:B------:R1:W-:Y:S04]  /*2be0*/  @!P3 LDGSTS.E.BYPASS.LTC128B.128 [R26+0x12000], [R12.64] ;  /* 0x120000000c1abfae */ /* 0x0003e8000b901d44 */
[----:B------:R1:W-:Y:S04]  /*2bf0*/  @!P3 LDGSTS.E.BYPASS.LTC128B.128 [R26+0x14000], [R12.64+0x80] ;  /* 0x140000800c1abfae */ /* 0x0003e8000b901d44 */
[----:B------:R1:W-:Y:S04]  /*2c00*/  @!P3 LDGSTS.E.BYPASS.LTC128B.128 [R26+0x16000], [R12.64+0x100] ;  /* 0x160001000c1abfae */ /* 0x0003e8000b901d44 */
[----:B------:R-:W-:Y:S04]  /*2c10*/  @P2 STS.128 [R26+0x13000], RZ ;  /* 0x013000ff1a002388 */ /* 0x000fe80000000c00 */
        /* <DEDUP_REMOVED lines=8> */
[----:B------:R-:W0:Y:S04]  /*2ca0*/  LDGDEPBAR ;  /* 0x00000000000079af */ /* 0x000e280000000000 */
        /* <DEDUP_REMOVED lines=18> */
[----:B------:R-:W-:Y:S04]  /*2dd0*/  @P0 STS.128 [R26], RZ ;  /* 0x000000ff1a000388 */ /* 0x000fe80000000c00 */
[----:B------:R-:W-:Y:S01]  /*2de0*/  @P0 STS.128 [R26+0x2000], RZ ;  /* 0x002000ff1a000388 */ /* 0x000fe20000000c00 */
[----:B---3--:R-:W-:-:S03]  /*2df0*/  IADD3 R7, R25, 0x8, RZ ;  /* 0x0000000819077810 */ /* 0x008fc60007ffe0ff */
[----:B------:R-:W-:Y:S04]  /*2e00*/  @P0 STS.128 [R26+0x4000], RZ ;  /* 0x004000ff1a000388 */ /* 0x000fe80000000c00 */
[----:B------:R-:W-:Y:S01]  /*2e10*/  @!PT LDS RZ, [RZ] ;  /* 0x00000000fffff984 */ /* 0x000fe20000000800 */
[----:B------:R-:W-:Y:S01]  /*2e20*/  @!PT LDS RZ, [RZ] ;  /* 0x00000000fffff984 */ /* 0x000fe20000000800 */
[----:B------:R-:W-:Y:S01]  /*2e30*/  @!PT LDS RZ, [RZ] ;  /* 0x00000000fffff984 */ /* 0x000fe20000000800 */
[----:B------:R3:W-:Y:S04]  /*2e40*/  @!P0 LDGSTS.E.BYPASS.LTC128B.128 [R26], [R28.64] ;  /* 0x000000001c1a8fae */ /* 0x0007e8000b901d44 */
[----:B------:R3:W-:Y:S04]  /*2e50*/  @!P0 LDGSTS.E.BYPASS.LTC128B.128 [R26+0x2000], [R28.64+0x80] ;  /* 0x020000801c1a8fae */ /* 0x0007e8000b901d44 */
[----:B------:R3:W-:Y:S01]  /*2e60*/  @!P0 LDGSTS.E.BYPASS.LTC128B.128 [R26+0x4000], [R28.64+0x100] ;  /* 0x040001001c1a8fae */ /* 0x0007e2000b901d44 */
[----:B------:R-:W-:-:S03]  /*2e70*/  ISETP.GE.AND P6, PT, R7, UR11, PT ;  /* 0x0000000b07007c0c */ /* 0x000fc6000bfc6270 */
[----:B------:R-:W-:Y:S01]  /*2e80*/  @P1 STS.128 [R26+0x1000], RZ ;  /* 0x001000ff1a001388 */ /* 0x000fe20000000c00 */
[----:B------:R-:W-:-:S03]  /*2e90*/  @!P3 LEA.HI.X R7, R16, c[0x0][0x16c], R5, 0x1, P5 ;  /* 0x00005b001007ba11 */ /* 0x000fc600028f0c05 */
[----:B------:R-:W-:Y:S04]  /*2ea0*/  @P1 STS.128 [R26+0x3000], RZ ;  /* 0x003000ff1a001388 */ /* 0x000fe80000000c00 */
[----:B------:R-:W-:Y:S04]  /*2eb0*/  @P1 STS.128 [R26+0x5000], RZ ;  /* 0x005000ff1a001388 */ /* 0x000fe80000000c00 */
[----:B------:R-:W-:Y:S01]  /*2ec0*/  @!PT LDS RZ, [RZ] ;  /* 0x00000000fffff984 */ /* 0x000fe20000000800 */
[----:B------:R-:W-:Y:S01]  /*2ed0*/  @!PT LDS RZ, [RZ] ;  /* 0x00000000fffff984 */ /* 0x000fe20000000800 */
[----:B------:R-:W-:Y:S01]  /*2ee0*/  @!PT LDS RZ, [RZ] ;  /* 0x00000000fffff984 */ /* 0x000fe20000000800 */
[----:B------:R5:W-:Y:S01]  /*2ef0*/  @!P1 LDGSTS.E.BYPASS.LTC128B.128 [R26+0x1000], [R8.64] ;  /* 0x01000000081a9fae */ /* 0x000be2000b901d44 */
[----:B--2---:R-:W-:-:S03]  /*2f00*/  IMAD.SHL.U32 R11, R25, 0x4, RZ ;  /* 0x00000004190b7824 */ /* 0x004fc600078e00ff */
        /* <DEDUP_REMOVED lines=10> */
[----:B------:R2:W-:Y:S01]  /*2fb0*/  @!P3 LDGSTS.E.BYPASS.LTC128B.128 [R26+0x10000], [R6.64+0x100] ;  /* 0x10000100061abfae */ /* 0x0005e2000b901d44 */
[----:B-----5:R-:W-:-:S04]  /*2fc0*/  SHF.R.S32.HI R8, RZ, 0x1f, R25 ;  /* 0x0000001fff087819 */ /* 0x020fc80000011419 */
[----:B------:R-:W-:Y:S01]  /*2fd0*/  SHF.L.U64.HI R10, R25, 0x2, R8 ;  /* 0x00000002190a7819 */ /* 0x000fe20000010208 */
[----:B------:R-:W-:Y:S01]  /*2fe0*/  IMAD.MOV.U32 R8, RZ, RZ, 0x7f800000 ;  /* 0x7f800000ff087424 */ /* 0x000fe200078e00ff */
[----:B--2---:R-:W-:-:S04]  /*2ff0*/  IADD3 R6, P0, R11, UR8, RZ ;  /* 0x000000080b067c10 */ /* 0x004fc8000ff1e0ff */
[----:B------:R-:W-:-:S05]  /*3000*/  IADD3.X R7, R10, UR7, RZ, P0, !PT ;  /* 0x000000070a077c10 */ /* 0x000fca00087fe4ff */
[----:B------:R-:W2:Y:S01]  /*3010*/  @!P6 LDG.E R8, [R6.64+0x20] ;  /* 0x000020040608e981 */ /* 0x000ea2000c1e1900 */
[----:B------:R-:W-:Y:S01]  /*3020*/  @!P2 IMAD.IADD R17, R19, 0x1, R20 ;  /* 0x000000011311a824 */ /* 0x000fe200078e0214 */
[C---:B------:R-:W-:Y:S02]  /*3030*/  @!P2 LEA R4, P4, R18.reuse, c[0x0][0x168], 0x1 ;  /* 0x00005a001204aa11 */ /* 0x040fe400078808ff */
[----:B------:R-:W-:Y:S02]  /*3040*/  ISETP.GE.AND P1, PT, R25, UR11, PT ;  /* 0x0000000b19007c0c */ /* 0x000fe4000bf26270 */
[----:B------:R-:W-:Y:S01]  /*3050*/  @!P2 LEA.HI.X R5, R18, c[0x0][0x16c], R17, 0x1, P4 ;  /* 0x00005b001205aa11 */ /* 0x000fe200020f0c11 */
[----:B------:R-:W-:Y:S04]  /*3060*/  @P2 STS.128 [R26+0xd000], RZ ;  /* 0x00d000ff1a002388 */ /* 0x000fe80000000c00 */
[----:B------:R-:W-:Y:S04]  /*3070*/  @P2 STS.128 [R26+0xf000], RZ ;  /* 0x00f000ff1a002388 */ /* 0x000fe80000000c00 */
[----:B------:R-:W-:Y:S04]  /*3080*/  @P2 STS.128 [R26+0x11000], RZ ;  /* 0x011000ff1a002388 */ /* 0x000fe80000000c00 */
[----:B------:R-:W-:Y:S01]  /*3090*/  @!PT LDS RZ, [RZ] ;  /* 0x00000000fffff984 */ /* 0x000fe20000000800 */
[----:B------:R-:W-:Y:S01]  /*30a0*/  @!PT LDS RZ, [RZ] ;  /* 0x00000000fffff984 */ /* 0x000fe20000000800 */
[----:B------:R-:W-:Y:S01]  /*30b0*/  @!PT LDS RZ, [RZ] ;  /* 0x00000000fffff984 */ /* 0x000fe20000000800 */
[----:B------:R5:W-:Y:S01]  /*30c0*/  @!P2 LDGSTS.E.BYPASS.LTC128B.128 [R26+0xd000], [R4.64] ;  /* 0x0d000000041aafae */ /* 0x000be2000b901d44 */
[----:B------:R-:W-:-:S03]  /*30d0*/  MOV R9, 0x7f800000 ;  /* 0x7f80000000097802 */ /* 0x000fc60000000f00 */
[----:B------:R5:W-:Y:S04]  /*30e0*/  @!P2 LDGSTS.E.BYPASS.LTC128B.128 [R26+0xf000], [R4.64+0x80] ;  /* 0x0f000080041aafae */ /* 0x000be8000b901d44 */
[----:B------:R5:W-:Y:S04]  /*30f0*/  @!P2 LDGSTS.E.BYPASS.LTC128B.128 [R26+0x11000], [R4.64+0x100] ;  /* 0x11000100041aafae */ /* 0x000be8000b901d44 */
[----:B------:R-:W0:Y:S04]  /*3100*/  LDGDEPBAR ;  /* 0x00000000000079af */ /* 0x000e280000000000 */
[----:B------:R-:W-:Y:S04]  /*3110*/  STL [R1+0x68], R11 ;  /* 0x0000680b01007387 */ /* 0x000fe80000100800 */
[----:B------:R-:W-:Y:S04]  /*3120*/  STL [R1+0x64], R10 ;  /* 0x0000640a01007387 */ /* 0x000fe80000100800 */
[----:B------:R1:W3:Y:S01]  /*3130*/  @!P1 LDG.E R9, [R6.64] ;  /* 0x0000000406099981 */ /* 0x0002e2000c1e1900 */
[----:B-----5:R-:W-:Y:S01]  /*3140*/  IADD3 R5, R25, 0x1, RZ ;  /* 0x0000000119057810 */ /* 0x020fe20007ffe0ff */
[----:B------:R-:W-:-:S04]  /*3150*/  DEPBAR.LE SB0, 0x1 ;  /* 0x000080400000791a */ /* 0x000fc80000000000 */
[----:B------:R-:W-:Y:S01]  /*3160*/  MOV R4, UR16 ;  /* 0x0000001000047c02 */ /* 0x000fe20008000f00 */
[----:B------:R-:W-:Y:S03]  /*3170*/  BAR.SYNC.DEFER_BLOCKING 0x0 ;  /* 0x0000000000007b1d */ /* 0x000fe60000010000 */
[----:B------:R-:W-:-:S03]  /*3180*/  IADD3 R4, R4, -UR25, R5 ;  /* 0x8000001904047c10 */ /* 0x000fc6000fffe005 */
[----:B------:R-:W1:Y:S04]  /*3190*/  LDSM.16.M88.4 R148, [R252+0x12000] ;  /* 0x01200000fc94783b */ /* 0x000e680000000200 */
[----:B------:R-:W1:Y:S04]  /*31a0*/  LDSM.16.M88.4 R152, [R252+0x12800] ;  /* 0x01280000fc98783b */ /* 0x000e680000000200 */
[----:B------:R-:W1:Y:S04]  /*31b0*/  LDSM.16.M88.4 R180, [R252+0x14000] ;  /* 0x01400000fcb4783b */ /* 0x000e680000000200 */
[----:B------:R-:W1:Y:S04]  /*31c0*/  LDSM.16.M88.4 R184, [R252+0x14800] ;  /* 0x01480000fcb8783b */ /* 0x000e680000000200 */
[----:B------:R-:W1:Y:S04]  /*31d0*/  LDSM.16.M88.4 R212, [R252+0x16000] ;  /* 0x01600000fcd4783b */ /* 0x000e680000000200 */
[----:B------:R-:W1:Y:S04]  /*31e0*/  LDSM.16.M88.4 R216, [R252+0x16800] ;  /* 0x01680000fcd8783b */ /* 0x000e680000000200 */
[----:B--2---:R2:W-:Y:S04]  /*31f0*/  STL [R1+0x60], R8 ;  /* 0x0000600801007387 */ /* 0x0045e80000100800 */
[----:B-1----:R-:W5:Y:S04]  /*3200*/  LDL R7, [R1] ;  /* 0x0000000001077983 */ /* 0x002f680000100800 */
[----:B--2---:R-:W2:Y:S04]  /*3210*/  LDL R8, [R1+0x4] ;  /* 0x0000040001087983 */ /* 0x004ea80000100800 */
[----:B------:R1:W-:Y:S04]  /*3220*/  STL [R1+0x74], R4 ;  /* 0x0000740401007387 */ /* 0x0003e80000100800 */
[----:B------:R-:W2:Y:S04]  /*3230*/  LDL R6, [R1+0x2c] ;  /* 0x00002c0001067983 */ /* 0x000ea80000100800 */
[----:B---3--:R1:W-:Y:S01]  /*3240*/  STL [R1+0x5c], R9 ;  /* 0x00005c0901007387 */ /* 0x0083e20000100800 */
        /* <DEDUP_REMOVED lines=41> */
[----:B----4-:R-:W-:Y:S01]  /*34e0*/  CS2R R30, SRZ ;  /* 0x00000000001e7805 */ /* 0x010fe2000001ff00 */
[----:B------:R-:W-:Y:S01]  /*34f0*/  CS2R R28, SRZ ;  /* 0x00000000001c7805 */ /* 0x000fe2000001ff00 */
        /* <DEDUP_REMOVED lines=8> */
[----:B-----5:R1:W3:Y:S04]  /*3580*/  LDSM.16.M88.4 R164, [R7+0x12000] ;  /* 0x0120000007a4783b */ /* 0x0202e80000000200 */
[----:B------:R1:W4:Y:S04]  /*3590*/  LDSM.16.M88.4 R168, [R7+0x12800] ;  /* 0x0128000007a8783b */ /* 0x0003280000000200 */
[----:B------:R1:W1:Y:S04]  /*35a0*/  LDSM.16.M88.4 R196, [R7+0x14000] ;  /* 0x0140000007c4783b */ /* 0x0002680000000200 */
[----:B------:R1:W1:Y:S04]  /*35b0*/  LDSM.16.M88.4 R200, [R7+0x14800] ;  /* 0x0148000007c8783b */ /* 0x0002680000000200 */
[----:B------:R1:W1:Y:S04]  /*35c0*/  LDSM.16.M88.4 R228, [R7+0x16000] ;  /* 0x0160000007e4783b */ /* 0x0002680000000200 */
[----:B------:R1:W1:Y:S04]  /*35d0*/  LDSM.16.M88.4 R232, [R7+0x16800] ;  /* 0x0168000007e8783b */ /* 0x0002680000000200 */
[----:B--2---:R2:W1:Y:S04]  /*35e0*/  LDSM.16.M88.4 R156, [R8+0x12000] ;  /* 0x01200000089c783b */ /* 0x0044680000000200 */
        /* <DEDUP_REMOVED lines=10> */
[----:B---34-:R2:W1:Y:S02]  /*3690*/  LDSM.16.M88.4 R240, [R6+0x16800] ;  /* 0x0168000006f0783b */ /* 0x0184640000000200 */
.L_x_64:
[----:B------:R-:W3:Y:S01]  /*36a0*/  LDL R245, [R1+0x8] ;  /* 0x0000080001f57983 */ /* 0x000ee20000100800 */
[----:B------:R-:W-:Y:S02]  /*36b0*/  USHF.L.U32 UR11, UR6, 0x6, URZ ;  /* 0x00000006060b7899 */ /* 0x000fe4000800063f */
[----:B------:R-:W-:Y:S02]  /*36c0*/  UISETP.GT.AND UP2, UPT, UR6, UR12, UPT ;  /* 0x0000000c0600728c */ /* 0x000fe4000bf44270 */
[----:B------:R-:W4:Y:S01]  /*36d0*/  LDL R93, [R1+0x4] ;  /* 0x00000400015d7983 */ /* 0x000f220000100800 */
[----:B------:R-:W-:Y:S03]  /*36e0*/  UISETP.GE.AND UP0, UPT, UR11, UR15, UPT ;  /* 0x0000000f0b00728c */ /* 0x000fe6000bf06270 */
[----:B------:R-:W-:Y:S01]  /*36f0*/  PLOP3.LUT P3, PT, PT, PT, UP2, 0x80, 0x0 ;  /* 0x000000000000781c */ /* 0x000fe20003f6f028 */
[----:B-----5:R-:W5:Y:S01]  /*3700*/  LDL R244, [R1+0xc] ;  /* 0x00000c0001f47983 */ /* 0x020f620000100800 */
[----:B------:R-:W-:Y:S04]  /*3710*/  UISETP.LT.AND UP0, UPT, UR14, UR16, UP0 ;  /* 0x000000100e00728c */ /* 0x000fe80008701270 */
[----:B--2---:R-:W2:Y:S02]  /*3720*/  LDL R90, [R1] ;  /* 0x00000000015a7983 */ /* 0x004ea40000100800 */
[----:B------:R-:W-:Y:S03]  /*3730*/  PLOP3.LUT P0, PT, PT, PT, UP0, 0x80, 0x0 ;  /* 0x000000000000781c */ /* 0x000fe60003f0f008 */
[----:B------:R-:W2:Y:S05]  /*3740*/  LDL R99, [R1+0x18] ;  /* 0x0000180001637983 */ /* 0x000eaa0000100800 */
[----:B------:R-:W2:Y:S05]  /*3750*/  LDL R89, [R1+0x10] ;  /* 0x0000100001597983 */ /* 0x000eaa0000100800 */
[----:B------:R-:W2:Y:S05]  /*3760*/  LDL R96, [R1+0x14] ;  /* 0x0000140001607983 */ /* 0x000eaa0000100800 */
[----:B------:R-:W0:Y:S05]  /*3770*/  LDGDEPBAR ;  /* 0x00000000000079af */ /* 0x000e2a0000000000 */
[----:B------:R-:W2:Y:S05]  /*3780*/  LDL R92, [R1+0x74] ;  /* 0x00007400015c7983 */ /* 0x000eaa0000100800 */
[----:B------:R-:W2:Y:S05]  /*3790*/  LDL R91, [R1+0x78] ;  /* 0x00007800015b7983 */ /* 0x000eaa0000100800 */
[----:B------:R-:W2:Y:S05]  /*37a0*/  LDL R88, [R1+0x5c] ;  /* 0x00005c0001587983 */ /* 0x000eaa0000100800 */
[----:B------:R-:W2:Y:S05]  /*37b0*/  LDL R95, [R1+0x3c] ;  /* 0x00003c00015f7983 */ /* 0x000eaa0000100800 */
[----:B------:R-:W2:Y:S05]  /*37c0*/  LDL R94, [R1+0x58] ;  /* 0x00005800015e7983 */ /* 0x000eaa0000100800 */
[----:B------:R-:W2:Y:S05]  /*37d0*/  LDL R98, [R1+0x68] ;  /* 0x0000680001627983 */ /* 0x000eaa0000100800 */
[----:B------:R-:W2:Y:S01]  /*37e0*/  LDL R97, [R1+0x64] ;  /* 0x0000640001617983 */ /* 0x000ea20000100800 */
[----:B------:R-:W-:Y:S04]  /*37f0*/  DEPBAR.LE SB0, 0x0 ;  /* 0x000080000000791a */ /* 0x000fe80000000000 */
[----:B------:R-:W-:Y:S06]  /*3800*/  BAR.SYNC.DEFER_BLOCKING 0x0 ;  /* 0x0000000000007b1d */ /* 0x000fec0000010000 */
[----:B-1----:R-:W-:Y:S05]  /*3810*/  LDSM.16.M88.4 R8, [R252+0xc000] ;  /* 0x00c00000fc08783b */ /* 0x002fea0000000200 */
[----:B------:R-:W-:Y:S05]  /*3820*/  LDSM.16.M88.4 R68, [R252+0xc800] ;  /* 0x00c80000fc44783b */ /* 0x000fea0000000200 */
[----:B---3--:R-:W1:Y:S05]  /*3830*/  LDSM.16.M88.4 R16, [R245] ;  /* 0x00000000f510783b */ /* 0x008e6a0000000200 */
[----:B----4-:R-:W-:Y:S05]  /*3840*/  LDSM.16.M88.4 R76, [R93+0xc000] ;  /* 0x00c000005d4c783b */ /* 0x010fea0000000200 */
[----:B-----5:R-:W3:Y:S05]  /*3850*/  LDSM.16.M88.4 R72, [R244] ;  /* 0x00000000f448783b */ /* 0x020eea0000000200 */
[----:B------:R-:W4:Y:S05]  /*3860*/  LDSM.16.M88.4 R80, [R93+0xc800] ;  /* 0x00c800005d50783b */ /* 0x000f2a0000000200 */
[----:B--2---:R-:W-:Y:S01]  /*3870*/  LDSM.16.M88.4 R84, [R90+0xc000] ;  /* 0x00c000005a54783b */ /* 0x004fe20000000200 */
[C---:B-1----:R-:W-:Y:S08]  /*3880*/  HMMA.16816.F32.BF16 R4, R16.reuse, R8, RZ ;  /* 0x000000081004723c */ /* 0x042ff000000418ff */
[C---:B------:R-:W-:Y:S01]  /*3890*/  HMMA.16816.F32.BF16 R8, R16.reuse, R10, RZ ;  /* 0x0000000a1008723c */ /* 0x040fe200000418ff */
[----:B------:R-:W-:Y:S07]  /*38a0*/  FSETP.NEU.FTZ.AND P1, PT, R88, -INF , PT ;  /* 0xff8000005800780b */ /* 0x000fee0003f3d000 */
[C---:B------:R-:W-:Y:S08]  /*38b0*/  HMMA.16816.F32.BF16 R12, R16.reuse, R68, RZ ;  /* 0x00000044100c723c */ /* 0x040ff000000418ff */
[----:B------:R-:W-:Y:S01]  /*38c0*/  HMMA.16816.F32.BF16 R16, R16, R70, RZ ;  /* 0x000000461010723c */ /* 0x000fe200000418ff */
[----:B------:R-:W1:Y:S07]  /*38d0*/  LDSM.16.M88.4 R68, [R99] ;  /* 0x000000006344783b */ /* 0x000e6e0000000200 */
[C---:B---3--:R-:W-:Y:S08]  /*38e0*/  HMMA.16816.F32.BF16 R4, R72.reuse, R76, R4 ;  /* 0x0000004c4804723c */ /* 0x048ff00000041804 */
[C---:B------:R-:W-:Y:S01]  /*38f0*/  HMMA.16816.F32.BF16 R8, R72.reuse, R78, R8 ;  /* 0x0000004e4808723c */ /* 0x040fe20000041808 */
[----:B------:R-:W-:Y:S07]  /*3900*/  LDSM.16.M88.4 R76, [R96] ;  /* 0x00000000604c783b */ /* 0x000fee0000000200 */
[C---:B----4-:R-:W-:Y:S08]  /*3910*/  HMMA.16816.F32.BF16 R12, R72.reuse, R80, R12 ;  /* 0x00000050480c723c */ /* 0x050ff0000004180c */
        /* <DEDUP_REMOVED lines=40> */
[----:B------:R-:W2:Y:S07]  /*3ba0*/  LDSM.16.M88.4 R76, [R252+0x10800] ;  /* 0x01080000fc4c783b */ /* 0x000eae0000000200 */
[C---:B---3--:R-:W-:Y:S08]  /*3bb0*/  HMMA.16816.F32.BF16 R12, R68.reuse, R80, R12 ;  /* 0x00000050440c723c */ /* 0x048ff0000004180c */
[----:B------:R-:W-:Y:S01]  /*3bc0*/  HMMA.16816.F32.BF16 R16, R68, R82, R16 ;  /* 0x000000524410723c */ /* 0x000fe20000041810 */
[----:B------:R-:W-:Y:S05]  /*3bd0*/  LDSM.16.M88.4 R68, [R244+0x4000] ;  /* 0x00400000f444783b */ /* 0x000fea0000000200 */
[----:B------:R-:W3:Y:S02]  /*3be0*/  LDSM.16.M88.4 R80, [R93+0x10000] ;  /* 0x010000005d50783b */ /* 0x000ee40000000200 */
[C---:B-1----:R-:W-:Y:S08]  /*3bf0*/  HMMA.16816.F32.BF16 R4, R72.reuse, R84, R4 ;  /* 0x000000544804723c */ /* 0x042ff00000041804 */
[C---:B------:R-:W-:Y:S01]  /*3c00*/  HMMA.16816.F32.BF16 R8, R72.reuse, R86, R8 ;  /* 0x000000564808723c */ /* 0x040fe20000041808 */
[----:B------:R1:W4:Y:S07]  /*3c10*/  LDSM.16.M88.4 R84, [R93+0x10800] ;  /* 0x010800005d54783b */ /* 0x00032e0000000200 */
[C---:B--2---:R-:W-:Y:S08]  /*3c20*/  HMMA.16816.F32.BF16 R12, R72.reuse, R76, R12 ;  /* 0x0000004c480c723c */ /* 0x044ff0000004180c */
[----:B------:R-:W-:Y:S01]  /*3c30*/  HMMA.16816.F32.BF16 R16, R72, R78, R16 ;  /* 0x0000004e4810723c */ /* 0x000fe20000041810 */
[----:B------:R-:W-:Y:S05]  /*3c40*/  LDSM.16.M88.4 R76, [R90+0x10000] ;  /* 0x010000005a4c783b */ /* 0x000fea0000000200 */
[----:B------:R-:W2:Y:S05]  /*3c50*/  LDSM.16.M88.4 R72, [R99+0x4000] ;  /* 0x004000006348783b */ /* 0x000eaa0000000200 */
[----:B-1----:R-:W5:Y:S01]  /*3c60*/  LDL R93, [R1+0x50] ;  /* 0x00005000015d7983 */ /* 0x002f620000100800 */
[C---:B---3--:R-:W-:Y:S08]  /*3c70*/  HMMA.16816.F32.BF16 R4, R68.reuse, R80, R4 ;  /* 0x000000504404723c */ /* 0x048ff00000041804 */
[C---:B------:R-:W-:Y:S01]  /*3c80*/  HMMA.16816.F32.BF16 R8, R68.reuse, R82, R8 ;  /* 0x000000524408723c */ /* 0x040fe20000041808 */
[----:B------:R1:W3:Y:S07]  /*3c90*/  LDSM.16.M88.4 R80, [R90+0x10800] ;  /* 0x010800005a50783b */ /* 0x0002ee0000000200 */
[C---:B----4-:R-:W-:Y:S08]  /*3ca0*/  HMMA.16816.F32.BF16 R12, R68.reuse, R84, R12 ;  /* 0x00000054440c723c */ /* 0x050ff0000004180c */
[----:B------:R-:W-:Y:S01]  /*3cb0*/  HMMA.16816.F32.BF16 R16, R68, R86, R16 ;  /* 0x000000564410723c */ /* 0x000fe20000041810 */
[----:B------:R-:W-:Y:S05]  /*3cc0*/  LDSM.16.M88.4 R68, [R96+0x4000] ;  /* 0x004000006044783b */ /* 0x000fea0000000200 */
[----:B------:R-:W4:Y:S02]  /*3cd0*/  LDSM.16.M88.4 R84, [R89+0x10000] ;  /* 0x010000005954783b */ /* 0x000f240000000200 */
[C---:B--2---:R-:W-:Y:S03]  /*3ce0*/  HMMA.16816.F32.BF16 R4, R72.reuse, R76, R4 ;  /* 0x0000004c4804723c */ /* 0x044fe60000041804 */
[----:B-1----:R-:W2:Y:S04]  /*3cf0*/  LDL R90, [R1+0x60] ;  /* 0x00006000015a7983 */ /* 0x002ea80000100800 */
[----:B------:R-:W-:Y:S01]  /*3d00*/  IMAD.U32 R76, RZ, RZ, UR21 ;  /* 0x00000015ff4c7e24 */ /* 0x000fe2000f8e00ff */
[C---:B------:R-:W-:Y:S04]  /*3d10*/  HMMA.16816.F32.BF16 R8, R72.reuse, R78, R8 ;  /* 0x0000004e4808723c */ /* 0x040fe80000041808 */
[----:B------:R-:W-:Y:S02]  /*3d20*/  @!P0 IMAD R76, R76, 0x40, R91 ;  /* 0x000000404c4c8824 */ /* 0x000fe400078e025b */
[----:B------:R-:W-:Y:S02]  /*3d30*/  FMUL.FTZ R77, R88, 1.4426950216293334961 ;  /* 0x3fb8aa3b584d7820 */ /* 0x000fe40000410000 */
[C---:B---3--:R-:W-:Y:S04]  /*3d40*/  HMMA.16816.F32.BF16 R12, R72.reuse, R80, R12 ;  /* 0x00000050480c723c */ /* 0x048fe8000004180c */
[----:B------:R-:W-:Y:S03]  /*3d50*/  FSEL R77, R77, RZ, P1 ;  /* 0x000000ff4d4d7208 */ /* 0x000fe60000800000 */
[----:B------:R-:W-:Y:S01]  /*3d60*/  @!P0 IADD3 R80, R76, 0x1, RZ ;  /* 0x000000014c508810 */ /* 0x000fe20007ffe0ff */
[----:B------:R-:W-:Y:S07]  /*3d70*/  HMMA.16816.F32.BF16 R16, R72, R82, R16 ;  /* 0x000000524810723c */ /* 0x000fee0000041810 */
[----:B------:R-:W-:Y:S02]  /*3d80*/  @!P0 IADD3 R72, R92, UR11, RZ ;  /* 0x0000000b5c488c10 */ /* 0x000fe4000fffe0ff */
[----:B------:R-:W3:Y:S03]  /*3d90*/  LDL R92, [R1+0x54] ;  /* 0x00005400015c7983 */ /* 0x000ee60000100800 */
[----:B------:R-:W-:Y:S01]  /*3da0*/  @!P0 IMNMX R79, R72, UR16, PT ;  /* 0x00000010484f8c17 */ /* 0x000fe2000b800200 */
[C---:B----4-:R-:W-:Y:S05]  /*3db0*/  HMMA.16816.F32.BF16 R4, R68.reuse, R84, R4 ;  /* 0x000000544404723c */ /* 0x050fea0000041804 */
[-C--:B------:R-:W-:Y:S02]  /*3dc0*/  @!P0 ISETP.GE.AND P2, PT, R76, R79.reuse, PT ;  /* 0x0000004f4c00820c */ /* 0x080fe40003f46270 */
[----:B------:R-:W-:Y:S01]  /*3dd0*/  @!P0 IADD3 R78, R72, 0x8, RZ ;  /* 0x00000008484e8810 */ /* 0x000fe20007ffe0ff */
[C---:B------:R-:W-:Y:S01]  /*3de0*/  HMMA.16816.F32.BF16 R8, R68.reuse, R86, R8 ;  /* 0x000000564408723c */ /* 0x040fe20000041808 */
[----:B------:R-:W1:Y:S02]  /*3df0*/  LDSM.16.M88.4 R72, [R89+0x10800] ;  /* 0x010800005948783b */ /* 0x000e640000000200 */
[-C--:B------:R-:W-:Y:S02]  /*3e00*/  @!P0 ISETP.GE.AND P1, PT, R80, R79.reuse, PT ;  /* 0x0000004f5000820c */ /* 0x080fe40003f26270 */
[----:B------:R-:W-:Y:S11]  /*3e10*/  @!P0 IMNMX R78, R78, UR16, PT ;  /* 0x000000104e4e8c17 */ /* 0x000ff6000b800200 */
[----:B------:R-:W-:Y:S02]  /*3e20*/  @!P0 FSEL R4, R4, -INF , !P2 ;  /* 0xff80000004048808 */ /* 0x000fe40005000000 */
[----:B------:R-:W-:Y:S02]  /*3e30*/  @!P0 FSEL R5, R5, -INF , !P1 ;  /* 0xff80000005058808 */ /* 0x000fe40004800000 */
[-C--:B------:R-:W-:Y:S01]  /*3e40*/  @!P0 ISETP.GE.AND P2, PT, R76, R78.reuse, PT ;  /* 0x0000004e4c00820c */ /* 0x080fe20003f46270 */
[--C-:B------:R-:W-:Y:S02]  /*3e50*/  FFMA.FTZ R4, R4, c[0x0][0x23c], -R77.reuse ;  /* 0x00008f0004047a23 */ /* 0x100fe4000001084d */
[--C-:B------:R-:W-:Y:S01]  /*3e60*/  FFMA.FTZ R5, R5, c[0x0][0x23c], -R77.reuse ;  /* 0x00008f0005057a23 */ /* 0x100fe2000001084d */
[----:B------:R-:W-:Y:S01]  /*3e70*/  @!P0 FSEL R6, R6, -INF , !P2 ;  /* 0xff80000006068808 */ /* 0x000fe20005000000 */
[----:B------:R-:W-:Y:S10]  /*3e80*/  MUFU.EX2 R88, R4 ;  /* 0x0000000400587308 */ /* 0x000ff40000000800 */
[----:B------:R4:W2:Y:S01]  /*3e90*/  MUFU.EX2 R86, R5 ;  /* 0x0000000500567308 */ /* 0x0008a20000000800 */
[C---:B-1----:R-:W-:Y:S08]  /*3ea0*/  HMMA.16816.F32.BF16 R12, R68.reuse, R72, R12 ;  /* 0x00000048440c723c */ /* 0x042ff0000004180c */
[----:B------:R-:W-:Y:S04]  /*3eb0*/  HMMA.16816.F32.BF16 R16, R68, R74, R16 ;  /* 0x0000004a4410723c */ /* 0x000fe80000041810 */
[----:B----4-:R-:W-:Y:S01]  /*3ec0*/  @!P0 IADD3 R5, R76, 0x8, RZ ;  /* 0x000000084c058810 */ /* 0x010fe20007ffe0ff */
[C---:B--2---:R-:W-:Y:S01]  /*3ed0*/  FMUL.FTZ R4, R90.reuse, 1.4426950216293334961 ;  /* 0x3fb8aa3b5a047820 */ /* 0x044fe20000410000 */
[----:B------:R-:W-:Y:S06]  /*3ee0*/  FSETP.NEU.FTZ.AND P1, PT, R90, -INF , PT ;  /* 0xff8000005a00780b */ /* 0x000fec0003f3d000 */
[----:B------:R-:W-:Y:S02]  /*3ef0*/  FSEL R4, R4, RZ, P1 ;  /* 0x000000ff04047208 */ /* 0x000fe40000800000 */
[-C--:B------:R-:W-:Y:S03]  /*3f00*/  @!P0 ISETP.GE.AND P1, PT, R80, R78.reuse, PT ;  /* 0x0000004e5000820c */ /* 0x080fe60003f26270 */
[--C-:B------:R-:W-:Y:S01]  /*3f10*/  FFMA.FTZ R6, R6, c[0x0][0x23c], -R4.reuse ;  /* 0x00008f0006067a23 */ /* 0x100fe20000010804 */
[----:B------:R-:W-:Y:S02]  /*3f20*/  @!P0 FSEL R7, R7, -INF , !P1 ;  /* 0xff80000007078808 */ /* 0x000fe40004800000 */
[-C--:B------:R-:W-:Y:S01]  /*3f30*/  @!P0 ISETP.GE.AND P1, PT, R5, R79.reuse, PT ;  /* 0x0000004f0500820c */ /* 0x080fe20003f26270 */
[----:B------:R1:W-:Y:S02]  /*3f40*/  MUFU.EX2 R91, R6 ;  /* 0x00000006005b7308 */ /* 0x0003e40000000800 */
[--C-:B------:R-:W-:Y:S01]  /*3f50*/  FFMA.FTZ R7, R7, c[0x0][0x23c], -R4.reuse ;  /* 0x00008f0007077a23 */ /* 0x100fe20000010804 */
[----:B------:R-:W-:Y:S05]  /*3f60*/  @!P0 FSEL R8, R8, -INF , !P1 ;  /* 0xff80000008088808 */ /* 0x000fea0004800000 */
[--C-:B------:R-:W-:Y:S02]  /*3f70*/  FFMA.FTZ R8, R8, c[0x0][0x23c], -R77.reuse ;  /* 0x00008f0008087a23 */ /* 0x100fe4000001084d */
[----:B------:R-:W2:Y:S10]  /*3f80*/  MUFU.EX2 R90, R7 ;  /* 0x00000007005a7308 */ /* 0x000eb40000000800 */
        /* <DEDUP_REMOVED lines=31> */
[----:B------:R-:W-:Y:S01]  /*4180*/  F2FP.BF16.PACK_AB R6, R86, R88 ;  /* 0x000000585606723e */ /* 0x000fe200000010ff */
[--C-:B------:R-:W-:Y:S01]  /*4190*/  FFMA.FTZ R15, R15, c[0x0][0x23c], -R4.reuse ;  /* 0x00008f000f0f7a23 */ /* 0x100fe20000010804 */
[----:B------:R-:W-:Y:S02]  /*41a0*/  @!P0 FSEL R16, R16, -INF , !P1 ;  /* 0xff80000010108808 */ /* 0x000fe40004800000 */
[----:B------:R-:W-:Y:S01]  /*41b0*/  @!P0 ISETP.GE.AND P1, PT, R76, R79, PT ;  /* 0x0000004f4c00820c */ /* 0x000fe20003f26270 */
[----:B------:R4:W-:Y:S02]  /*41c0*/  STS [R95+0x14000], R6 ;  /* 0x014000065f007388 */ /* 0x0009e40000000800 */
[--C-:B------:R-:W-:Y:S01]  /*41d0*/  FFMA.FTZ R16, R16, c[0x0][0x23c], -R77.reuse ;  /* 0x00008f0010107a23 */ /* 0x100fe2000001084d */
[----:B------:R-:W-:Y:S01]  /*41e0*/  @!P0 FSEL R17, R17, -INF , !P1 ;  /* 0xff80000011118808 */ /* 0x000fe20004800000 */
[----:B------:R-:W3:Y:S01]  /*41f0*/  MUFU.EX2 R80, R13 ;  /* 0x0000000d00507308 */ /* 0x000ee20000000800 */
        /* <DEDUP_REMOVED lines=12> */
[----:B------:R-:W-:Y:S05]  /*42c0*/  IADD3.X R75, R97, UR9, RZ, P0, !PT ;  /* 0x00000009614b7c10 */ /* 0x000fea00087fe4ff */
[----:B------:R1:W-:Y:S01]  /*42d0*/  MUFU.EX2 R76, R4 ;  /* 0x00000004004c7308 */ /* 0x0003e20000000800 */
[----:B------:R-:W2:Y:S01]  /*42e0*/  LDG.E R73, [R74.64] ;  /* 0x000000044a497981 */ /* 0x000ea2000c1e1900 */
[----:B---3--:R-:W-:Y:S04]  /*42f0*/  F2FP.BF16.PACK_AB R7, R80, R81 ;  /* 0x000000515007723e */ /* 0x008fe800000010ff */
[----:B------:R-:W3:Y:S04]  /*4300*/  LDG.E R72, [R74.64+0x20] ;  /* 0x000020044a487981 */ /* 0x000ee8000c1e1900 */
[----:B------:R-:W4:Y:S10]  /*4310*/  MUFU.EX2 R83, R15 ;  /* 0x0000000f00537308 */ /* 0x000f340000000800 */
[----:B------:R-:W-:Y:S01]  /*4320*/  MUFU.EX2 R79, R16 ;  /* 0x00000010004f7308 */ /* 0x000fe20000000800 */
[----:B-1----:R-:W-:Y:S05]  /*4330*/  F2FP.BF16.PACK_AB R4, R82, R85 ;  /* 0x000000555204723e */ /* 0x002fea00000010ff */
[----:B------:R1:W-:Y:S04]  /*4340*/  STS [R94+0x14000], R4 ;  /* 0x014000045e007388 */ /* 0x0003e80000000800 */
[----:B------:R-:W1:Y:S01]  /*4350*/  MUFU.EX2 R77, R77 ;  /* 0x0000004d004d7308 */ /* 0x000e620000000800 */
[----:B------:R-:W-:Y:S01]  /*4360*/  STS [R94+0x14400], R8 ;  /* 0x014400085e007388 */ /* 0x000fe20000000800 */
[----:B----4-:R-:W-:Y:S04]  /*4370*/  F2FP.BF16.PACK_AB R6, R83, R84 ;  /* 0x000000545306723e */ /* 0x010fe800000010ff */
[----:B-----5:R-:W-:Y:S04]  /*4380*/  STS [R93+0x14000], R7 ;  /* 0x014000075d007388 */ /* 0x020fe80000000800 */
[----:B------:R-:W4:Y:S01]  /*4390*/  MUFU.EX2 R78, R18 ;  /* 0x00000012004e7308 */ /* 0x000f220000000800 */
[----:B------:R-:W-:Y:S01]  /*43a0*/  STS [R93+0x14400], R6 ;  /* 0x014400065d007388 */ /* 0x000fe20000000800 */
[----:B-1----:R-:W-:Y:S05]  /*43b0*/  F2FP.BF16.PACK_AB R5, R77, R79 ;  /* 0x0000004f4d05723e */ /* 0x002fea00000010ff */
[----:B------:R-:W-:Y:S01]  /*43c0*/  STS [R92+0x14000], R5 ;  /* 0x014000055c007388 */ /* 0x000fe20000000800 */
[----:B----4-:R-:W-:Y:S05]  /*43d0*/  F2FP.BF16.PACK_AB R4, R76, R78 ;  /* 0x0000004e4c04723e */ /* 0x010fea00000010ff */
[----:B------:R-:W-:Y:S05]  /*43e0*/  STS [R92+0x14400], R4 ;  /* 0x014400045c007388 */ /* 0x000fea0000000800 */
[----:B------:R-:W1:Y:S05]  /*43f0*/  LDSM.16.M88.4 R16, [R245+0x6000] ;  /* 0x00600000f510783b */ /* 0x000e6a0000000200 */
[----:B------:R-:W4:Y:S01]  /*4400*/  LDSM.16.M88.4 R68, [R244+0x6000] ;  /* 0x00600000f444783b */ /* 0x000f220000000200 */
[C---:B-1----:R-:W-:Y:S08]  /*4410*/  HMMA.16816.F32.BF16 R4, R16.reuse, R148, RZ ;  /* 0x000000941004723c */ /* 0x042ff000000418ff */
[C---:B------:R-:W-:Y:S08]  /*4420*/  HMMA.16816.F32.BF16 R8, R16.reuse, R150, RZ ;  /* 0x000000961008723c */ /* 0x040ff000000418ff */
[C---:B------:R-:W-:Y:S08]  /*4430*/  HMMA.16816.F32.BF16 R12, R16.reuse, R152, RZ ;  /* 0x00000098100c723c */ /* 0x040ff000000418ff */
[----:B------:R-:W-:Y:S08]  /*4440*/  HMMA.16816.F32.BF16 R16, R16, R154, RZ ;  /* 0x0000009a1010723c */ /* 0x000ff000000418ff */
[C---:B----4-:R-:W-:Y:S08]  /*4450*/  HMMA.16816.F32.BF16 R4, R68.reuse, R156, R4 ;  /* 0x0000009c4404723c */ /* 0x050ff00000041804 */
        /* <DEDUP_REMOVED lines=53> */
[----:B---3--:R-:W-:Y:S03]  /*47b0*/  FADD.FTZ R6, -R72, R6 ;  /* 0x0000000648067221 */ /* 0x008fe60000010100 */
[C---:B--2---:R-:W-:Y:S02]  /*47c0*/  FADD.FTZ R68, -R73.reuse, R4 ;  /* 0x0000000449447221 */ /* 0x044fe40000010100 */
        /* <DEDUP_REMOVED lines=127> */
[----:B-1----:R-:W2:Y:S01]  /*4fc0*/  LDL.LU.64 R90, [R1+0x40] ;  /* 0x00004000015a7983 */ /* 0x002ea20000300a00 */
[----:B------:R-:W-:Y:S01]  /*4fd0*/  IMAD.MOV.U32 R6, RZ, RZ, c[0x0][0x370] ;  /* 0x0000dc00ff067624 */ /* 0x000fe200078e00ff */
[----:B------:R-:W-:Y:S02]  /*4fe0*/  MOV R7, c[0x0][0x374] ;  /* 0x0000dd0000077a02 */ /* 0x000fe40000000f00 */
[----:B------:R-:W3:Y:S01]  /*4ff0*/  LDL R88, [R1+0x38] ;  /* 0x0000380001587983 */ /* 0x000ee20000100800 */
[----:B------:R-:W-:Y:S05]  /*5000*/  IMAD.U32 R4, R6, -0x40, RZ ;  /* 0xffffffc006047824 */ /* 0x000fea00078e00ff */
[C---:B--2---:R-:W-:Y:S04]  /*5010*/  LEA R5, P0, R4.reuse, R90, 0x1 ;  /* 0x0000005a04057211 */ /* 0x044fe800078008ff */
[----:B------:R-:W-:Y:S01]  /*5020*/  LEA.HI.X.SX32 R4, R4, R91, 0x1, P0 ;  /* 0x0000005b04047211 */ /* 0x000fe200000f0eff */
[----:B------:R-:W-:Y:S03]  /*5030*/  IMAD.MOV.U32 R8, RZ, RZ, R5 ;  /* 0x000000ffff087224 */ /* 0x000fe600078e0005 */
[----:B------:R-:W-:Y:S02]  /*5040*/  MOV R9, R4 ;  /* 0x0000000400097202 */ /* 0x000fe40000000f00 */
[C---:B------:R-:W-:Y:S03]  /*5050*/  LEA R4, P0, R6.reuse, R8, 0x6 ;  /* 0x0000000806047211 */ /* 0x040fe600078030ff */
[----:B------:R-:W-:Y:S01]  /*5060*/  @!PT LDS RZ, [RZ] ;  /* 0x00000000fffff984 */ /* 0x000fe20000000800 */
[----:B------:R-:W-:Y:S01]  /*5070*/  @!PT LDS RZ, [RZ] ;  /* 0x00000000fffff984 */ /* 0x000fe20000000800 */
[----:B------:R-:W-:Y:S01]  /*5080*/  @!PT LDS RZ, [RZ] ;  /* 0x00000000fffff984 */ /* 0x000fe20000000800 */
[----:B---3--:R1:W-:Y:S01]  /*5090*/  LDGSTS.E.BYPASS.LTC128B.128 [R88+0x6000], [R8.64] ;  /* 0x0600000008587fae */ /* 0x0083e2000b901d44 */
[----:B------:R-:W-:Y:S03]  /*50a0*/  LEA.HI.X R5, R6, R9, R7, 0x6, P0 ;  /* 0x0000000906057211 */ /* 0x000fe600000f3407 */
[----:B------:R1:W-:Y:S04]  /*50b0*/  LDGSTS.E.BYPASS.LTC128B.128 [R88+0x8000], [R8.64+0x80] ;  /* 0x0800008008587fae */ /* 0x0003e8000b901d44 */
[----:B------:R1:W-:Y:S04]  /*50c0*/  LDGSTS.E.BYPASS.LTC128B.128 [R88+0xa000], [R8.64+0x100] ;  /* 0x0a00010008587fae */ /* 0x0003e8000b901d44 */
[----:B------:R1:W-:Y:S04]  /*50d0*/  LDGSTS.E.BYPASS.LTC128B.128 [R88+0x7000], [R4.64] ;  /* 0x0700000004587fae */ /* 0x0003e8000b901d44 */
[----:B------:R1:W-:Y:S04]  /*50e0*/  LDGSTS.E.BYPASS.LTC128B.128 [R88+0x9000], [R4.64+0x80] ;  /* 0x0900008004587fae */ /* 0x0003e8000b901d44 */
[----:B------:R1:W-:Y:S04]  /*50f0*/  LDGSTS.E.BYPASS.LTC128B.128 [R88+0xb000], [R4.64+0x100] ;  /* 0x0b00010004587fae */ /* 0x0003e8000b901d44 */
[----:B------:R1:W-:Y:S04]  /*5100*/  STL.64 [R1+0x40], R8 ;  /* 0x0000400801007387 */ /* 0x0003e80000100a00 */
[----:B------:R-:W0:Y:S02]  /*5110*/  LDGDEPBAR ;  /* 0x00000000000079af */ /* 0x000e240000000000 */
.L_x_62:
        /* <DEDUP_REMOVED lines=117> */
[-C--:B-1----:R-:W-:Y:S01]  /*5870*/  LEA.HI.X.SX32 R5, R249, R21.reuse, 0x2, P0 ;  /* 0x00000015f9057211 */ /* 0x082fe200000f16ff */
[C---:B------:R-:W-:Y:S02]  /*5880*/  IMAD R249, R250.reuse, 0x28, RZ ;  /* 0x00000028faf97824 */ /* 0x040fe400078e02ff */
[----:B------:R-:W-:Y:S01]  /*5890*/  IMAD R250, R250, 0x30, RZ ;  /* 0x00000030fafa7824 */ /* 0x000fe200078e02ff */
[----:B---3--:R1:W-:Y:S04]  /*58a0*/  @P3 STL [R1+0x5c], R25 ;  /* 0x00005c1901003387 */ /* 0x0083e80000100800 */
[----:B-1----:R1:W5:Y:S04]  /*58b0*/  LDL.LU.64 R24, [R1+0x98] ;  /* 0x0000980001187983 */ /* 0x0023680000300a00 */
[----:B----4-:R2:W-:Y:S02]  /*58c0*/  @P3 STL [R1+0x60], R246 ;  /* 0x000060f601003387 */ /* 0x0105e40000100800 */
[CC--:B--2---:R-:W-:Y:S04]  /*58d0*/  LEA R246, P1, R248.reuse, R20.reuse, 0x2 ;  /* 0x00000014f8f67211 */ /* 0x0c4fe800078210ff */
[-C--:B------:R-:W-:Y:S02]  /*58e0*/  LEA.HI.X.SX32 R247, R248, R21.reuse, 0x2, P1 ;  /* 0x00000015f8f77211 */ /* 0x080fe400008f16ff */
[-C--:B------:R-:W-:Y:S03]  /*58f0*/  LEA R248, P1, R251, R20.reuse, 0x2 ;  /* 0x00000014fbf87211 */ /* 0x080fe600078210ff */
[----:B------:R2:W-:Y:S04]  /*5900*/  RED.E.ADD.F32.FTZ.RN.STRONG.GPU [R246.64], R6 ;  /* 0x00000006f600798e */ /* 0x0005e8000c10e784 */
[----:B------:R3:W-:Y:S04]  /*5910*/  RED.E.ADD.F32.FTZ.RN.STRONG.GPU [R4.64], R7 ;  /* 0x000000070400798e */ /* 0x0007e8000c10e784 */
[----:B--2---:R-:W2:Y:S01]  /*5920*/  LDL R6, [R1+0x38] ;  /* 0x0000380001067983 */ /* 0x004ea20000100800 */
[-C--:B------:R-:W-:Y:S02]  /*5930*/  LEA R246, P0, R249, R20.reuse, 0x2 ;  /* 0x00000014f9f67211 */ /* 0x080fe400078010ff */
[-C--:B------:R-:W-:Y:S01]  /*5940*/  LEA.HI.X.SX32 R249, R251, R21.reuse, 0x2, P1 ;  /* 0x00000015fbf97211 */ /* 0x080fe200008f16ff */
[----:B------:R-:W-:Y:S01]  /*5950*/  IMAD.MOV.U32 R251, RZ, RZ, c[0x0][0x22c] ;  /* 0x00008b00fffb7624 */ /* 0x000fe200078e00ff */
[CC--:B---3--:R-:W-:Y:S03]  /*5960*/  LEA R4, P1, R250.reuse, R20.reuse, 0x2 ;  /* 0x00000014fa047211 */ /* 0x0c8fe600078210ff */
[----:B------:R-:W-:Y:S01]  /*5970*/  IMAD R251, R251, c[0x0][0x1c0], RZ ;  /* 0x00007000fbfb7a24 */ /* 0x000fe200078e02ff */
[----:B------:R3:W-:Y:S01]  /*5980*/  RED.E.ADD.F32.FTZ.RN.STRONG.GPU [R248.64], R8 ;  /* 0x00000008f800798e */ /* 0x0007e2000c10e784 */
[-C--:B------:R-:W-:Y:S02]  /*5990*/  LEA.HI.X.SX32 R5, R250, R21.reuse, 0x2, P1 ;  /* 0x00000015fa057211 */ /* 0x080fe400008f16ff */
[C---:B------:R-:W-:Y:S02]  /*59a0*/  IMAD R247, R251.reuse, 0x28, RZ ;  /* 0x00000028fbf77824 */ /* 0x040fe400078e02ff */
[----:B------:R-:W-:Y:S03]  /*59b0*/  IMAD R7, R251, 0x38, RZ ;  /* 0x00000038fb077824 */ /* 0x000fe600078e02ff */
[-C--:B------:R-:W-:Y:S05]  /*59c0*/  LEA.HI.X.SX32 R247, R247, R21.reuse, 0x2, P0 ;  /* 0x00000015f7f77211 */ /* 0x080fea00000f16ff */
[----:B------:R4:W-:Y:S04]  /*59d0*/  RED.E.ADD.F32.FTZ.RN.STRONG.GPU [R246.64], R9 ;  /* 0x00000009f600798e */ /* 0x0009e8000c10e784 */
[----:B------:R1:W-:Y:S01]  /*59e0*/  RED.E.ADD.F32.FTZ.RN.STRONG.GPU [R4.64], R10 ;  /* 0x0000000a0400798e */ /* 0x0003e2000c10e784 */
[----:B---3--:R-:W-:Y:S04]  /*59f0*/  IMAD.MOV.U32 R249, RZ, RZ, c[0x0][0x22c] ;  /* 0x00008b00fff97624 */ /* 0x008fe800078e00ff */
[----:B------:R-:W-:Y:S04]  /*5a00*/  IMAD R249, R249, c[0x0][0x1c0], RZ ;  /* 0x00007000f9f97a24 */ /* 0x000fe800078e02ff */
[C---:B------:R-:W-:Y:S02]  /*5a10*/  IMAD.SHL.U32 R248, R249.reuse, 0x10, RZ ;  /* 0x00000010f9f87824 */ /* 0x040fe400078e00ff */
[----:B------:R-:W-:Y:S03]  /*5a20*/  IMAD.SHL.U32 R249, R249, 0x8, RZ ;  /* 0x00000008f9f97824 */ /* 0x000fe600078e00ff */
[----:B----4-:R-:W-:Y:S05]  /*5a30*/  IADD3 R9, R248, 0x20, RZ ;  /* 0x00000020f8097810 */ /* 0x010fea0007ffe0ff */
[----:B-1----:R-:W-:Y:S02]  /*5a40*/  IMAD.IADD R4, R249, 0x1, R9 ;  /* 0x00000001f9047824 */ /* 0x002fe400078e0209 */
[----:B--2---:R-:W-:Y:S01]  /*5a50*/  IMAD.MOV.U32 R251, RZ, RZ, R6 ;  /* 0x000000fffffb7224 */ /* 0x004fe200078e0006 */
[CC--:B------:R-:W-:Y:S04]  /*5a60*/  LEA R6, P0, R7.reuse, R20.reuse, 0x2 ;  /* 0x0000001407067211 */ /* 0x0c0fe800078010ff */
[-C--:B------:R-:W-:Y:S02]  /*5a70*/  LEA.HI.X.SX32 R7, R7, R21.reuse, 0x2, P0 ;  /* 0x0000001507077211 */ /* 0x080fe400000f16ff */
[CC--:B------:R-:W-:Y:S03]  /*5a80*/  LEA R8, P0, R9.reuse, R20.reuse, 0x2 ;  /* 0x0000001409087211 */ /* 0x0c0fe600078010ff */
[----:B------:R1:W-:Y:S01]  /*5a90*/  RED.E.ADD.F32.FTZ.RN.STRONG.GPU [R6.64], R11 ;  /* 0x0000000b0600798e */ /* 0x0003e2000c10e784 */
[-C--:B------:R-:W-:Y:S02]  /*5aa0*/  LEA.HI.X.SX32 R9, R9, R21.reuse, 0x2, P0 ;  /* 0x0000001509097211 */ /* 0x080fe400000f16ff */
[CC--:B------:R-:W-:Y:S01]  /*5ab0*/  LEA R246, P0, R4.reuse, R20.reuse, 0x2 ;  /* 0x0000001404f67211 */ /* 0x0c0fe200078010ff */
[----:B------:R2:W-:Y:S03]  /*5ac0*/  RED.E.ADD.F32.FTZ.RN.STRONG.GPU [R20.64+0x80], R16 ;  /* 0x000080101400798e */ /* 0x0005e6000c10e784 */
[-C--:B------:R-:W-:Y:S01]  /*5ad0*/  LEA.HI.X.SX32 R247, R4, R21.reuse, 0x2, P0 ;  /* 0x0000001504f77211 */ /* 0x080fe200000f16ff */
[----:B------:R3:W-:Y:S04]  /*5ae0*/  RED.E.ADD.F32.FTZ.RN.STRONG.GPU [R244.64+0x80], R17 ;  /* 0x00008011f400798e */ /* 0x0007e8000c10e784 */
[----:B------:R4:W-:Y:S04]  /*5af0*/  RED.E.ADD.F32.FTZ.RN.STRONG.GPU [R8.64], R18 ;  /* 0x000000120800798e */ /* 0x0009e8000c10e784 */
[----:B------:R-:W-:Y:S01]  /*5b00*/  RED.E.ADD.F32.FTZ.RN.STRONG.GPU [R246.64], R19 ;  /* 0x00000013f600798e */ /* 0x000fe2000c10e784 */
[C---:B-1----:R-:W-:Y:S04]  /*5b10*/  IMAD.IADD R6, R249.reuse, 0x1, R4 ;  /* 0x00000001f9067824 */ /* 0x042fe800078e0204 */
[C---:B------:R-:W-:Y:S01]  /*5b20*/  IMAD.IADD R5, R249.reuse, 0x1, R6 ;  /* 0x00000001f9057824 */ /* 0x040fe200078e0206 */
[CC--:B------:R-:W-:Y:S03]  /*5b30*/  LEA R10, P1, R6.reuse, R20.reuse, 0x2 ;  /* 0x00000014060a7211 */ /* 0x0c0fe600078210ff */
[----:B------:R-:W-:Y:S01]  /*5b40*/  IMAD.IADD R4, R249, 0x1, R5 ;  /* 0x00000001f9047824 */ /* 0x000fe200078e0205 */
[CC--:B--2---:R-:W-:Y:S02]  /*5b50*/  LEA R16, P0, R5.reuse, R20.reuse, 0x2 ;  /* 0x0000001405107211 */ /* 0x0c4fe400078010ff */
[-C--:B------:R-:W-:Y:S02]  /*5b60*/  LEA.HI.X.SX32 R11, R6, R21.reuse, 0x2, P1 ;  /* 0x00000015060b7211 */ /* 0x080fe400008f16ff */
[-C--:B---3--:R-:W-:Y:S01]  /*5b70*/  LEA.HI.X.SX32 R17, R5, R21.reuse, 0x2, P0 ;  /* 0x0000001505117211 */ /* 0x088fe200000f16ff */
[----:B------:R-:W-:Y:S01]  /*5b80*/  IMAD.IADD R5, R249, 0x1, R4 ;  /* 0x00000001f9057824 */ /* 0x000fe200078e0204 */
[CC--:B----4-:R-:W-:Y:S01]  /*5b90*/  LEA R8, P0, R4.reuse, R20.reuse, 0x2 ;  /* 0x0000001404087211 */ /* 0x0d0fe200078010ff */
[----:B------:R1:W-:Y:S03]  /*5ba0*/  RED.E.ADD.F32.FTZ.RN.STRONG.GPU [R10.64], R12 ;  /* 0x0000000c0a00798e */ /* 0x0003e6000c10e784 */
[-C--:B------:R-:W-:Y:S01]  /*5bb0*/  LEA.HI.X.SX32 R9, R4, R21.reuse, 0x2, P0 ;  /* 0x0000001504097211 */ /* 0x080fe200000f16ff */
[----:B------:R-:W-:Y:S01]  /*5bc0*/  RED.E.ADD.F32.FTZ.RN.STRONG.GPU [R16.64], R13 ;  /* 0x0000000d1000798e */ /* 0x000fe2000c10e784 */
[CC--:B------:R-:W-:Y:S03]  /*5bd0*/  LEA R6, P0, R5.reuse, R20.reuse, 0x2 ;  /* 0x0000001405067211 */ /* 0x0c0fe600078010ff */
[----:B------:R2:W-:Y:S01]  /*5be0*/  RED.E.ADD.F32.FTZ.RN.STRONG.GPU [R8.64], R14 ;  /* 0x0000000e0800798e */ /* 0x0005e2000c10e784 */
[-C--:B------:R-:W-:Y:S03]  /*5bf0*/  LEA.HI.X.SX32 R7, R5, R21.reuse, 0x2, P0 ;  /* 0x0000001505077211 */ /* 0x080fe600000f16ff */
[----:B------:R-:W-:Y:S04]  /*5c00*/  LDSM.16.MT88.4 R16, [R0+0x2000] ;  /* 0x002000000010783b */ /* 0x000fe80000004200 */
[----:B------:R3:W-:Y:S04]  /*5c10*/  RED.E.ADD.F32.FTZ.RN.STRONG.GPU [R6.64], R15 ;  /* 0x0000000f0600798e */ /* 0x0007e8000c10e784 */
[----:B------:R-:W-:Y:S04]  /*5c20*/  RED.E.ADD.F32.FTZ.RN.STRONG.GPU [R20.64+0x100], R68 ;  /* 0x000100441400798e */ /* 0x000fe8000c10e784 */
[----:B------:R-:W-:Y:S01]  /*5c30*/  RED.E.ADD.F32.FTZ.RN.STRONG.GPU [R244.64+0x100], R69 ;  /* 0x00010045f400798e */ /* 0x000fe2000c10e784 */
[----:B-1----:R-:W-:Y:S05]  /*5c40*/  IADD3 R10, R248, 0x40, RZ ;  /* 0x00000040f80a7810 */ /* 0x002fea0007ffe0ff */
[C---:B------:R-:W-:Y:S01]  /*5c50*/  IMAD.IADD R4, R249.reuse, 0x1, R10 ;  /* 0x00000001f9047824 */ /* 0x040fe200078e020a */
[CC--:B--2---:R-:W-:Y:S04]  /*5c60*/  LEA R8, P0, R10.reuse, R20.reuse, 0x2 ;  /* 0x000000140a087211 */ /* 0x0c4fe800078010ff */
[-C--:B------:R-:W-:Y:S02]  /*5c70*/  LEA.HI.X.SX32 R9, R10, R21.reuse, 0x2, P0 ;  /* 0x000000150a097211 */ /* 0x080fe400000f16ff */
[CC--:B------:R-:W-:Y:S01]  /*5c80*/  LEA R14, P0, R4.reuse, R20.reuse, 0x2 ;  /* 0x00000014040e7211 */ /* 0x0c0fe200078010ff */
[C---:B---3--:R-:W-:Y:S02]  /*5c90*/  IMAD.IADD R6, R249.reuse, 0x1, R4 ;  /* 0x00000001f9067824 */ /* 0x048fe400078e0204 */
[----:B------:R1:W-:Y:S01]  /*5ca0*/  RED.E.ADD.F32.FTZ.RN.STRONG.GPU [R8.64], R70 ;  /* 0x000000460800798e */ /* 0x0003e2000c10e784 */
[-C--:B------:R-:W-:Y:S01]  /*5cb0*/  LEA.HI.X.SX32 R15, R4, R21.reuse, 0x2, P0 ;  /* 0x00000015040f7211 */ /* 0x080fe200000f16ff */
[C---:B------:R-:W-:Y:S01]  /*5cc0*/  IMAD.IADD R5, R249.reuse, 0x1, R6 ;  /* 0x00000001f9057824 */ /* 0x040fe200078e0206 */
[CC--:B------:R-:W-:Y:S03]  /*5cd0*/  LEA R10, P1, R6.reuse, R20.reuse, 0x2 ;  /* 0x00000014060a7211 */ /* 0x0c0fe600078210ff */
[----:B------:R-:W-:Y:S01]  /*5ce0*/  RED.E.ADD.F32.FTZ.RN.STRONG.GPU [R14.64], R71 ;  /* 0x000000470e00798e */ /* 0x000fe2000c10e784 */
[----:B------:R-:W-:Y:S01]  /*5cf0*/  IMAD.IADD R4, R249, 0x1, R5 ;  /* 0x00000001f9047824 */ /* 0x000fe200078e0205 */
[CC--:B------:R-:W-:Y:S02]  /*5d00*/  LEA R12, P0, R5.reuse, R20.reuse, 0x2 ;  /* 0x00000014050c7211 */ /* 0x0c0fe400078010ff */
[-C--:B------:R-:W-:Y:S01]  /*5d10*/  LEA.HI.X.SX32 R11, R6, R21.reuse, 0x2, P1 ;  /* 0x00000015060b7211 */ /* 0x080fe200008f16ff */
[----:B------:R-:W-:Y:S01]  /*5d20*/  LDSM.16.MT88.4 R68, [R0+0x4000] ;  /* 0x004000000044783b */ /* 0x000fe20000004200 */
[-C--:B------:R-:W-:Y:S01]  /*5d30*/  LEA.HI.X.SX32 R13, R5, R21.reuse, 0x2, P0 ;  /* 0x00000015050d7211 */ /* 0x080fe200000f16ff */
[----:B------:R-:W-:Y:S02]  /*5d40*/  IMAD.IADD R5, R249, 0x1, R4 ;  /* 0x00000001f9057824 */ /* 0x000fe400078e0204 */
        /* <DEDUP_REMOVED lines=10> */
[C---:B------:R-:W-:Y:S02]  /*5df0*/  IMAD.IADD R4, R249.reuse, 0x1, R10 ;  /* 0x00000001f9047824 */ /* 0x040fe400078e020a */
[----:B------:R-:W-:Y:S04]  /*5e00*/  RED.E.ADD.F32.FTZ.RN.STRONG.GPU [R244.64+0x180], R81 ;  /* 0x00018051f400798e */ /* 0x000fe8000c10e784 */
[----:B------:R-:W-:Y:S01]  /*5e10*/  LDSM.16.MT88.4 R72, [R3+0x12800] ;  /* 0x012800000348783b */ /* 0x000fe20000004200 */
[CC--:B-1----:R-:W-:Y:S04]  /*5e20*/  LEA R8, P0, R10.reuse, R20.reuse, 0x2 ;  /* 0x000000140a087211 */ /* 0x0c2fe800078010ff */
[-C--:B------:R-:W-:Y:S01]  /*5e30*/  LEA.HI.X.SX32 R9, R10, R21.reuse, 0x2, P0 ;  /* 0x000000150a097211 */ /* 0x080fe200000f16ff */
[C---:B---3--:R-:W-:Y:S01]  /*5e40*/  IMAD.IADD R6, R249.reuse, 0x1, R4 ;  /* 0x00000001f9067824 */ /* 0x048fe200078e0204 */
[CC--:B------:R-:W-:Y:S03]  /*5e50*/  LEA R14, P0, R4.reuse, R20.reuse, 0x2 ;  /* 0x00000014040e7211 */ /* 0x0c0fe600078010ff */
[----:B------:R1:W-:Y:S01]  /*5e60*/  RED.E.ADD.F32.FTZ.RN.STRONG.GPU [R8.64], R82 ;  /* 0x000000520800798e */ /* 0x0003e2000c10e784 */
[C---:B------:R-:W-:Y:S01]  /*5e70*/  IMAD.IADD R5, R249.reuse, 0x1, R6 ;  /* 0x00000001f9057824 */ /* 0x040fe200078e0206 */
[-C--:B------:R-:W-:Y:S02]  /*5e80*/  LEA.HI.X.SX32 R15, R4, R21.reuse, 0x2, P0 ;  /* 0x00000015040f7211 */ /* 0x080fe400000f16ff */
[CC--:B------:R-:W-:Y:S01]  /*5e90*/  LEA R10, P1, R6.reuse, R20.reuse, 0x2 ;  /* 0x00000014060a7211 */ /* 0x0c0fe200078210ff */
        /* <DEDUP_REMOVED lines=26> */
[-C--:B------:R-:W-:Y:S03]  /*6040*/  LEA.HI.X.SX32 R13, R4, R21.reuse, 0x2, P0 ;  /* 0x00000015040d7211 */ /* 0x080fe600000f16ff */
[----:B------:R-:W-:Y:S01]  /*6050*/  IMAD.IADD R4, R249, 0x1, R5 ;  /* 0x00000001f9047824 */ /* 0x000fe200078e0205 */
        /* <DEDUP_REMOVED lines=12> */
[----:B------:R3:W-:Y:S01]  /*6120*/  RED.E.ADD.F32.FTZ.RN.STRONG.GPU [R6.64], R90 ;  /* 0x0000005a0600798e */ /* 0x0007e2000c10e784 */
[CC--:B-1----:R-:W-:Y:S04]  /*6130*/  LEA R8, P0, R5.reuse, R20.reuse, 0x2 ;  /* 0x0000001405087211 */ /* 0x0c2fe800078010ff */
[-C--:B------:R-:W-:Y:S02]  /*6140*/  LEA.HI.X.SX32 R9, R5, R21.reuse, 0x2, P0 ;  /* 0x0000001505097211 */ /* 0x080fe400000f16ff */
[CC--:B--2---:R-:W-:Y:S01]  /*6150*/  LEA R10, P0, R4.reuse, R20.reuse, 0x2 ;  /* 0x00000014040a7211 */ /* 0x0c4fe200078010ff */
[C---:B---3--:R-:W-:Y:S02]  /*6160*/  IMAD.IADD R6, R249.reuse, 0x1, R4 ;  /* 0x00000001f9067824 */ /* 0x048fe400078e0204 */
        /* <DEDUP_REMOVED lines=10> */
[C---:B------:R-:W-:Y:S01]  /*6210*/  IMAD.IADD R5, R249.reuse, 0x1, R8 ;  /* 0x00000001f9057824 */ /* 0x040fe200078e0208 */
[CC--:B------:R-:W-:Y:S03]  /*6220*/  LEA R12, P0, R8.reuse, R20.reuse, 0x2 ;  /* 0x00000014080c7211 */ /* 0x0c0fe600078010ff */
[----:B------:R-:W-:Y:S01]  /*6230*/  IMAD.IADD R4, R249, 0x1, R5 ;  /* 0x00000001f9047824 */ /* 0x000fe200078e0205 */
[-C--:B------:R-:W-:Y:S02]  /*6240*/  LEA.HI.X.SX32 R13, R8, R21.reuse, 0x2, P0 ;  /* 0x00000015080d7211 */ /* 0x080fe400000f16ff */
[-C--:B--2---:R-:W-:Y:S01]  /*6250*/  LEA R10, P2, R5, R20.reuse, 0x2 ;  /* 0x00000014050a7211 */ /* 0x084fe200078410ff */
        /* <DEDUP_REMOVED lines=73> */
[----:B------:R-:W2:Y:S01]  /*66f0*/  LDL.LU.64 R96, [R1+0x48] ;  /* 0x0000480001607983 */ /* 0x000ea20000300a00 */
[----:B------:R-:W-:Y:S01]  /*6700*/  IMAD.MOV.U32 R6, RZ, RZ, c[0x0][0x190] ;  /* 0x00006400ff067624 */ /* 0x000fe200078e00ff */
[----:B------:R-:W-:Y:S02]  /*6710*/  MOV R7, c[0x0][0x194] ;  /* 0x0000650000077a02 */ /* 0x000fe40000000f00 */
[----:B------:R-:W-:Y:S01]  /*6720*/  BAR.SYNC.DEFER_BLOCKING 0x0 ;  /* 0x0000000000007b1d */ /* 0x000fe20000010000 */
        /* <DEDUP_REMOVED lines=9> */
[----:B------:R1:W-:Y:S01]  /*67c0*/  LDGSTS.E.BYPASS.LTC128B.128 [R251], [R8.64] ;  /* 0x0000000008fb7fae */ /* 0x0003e2000b901d44 */
        /* <DEDUP_REMOVED lines=8> */
.L_x_63:
        /* <DEDUP_REMOVED lines=172> */
.L_x_65:
        /* <DEDUP_REMOVED lines=18> */
.L_x_66:
[----:B-1----:R-:W2:Y:S01]  /*7430*/  LDL.64 R4, [R1+0x80] ;  /* 0x0000800001047983 */ /* 0x002ea20000100a00 */
[----:B------:R-:W-:Y:S01]  /*7440*/  USHF.L.U32 UR6, UR21, 0x6, URZ ;  /* 0x0000000615067899 */ /* 0x000fe2000800063f */
[----:B------:R-:W-:Y:S01]  /*7450*/  BSSY B0, `(.L_x_67) ;  /* 0x0000033000007945 */ /* 0x000fe20003800000 */
[----:B------:R-:W-:Y:S01]  /*7460*/  ULDC.64 UR8, c[0x0][0x3a0] ;  /* 0x0000e80000087ab9 */ /* 0x000fe20000000a00 */
[----:B------:R-:W-:Y:S01]  /*7470*/  BAR.SYNC.DEFER_BLOCKING 0x0 ;  /* 0x0000000000007b1d */ /* 0x000fe20000010000 */
[----:B------:R-:W-:Y:S02]  /*7480*/  USHF.R.S32.HI UR10, URZ, 0x1f, UR6 ;  /* 0x0000001f3f0a7899 */ /* 0x000fe40008011406 */
[----:B------:R-:W-:Y:S02]  /*7490*/  IMAD.U32 R13, RZ, RZ, UR6 ;  /* 0x00000006ff0d7e24 */ /* 0x000fe4000f8e00ff */
[----:B------:R-:W-:Y:S01]  /*74a0*/  UIMAD UR7, UR10, UR8, URZ ;  /* 0x000000080a0772a4 */ /* 0x000fe2000f8e023f */
[----:B------:R-:W1:Y:S03]  /*74b0*/  S2R R64, SR_TID.X ;  /* 0x0000000000407919 */ /* 0x000e660000002100 */
[----:B------:R-:W-:Y:S01]  /*74c0*/  UIMAD UR8, UR6, UR9, UR7 ;  /* 0x00000009060872a4 */ /* 0x000fe2000f8e0207 */
[----:B------:R-:W3:Y:S01]  /*74d0*/  S2R R65, SR_TID.X ;  /* 0x0000000000417919 */ /* 0x000ee20000002100 */
[----:B------:R-:W-:-:S04]  /*74e0*/  UIMAD UR7, UR21, -0x40, UR16 ;  /* 0xffffffc0150778a4 */ /* 0x000fc8000f8e0210 */
[----:B------:R-:W-:Y:S01]  /*74f0*/  IMAD.U32 R8, RZ, RZ, UR8 ;  /* 0x00000008ff087e24 */ /* 0x000fe2000f8e00ff */
[----:B------:R-:W-:Y:S02]  /*7500*/  ULDC.64 UR8, c[0x0][0x3b8] ;  /* 0x0000ee0000087ab9 */ /* 0x000fe40000000a00 */
[----:B------:R-:W-:-:S04]  /*7510*/  UIMAD UR8, UR56, UR8, URZ ;  /* 0x00000008380872a4 */ /* 0x000fc8000f8e023f */
[----:B------:R-:W-:Y:S01]  /*7520*/  UIMAD UR8, UR36, UR9, UR8 ;  /* 0x00000009240872a4 */ /* 0x000fe2000f8e0208 */
[----:B------:R4:W2:Y:S04]  /*7530*/  LDS.128 R36, [R251+0xd000] ;  /* 0x00d00000fb247984 */ /* 0x0008a80000000c00 */
[----:B------:R4:W2:Y:S01]  /*7540*/  LDS.128 R32, [R251+0xf000] ;  /* 0x00f00000fb207984 */ /* 0x0008a20000000c00 */
[----:B-1----:R-:W-:-:S03]  /*7550*/  SHF.R.S32.HI R64, RZ, 0x1f, R64 ;  /* 0x0000001fff407819 */ /* 0x002fc60000011440 */
[----:B------:R4:W1:Y:S01]  /*7560*/  LDS.128 R28, [R251+0x11000] ;  /* 0x01100000fb1c7984 */ /* 0x0008620000000c00 */
[----:B---3--:R-:W-:-:S03]  /*7570*/  LEA.HI R64, R64, R65, RZ, 0x3 ;  /* 0x0000004140407211 */ /* 0x008fc600078f18ff */
[----:B------:R4:W3:Y:S01]  /*7580*/  LDS.128 R48, [R251+0x12000] ;  /* 0x01200000fb307984 */ /* 0x0008e20000000c00 */
[----:B------:R-:W-:-:S03]  /*7590*/  SHF.R.S32.HI R64, RZ, 0x3, R64 ;  /* 0x00000003ff407819 */ /* 0x000fc60000011440 */
[----:B------:R4:W1:Y:S01]  /*75a0*/  LDS.128 R60, [R251+0x13000] ;  /* 0x01300000fb3c7984 */ /* 0x0008620000000c00 */
[----:B------:R-:W-:-:S03]  /*75b0*/  ISETP.GE.AND P2, PT, R64, UR7, PT ;  /* 0x0000000740007c0c */ /* 0x000fc6000bf46270 */
[----:B------:R4:W1:Y:S01]  /*75c0*/  LDS.128 R44, [R251+0x14000] ;  /* 0x01400000fb2c7984 */ /* 0x0008620000000c00 */
[----:B------:R-:W-:-:S03]  /*75d0*/  SHF.R.S32.HI R14, RZ, 0x1f, R64 ;  /* 0x0000001fff0e7819 */ /* 0x000fc60000011440 */
[----:B------:R4:W1:Y:S04]  /*75e0*/  LDS.128 R56, [R251+0x15000] ;  /* 0x01500000fb387984 */ /* 0x0008680000000c00 */
[----:B------:R4:W1:Y:S04]  /*75f0*/  LDS.128 R40, [R251+0x16000] ;  /* 0x01600000fb287984 */ /* 0x0008680000000c00 */
[----:B------:R4:W1:Y:S01]  /*7600*/  LDS.128 R52, [R251+0x17000] ;  /* 0x01700000fb347984 */ /* 0x0008620000000c00 */
[--C-:B--2---:R-:W-:Y:S01]  /*7610*/  SHF.R.S32.HI R7, RZ, 0x1f, R4.reuse ;  /* 0x0000001fff077819 */ /* 0x104fe20000011404 */
[----:B------:R-:W-:-:S04]  /*7620*/  IMAD.MOV.U32 R6, RZ, RZ, R4 ;  /* 0x000000ffff067224 */ /* 0x000fc800078e0004 */
[----:B------:R-:W-:-:S05]  /*7630*/  IMAD.WIDE.U32 R4, R13, c[0x0][0x3a0], R6 ;  /* 0x0000e8000d047a25 */ /* 0x000fca00078e0006 */
[----:B------:R-:W-:-:S04]  /*7640*/  IADD3 R4, P0, R4, UR13, RZ ;  /* 0x0000000d04047c10 */ /* 0x000fc8000ff1e0ff */
[----:B------:R-:W-:Y:S01]  /*7650*/  IADD3.X R5, R5, UR14, R8, P0, !PT ;  /* 0x0000000e05057c10 */ /* 0x000fe200087fe408 */
[----:B------:R-:W-:-:S04]  /*7660*/  IMAD.U32 R8, RZ, RZ, UR36 ;  /* 0x00000024ff087e24 */ /* 0x000fc8000f8e00ff */
[----:B------:R-:W-:-:S05]  /*7670*/  IMAD.WIDE.U32 R8, R8, c[0x0][0x3b8], R4 ;  /* 0x0000ee0008087a25 */ /* 0x000fca00078e0004 */
[----:B------:R-:W-:Y:S01]  /*7680*/  IADD3 R12, R9, UR8, RZ ;  /* 0x00000008090c7c10 */ /* 0x000fe2000fffe0ff */
[----:B------:R-:W-:Y:S05]  /*7690*/  @P2 BRA `(.L_x_68) ;  /* 0x000000e000002947 */ /* 0x000fea0003800000 */
[----:B-1-34-:R-:W1:Y:S01]  /*76a0*/  LDS.128 R20, [R251+0xe000] ;  /* 0x00e00000fb147984 */ /* 0x01ae620000000c00 */
[----:B------:R-:W-:Y:S01]  /*76b0*/  MOV R4, R8 ;  /* 0x0000000800047202 */ /* 0x000fe20000000f00 */
[----:B------:R-:W-:Y:S01]  /*76c0*/  IMAD R15, R14, c[0x0][0x3a0], RZ ;  /* 0x0000e8000e0f7a24 */ /* 0x000fe200078e02ff */
[----:B------:R-:W-:Y:S01]  /*76d0*/  MOV R5, R12 ;  /* 0x0000000c00057202 */ /* 0x000fe20000000f00 */
[----:B------:R-:W2:Y:S04]  /*76e0*/  LDS.128 R16, [R251+0xc000] ;  /* 0x00c00000fb107984 */ /* 0x000ea80000000c00 */
[----:B------:R-:W3:Y:S01]  /*76f0*/  LDS.128 R24, [R251+0x10000] ;  /* 0x01000000fb187984 */ /* 0x000ee20000000c00 */
[----:B------:R-:W-:-:S04]  /*7700*/  IMAD.WIDE.U32 R10, R64, c[0x0][0x3a0], R4 ;  /* 0x0000e800400a7a25 */ /* 0x000fc800078e0004 */
[----:B------:R-:W-:-:S05]  /*7710*/  IMAD R4, R64, c[0x0][0x3a4], R15 ;  /* 0x0000e90040047a24 */ /* 0x000fca00078e020f */
[----:B------:R-:W-:Y:S02]  /*7720*/  IADD3 R5, R4, R11, RZ ;  /* 0x0000000b04057210 */ /* 0x000fe40007ffe0ff */
[----:B------:R-:W-:-:S04]  /*7730*/  LEA R4, P0, R10, c[0x0][0x340], 0x1 ;  /* 0x0000d0000a047a11 */ /* 0x000fc800078008ff */
[----:B------:R-:W-:-:S05]  /*7740*/  LEA.HI.X R5, R10, c[0x0][0x344], R5, 0x1, P0 ;  /* 0x0000d1000a057a11 */ /* 0x000fca00000f0c05 */
[----:B-1----:R1:W-:Y:S04]  /*7750*/  STG.E.128 [R4.64+0x80], R20 ;  /* 0x0000801404007986 */ /* 0x0023e8000c101d04 */
[----:B--2---:R1:W-:Y:S04]  /*7760*/  STG.E.128 [R4.64], R16 ;  /* 0x0000001004007986 */ /* 0x0043e8000c101d04 */
[----:B---3--:R1:W-:Y:S02]  /*7770*/  STG.E.128 [R4.64+0x100], R24 ;  /* 0x0001001804007986 */ /* 0x0083e4000c101d04 */
.L_x_68:
[----:B-1-34-:R-:W-:Y:S05]  /*7780*/  BSYNC B0 ;  /* 0x0000000000007941 */ /* 0x01afea0003800000 */
.L_x_67:
[----:B------:R-:W-:Y:S01]  /*7790*/  IADD3 R4, R64, 0x20, RZ ;  /* 0x0000002040047810 */ /* 0x000fe20007ffe0ff */
        /* <DEDUP_REMOVED lines=12> */
[----:B------:R1:W-:Y:S04]  /*7860*/  STG.E.128 [R4.64], R36 ;  /* 0x0000002404007986 */ /* 0x0003e8000c101d04 */
[----:B------:R1:W-:Y:S04]  /*7870*/  STG.E.128 [R4.64+0x80], R32 ;  /* 0x0000802004007986 */ /* 0x0003e8000c101d04 */
[----:B------:R1:W-:Y:S02]  /*7880*/  STG.E.128 [R4.64+0x100], R28 ;  /* 0x0001001c04007986 */ /* 0x0003e4000c101d04 */
.L_x_70:
[----:B------:R-:W-:Y:S05]  /*7890*/  BSYNC B0 ;  /* 0x0000000000007941 */ /* 0x000fea0003800000 */
.L_x_69:
[----:B------:R-:W-:Y:S01]  /*78a0*/  ULDC.64 UR8, c[0x0][0x3a8] ;  /* 0x0000ea0000087ab9 */ /* 0x000fe20000000a00 */
[----:B------:R-:W-:Y:S01]  /*78b0*/  IMAD.WIDE.U32 R6, R13, c[0x0][0x3a8], R6 ;  /* 0x0000ea000d067a25 */ /* 0x000fe200078e0006 */
[----:B------:R-:W-:Y:S01]  /*78c0*/  UIMAD UR7, UR10, UR8, URZ ;  /* 0x000000080a0772a4 */ /* 0x000fe2000f8e023f */
[----:B------:R-:W-:Y:S03]  /*78d0*/  BSSY B0, `(.L_x_71) ;  /* 0x0000017000007945 */ /* 0x000fe60003800000 */
[----:B------:R-:W-:Y:S01]  /*78e0*/  UIMAD UR6, UR6, UR9, UR7 ;  /* 0x00000009060672a4 */ /* 0x000fe2000f8e0207 */
[----:B------:R-:W-:-:S05]  /*78f0*/  IADD3 R6, P0, R6, UR11, RZ ;  /* 0x0000000b06067c10 */ /* 0x000fca000ff1e0ff */
[----:B-1----:R-:W-:Y:S01]  /*7900*/  IMAD.U32 R4, RZ, RZ, UR6 ;  /* 0x00000006ff047e24 */ /* 0x002fe2000f8e00ff */
        /* <DEDUP_REMOVED lines=16> */
[----:B------:R1:W-:Y:S04]  /*7a10*/  STG.E.128 [R4.64], R48 ;  /* 0x0000003004007986 */ /* 0x0003e8000c101d04 */
[----:B------:R1:W-:Y:S04]  /*7a20*/  STG.E.128 [R4.64+0x80], R44 ;  /* 0x0000802c04007986 */ /* 0x0003e8000c101d04 */
[----:B------:R1:W-:Y:S02]  /*7a30*/  STG.E.128 [R4.64+0x100], R40 ;  /* 0x0001002804007986 */ /* 0x0003e4000c101d04 */
.L_x_72:
[----:B------:R-:W-:Y:S05]  /*7a40*/  BSYNC B0 ;  /* 0x0000000000007941 */ /* 0x000fea0003800000 */
.L_x_71:
        /* <DEDUP_REMOVED lines=13> */
.L_x_61:
[----:B------:R-:W-:Y:S05]  /*7b20*/  BSYNC B1 ;  /* 0x0000000000017941 */ /* 0x000fea0003800000 */
.L_x_47:
        /* <DEDUP_REMOVED lines=11> */
.L_x_73:
[----:B------:R-:W-:Y:S05]  /*7be0*/  EXIT ;  /* 0x000000000000794d */ /* 0x000fea0003800000 */
.L_x_75:
        /* <DEDUP_REMOVED lines=9> */
.L_x_799:


//--------------------- .text._ZN5flash44flash_bwd_dq_dk_dv_loop_seqk_parallel_kernelI23Flash_bwd_kernel_traitsILi192ELi64ELi64ELi8ELi4ELi2ELi2ELb1ELb1EN7cutlass10bfloat16_tE19Flash_kernel_traitsILi192ELi64ELi64ELi8ES3_EELb0ELb1ELb0ELb1ELb0ELb0ELb0EEEvNS_16Flash_bwd_paramsE --------------------------
	.section	.text._ZN5flash44flash_bwd_dq_dk_dv_loop_seqk_parallel_kernelI23Flash_bwd_kernel_traitsILi192ELi64ELi64ELi8ELi4ELi2ELi2ELb1ELb1EN7cutlass10bfloat16_tE19Flash_kernel_traitsILi192ELi64ELi64ELi8ES3_EELb0ELb1ELb0ELb1ELb0ELb0ELb0EEEvNS_16Flash_bwd_paramsE,"ax",@progbits
	.sectioninfo	@"SHI_REGISTERS=255"
	.align	128
        .global         _ZN5flash44flash_bwd_dq_dk_dv_loop_seqk_parallel_kernelI23Flash_bwd_kernel_traitsILi192ELi64ELi64ELi8ELi4ELi2ELi2ELb1ELb1EN7cutlass10bfloat16_tE19Flash_kernel_traitsILi192ELi64ELi64ELi8ES3_EELb0ELb1ELb0ELb1ELb0ELb0ELb0EEEvNS_16Flash_bwd_paramsE
        .type           _ZN5flash44flash_bwd_dq_dk_dv_loop_seqk_parallel_kernelI23Flash_bwd_kernel_traitsILi192ELi64ELi64ELi8ELi4ELi2ELi2ELb1ELb1EN7cutlass10bfloat16_tE19Flash_kernel_traitsILi192ELi64ELi64ELi8ES3_EELb0ELb1ELb0ELb1ELb0ELb0ELb0EEEvNS_16Flash_bwd_paramsE,@function
        .size           _ZN5flash44flash_bwd_dq_dk_dv_loop_seqk_parallel_kernelI23Flash_bwd_kernel_traitsILi192ELi64ELi64ELi8ELi4ELi2ELi2ELb1ELb1EN7cutlass10bfloat16_tE19Flash_kernel_traitsILi192ELi64ELi64ELi8ES3_EELb0ELb1ELb0ELb1ELb0ELb0ELb0EEEvNS_16Flash_bwd_paramsE,(.L_x_800 - _ZN5flash44flash_bwd_dq_dk_dv_loop_seqk_parallel_kernelI23Flash_bwd_kernel_traitsILi192ELi64ELi64ELi8ELi4ELi2ELi2ELb1ELb1EN7cutlass10bfloat16_tE19Flash_kernel_traitsILi192ELi64ELi64ELi8ES3_EELb0ELb1ELb0ELb1ELb0ELb0ELb0EEEvNS_16Flash_bwd_paramsE)
        .other          _ZN5flash44flash_bwd_dq_dk_dv_loop_seqk_parallel_kernelI23Flash_bwd_kernel_traitsILi192ELi64ELi64ELi8ELi4ELi2ELi2ELb1ELb1EN7cutlass10bfloat16_tE19Flash_kernel_traitsILi192ELi64ELi64ELi8ES3_EELb0ELb1ELb0ELb1ELb0ELb0ELb0EEEvNS_16Flash_bwd_paramsE,@"STO_CUDA_ENTRY STV_DEFAULT"
_ZN5flash44flash_bwd_dq_dk_dv_loop_seqk_parallel_kernelI23Flash_bwd_kernel_traitsILi192ELi64ELi64ELi8ELi4ELi2ELi2ELb1ELb1EN7cutlass10bfloat16_tE19Flash_kernel_traitsILi192ELi64ELi64ELi8ES3_EELb0ELb1ELb0ELb1ELb0ELb0ELb0EEEvNS_16Flash_bwd_paramsE:
.text._ZN5flash44flash_bwd_dq_dk_dv_loop_seqk_parallel_kernelI23Flash_bwd_kernel_traitsILi192ELi64ELi64ELi8ELi4ELi2ELi2ELb1ELb1EN7cutlass10bfloat16_tE19Flash_kernel_traitsILi192ELi64ELi64ELi8ES3_EELb0ELb1ELb0ELb1ELb0ELb0ELb0EEEvNS_16Flash_bwd_paramsE:
        /* <DEDUP_REMOVED lines=31> */
[CC--:B------:R-:W-:Y:S01]  /*01f0*/  LEA.HI R3, R4.reuse, R11.reuse, RZ, 0x5 ;  /* 0x0000000b04037211 */ /* 0x0c0fe200078f28ff */
[----:B------:R-:W-:Y:S01]  /*0200*/  ULDC UR11, c[0x0][0x1c0] ;  /* 0x00007000000b7ab9 */ /* 0x000fe20000000800 */
[CC--:B------:R-:W-:Y:S01]  /*0210*/  LEA.HI R2, R4.reuse, R11.reuse, RZ, 0x4 ;  /* 0x0000000b04027211 */ /* 0x0c0fe200078f20ff */
[----:B------:R-:W-:Y:S01]  /*0220*/  UIMAD UR53, UR8, UR6, UR53 ;  /* 0x00000006083572a4 */ /* 0x000fe2000f8e0235 */
[CC--:B------:R-:W-:Y:S01]  /*0230*/  LEA.HI R15, R4.reuse, R11.reuse, RZ, 0x7 ;  /* 0x0000000b040f7211 */ /* 0x0c0fe200078f38ff */
[----:B---3--:R-:W-:Y:S01]  /*0240*/  UIMAD UR50, UR7, UR30, URZ ;  /* 0x0000001e073272a4 */ /* 0x008fe2000f8e023f */
[CC--:B------:R-:W-:Y:S01]  /*0250*/  LEA.HI R17, R4.reuse, R11.reuse, RZ, 0x6 ;  /* 0x0000000b04117211 */ /* 0x0c0fe200078f30ff */
[----:B------:R-:W-:Y:S01]  /*0260*/  UIMAD.WIDE.U32 UR42, UR30, UR61, URZ ;  /* 0x0000003d1e2a72a5 */ /* 0x000fe2000f8e003f */
[----:B------:R-:W-:Y:S01]  /*0270*/  LEA.HI R4, R4, R11, RZ, 0x2 ;  /* 0x0000000b04047211 */ /* 0x000fe200078f10ff */
[----:B------:R-:W-:Y:S01]  /*0280*/  UIMAD UR6, UR30, UR11, UR34 ;  /* 0x0000000b1e0672a4 */ /* 0x000fe2000f8e0222 */
[----:B------:R-:W-:Y:S01]  /*0290*/  LOP3.LUT R5, R10, 0xfffffff8, RZ, 0xc0, !PT ;  /* 0xfffffff80a057812 */ /* 0x000fe200078ec0ff */
[----:B------:R-:W-:Y:S01]  /*02a0*/  @!UP5 UIMAD UR7, UR30, UR13, UR34 ;  /* 0x0000000d1e07d2a4 */ /* 0x000fe2000f8e0222 */
[--C-:B------:R-:W-:Y:S01]  /*02b0*/  SHF.R.S32.HI R0, RZ, 0x5, R3.reuse ;  /* 0x00000005ff007819 */ /* 0x100fe20000011403 */
[----:B------:R-:W-:Y:S01]  /*02c0*/  USHF.L.U32 UR39, UR44, 0x6, URZ ;  /* 0x000000062c277899 */ /* 0x000fe2000800063f */
[----:B------:R-:W-:Y:S01]  /*02d0*/  SHF.R.S32.HI R9, RZ, 0x1f, R3 ;  /* 0x0000001fff097819 */ /* 0x000fe20000011403 */
[----:B------:R-:W-:Y:S01]  /*02e0*/  IMAD.IADD R7, R11, 0x1, -R5 ;  /* 0x000000010b077824 */ /* 0x000fe200078e0a05 */
[----:B------:R-:W-:Y:S01]  /*02f0*/  LOP3.LUT R6, R4, 0x7ffffffc, RZ, 0xc0, !PT ;  /* 0x7ffffffc04067812 */ /* 0x000fe200078ec0ff */
[----:B------:R-:W-:Y:S01]  /*0300*/  ULDC UR47, c[0x0][0x214] ;  /* 0x00008500002f7ab9 */ /* 0x000fe20000000800 */
[-C--:B------:R-:W-:Y:S01]  /*0310*/  LEA.HI R5, R9, R0.reuse, RZ, 0x2 ;  /* 0x0000000009057211 */ /* 0x080fe200078f10ff */
[----:B------:R-:W-:Y:S01]  /*0320*/  IMAD.SHL.U32 R20, R7, 0x8, RZ ;  /* 0x0000000807147824 */ /* 0x000fe200078e00ff */
[----:B------:R-:W-:Y:S01]  /*0330*/  LEA.HI R3, R3, R0, RZ, 0x1 ;  /* 0x0000000003037211 */ /* 0x000fe200078f08ff */
[----:B------:R-:W-:Y:S01]  /*0340*/  IMAD.IADD R18, R11, 0x1, -R6 ;  /* 0x000000010b127824 */ /* 0x000fe200078e0a06 */
[----:B------:R-:W-:Y:S01]  /*0350*/  SHF.R.S32.HI R6, RZ, 0x4, R2 ;  /* 0x00000004ff067819 */ /* 0x000fe20000011402 */
[----:B------:R-:W-:Y:S01]  /*0360*/  ULDC UR54, c[0x0][0x1c8] ;  /* 0x0000720000367ab9 */ /* 0x000fe20000000800 */
[----:B------:R-:W-:Y:S01]  /*0370*/  LOP3.LUT R5, R5, 0xfffffffc, RZ, 0xc0, !PT ;  /* 0xfffffffc05057812 */ /* 0x000fe200078ec0ff */
[----:B------:R-:W-:Y:S01]  /*0380*/  STL [R1+0x50], R20 ;  /* 0x0000501401007387 */ /* 0x000fe20000100800 */
[----:B------:R-:W-:Y:S01]  /*0390*/  LOP3.LUT R3, R3, 0xfffffffe, RZ, 0xc0, !PT ;  /* 0xfffffffe03037812 */ /* 0x000fe200078ec0ff */
[----:B------:R-:W-:Y:S01]  /*03a0*/  ULDC.U8 UR10, c[0x0][0x3d0] ;  /* 0x0000f400000a7ab9 */ /* 0x000fe20000000000 */
[----:B------:R-:W-:Y:S01]  /*03b0*/  LOP3.LUT R8, R2, 0xfffffff0, RZ, 0xc0, !PT ;  /* 0xfffffff002087812 */ /* 0x000fe200078ec0ff */
[----:B------:R-:W-:Y:S01]  /*03c0*/  IMAD.IADD R16, R0, 0x1, -R5 ;  /* 0x0000000100107824 */ /* 0x000fe200078e0a05 */
[----:B------:R-:W-:Y:S01]  /*03d0*/  LEA.HI R2, R2, R6, RZ, 0x1 ;  /* 0x0000000602027211 */ /* 0x000fe200078f08ff */
[----:B------:R-:W-:Y:S01]  /*03e0*/  IMAD.IADD R14, R0, 0x1, -R3 ;  /* 0x00000001000e7824 */ /* 0x000fe200078e0a03 */
[----:B------:R-:W-:Y:S01]  /*03f0*/  SHF.R.S32.HI R5, RZ, 0x2, R4 ;  /* 0x00000002ff057819 */ /* 0x000fe20000011404 */
[----:B------:R-:W-:Y:S01]  /*0400*/  IMAD.IADD R8, R11, 0x1, -R8 ;  /* 0x000000010b087824 */ /* 0x000fe200078e0a08 */
[----:B------:R-:W-:Y:S01]  /*0410*/  SHF.R.S32.HI R0, RZ, 0x1f, R4 ;  /* 0x0000001fff007819 */ /* 0x000fe20000011404 */
[----:B------:R-:W-:Y:S01]  /*0420*/  ULDC UR48, c[0x0][0x224] ;  /* 0x0000890000307ab9 */ /* 0x000fe20000000800 */
[----:B------:R-:W-:Y:S01]  /*0430*/  LOP3.LUT R2, R2, 0xfffffffe, RZ, 0xc0, !PT ;  /* 0xfffffffe02027812 */ /* 0x000fe200078ec0ff */
[----:B------:R-:W-:Y:S01]  /*0440*/  @UP5 UIMAD UR52, UR30, UR47, URZ ;  /* 0x0000002f1e3452a4 */ /* 0x000fe2000f8e023f */
[----:B------:R-:W-:Y:S01]  /*0450*/  SHF.R.S32.HI R12, RZ, 0x3, R10 ;  /* 0x00000003ff0c7819 */ /* 0x000fe2000001140a */
[----:B------:R-:W-:Y:S01]  /*0460*/  ULDC.64 UR4, c[0x0][0x118] ;  /* 0x0000460000047ab9 */ /* 0x000fe20000000a00 */
[----:B------:R-:W-:Y:S01]  /*0470*/  LEA.HI R0, R0, R5, RZ, 0x3 ;  /* 0x0000000500007211 */ /* 0x000fe200078f18ff */
[----:B------:R-:W-:Y:S01]  /*0480*/  IMAD.IADD R11, R6, 0x1, -R2 ;  /* 0x00000001060b7824 */ /* 0x000fe200078e0a02 */
[C---:B------:R-:W-:Y:S01]  /*0490*/  LOP3.LUT P4, RZ, R7.reuse, 0x4, RZ, 0xc0, !PT ;  /* 0x0000000407ff7812 */ /* 0x040fe2000788c0ff */
[----:B------:R-:W-:Y:S01]  /*04a0*/  IMAD.SHL.U32 R2, R12, 0x40, RZ ;  /* 0x000000400c027824 */ /* 0x000fe200078e00ff */
[----:B------:R-:W-:Y:S01]  /*04b0*/  LOP3.LUT R3, R0, 0xfffffff8, RZ, 0xc0, !PT ;  /* 0xfffffff800037812 */ /* 0x000fe200078ec0ff */
[----:B------:R-:W-:Y:S01]  /*04c0*/  UMOV UR59, 0x4 ;  /* 0x00000004003b7882 */ /* 0x000fe20000000000 */
[----:B------:R-:W-:Y:S01]  /*04d0*/  LOP3.LUT P3, RZ, R7, 0x2, RZ, 0xc0, !PT ;  /* 0x0000000207ff7812 */ /* 0x000fe2000786c0ff */
[----:B------:R-:W-:Y:S01]  /*04e0*/  ULOP3.LUT UR54, UR34, UR54, URZ, 0x3c, !UPT ;  /* 0x0000003622367292 */ /* 0x000fe2000f8e3c3f */
[----:B------:R-:W-:Y:S01]  /*04f0*/  LOP3.LUT R0, R2, 0x1c0, RZ, 0xc0, !PT ;  /* 0x000001c002007812 */ /* 0x000fe200078ec0ff */
[----:B------:R-:W-:Y:S01]  /*0500*/  IMAD.IADD R5, R5, 0x1, -R3 ;  /* 0x0000000105057824 */ /* 0x000fe200078e0a03 */
[----:B------:R-:W-:Y:S01]  /*0510*/  SHF.R.S32.HI R3, RZ, 0x1f, R8 ;  /* 0x0000001fff037819 */ /* 0x000fe20000011408 */
[----:B------:R-:W-:Y:S01]  /*0520*/  USHF.R.S32.HI UR55, URZ, 0x1f, UR34 ;  /* 0x0000001f3f377899 */ /* 0x000fe20008011422 */
[----:B------:R-:W-:Y:S01]  /*0530*/  LOP3.LUT R2, R0, 0x38, R20, 0xf8, !PT ;  /* 0x0000003800027812 */ /* 0x000fe200078ef814 */
[----:B------:R-:W-:Y:S01]  /*0540*/  USHF.L.U32 UR60, UR30, 0x7, URZ ;  /* 0x000000071e3c7899 */ /* 0x000fe2000800063f */
[----:B------:R-:W-:Y:S01]  /*0550*/  SHF.R.U32.HI R0, RZ, 0x3, R0 ;  /* 0x00000003ff007819 */ /* 0x000fe20000011600 */
[----:B------:R-:W-:Y:S01]  /*0560*/  UISETP.NE.AND UP6, UPT, UR10, URZ, UPT ;  /* 0x0000003f0a00728c */ /* 0x000fe2000bfc5270 */
[----:B------:R-:W-:Y:S01]  /*0570*/  LEA.HI R13, R3, R8, RZ, 0x3 ;  /* 0x00000008030d7211 */ /* 0x000fe200078f18ff */
[----:B------:R-:W-:Y:S01]  /*0580*/  USHF.R.S32.HI UR57, URZ, 0x1f, UR30 ;  /* 0x0000001f3f397899 */ /* 0x000fe2000801141e */
[----:B------:R-:W-:Y:S01]  /*0590*/  LOP3.LUT R12, R2, R0, RZ, 0x3c, !PT ;  /* 0x00000000020c7212 */ /* 0x000fe200078e3cff */
[----:B------:R-:W-:Y:S01]  /*05a0*/  IMAD.SHL.U32 R0, R7, 0x40, RZ ;  /* 0x0000004007007824 */ /* 0x000fe200078e00ff */
[----:B------:R-:W-:Y:S01]  /*05b0*/  LOP3.LUT R2, R13, 0xfffffff8, RZ, 0xc0, !PT ;  /* 0xfffffff80d027812 */ /* 0x000fe200078ec0ff */
[----:B------:R-:W-:Y:S01]  /*05c0*/  USHF.R.S32.HI UR56, URZ, 0x1f, UR34 ;  /* 0x0000001f3f387899 */ /* 0x000fe20008011422 */
[----:B------:R-:W-:Y:S01]  /*05d0*/  LOP3.LUT R3, R5, 0x1, RZ, 0xc0, !PT ;  /* 0x0000000105037812 */ /* 0x000fe200078ec0ff */
[----:B------:R-:W-:Y:S01]  /*05e0*/  UIMAD.WIDE.U32 UR40, UR36, UR42, URZ ;  /* 0x0000002a242872a5 */ /* 0x000fe2000f8e003f */
[----:B------:R-:W-:Y:S01]  /*05f0*/  LOP3.LUT R0, R0, 0x1c0, RZ, 0xc0, !PT ;  /* 0x000001c000007812 */ /* 0x000fe200078ec0ff */
[----:B------:R-:W-:Y:S01]  /*0600*/  IMAD.IADD R9, R8, 0x1, -R2 ;  /* 0x0000000108097824 */ /* 0x000fe200078e0a02 */
[----:B------:R-:W-:Y:S01]  /*0610*/  SHF.R.S32.HI R8, RZ, 0x7, R15 ;  /* 0x00000007ff087819 */ /* 0x000fe2000001140f */
[----:B------:R-:W-:Y:S01]  /*0620*/  IMAD.SHL.U32 R2, R14, 0x10, RZ ;  /* 0x000000100e027824 */ /* 0x000fe200078e00ff */
[C---:B------:R-:W-:Y:S01]  /*0630*/  LOP3.LUT R6, R0.reuse, 0x8, R10, 0xf8, !PT ;  /* 0x0000000800067812 */ /* 0x040fe200078ef80a */
[----:B------:R-:W-:Y:S01]  /*0640*/  UIMAD UR49, UR37, UR42, URZ ;  /* 0x0000002a253172a4 */ /* 0x000fe2000f8e023f */
[----:B------:R-:W-:Y:S01]  /*0650*/  SHF.R.U32.HI R4, RZ, 0x3, R0 ;  /* 0x00000003ff047819 */ /* 0x000fe20000011600 */
[----:B------:R-:W-:Y:S01]  /*0660*/  USHF.R.S32.HI UR51, URZ, 0x1f, UR45 ;  /* 0x0000001f3f337899 */ /* 0x000fe2000801142d */
[----:B------:R-:W-:Y:S01]  /*0670*/  LOP3.LUT R7, R0, 0x10, R2, 0xf8, !PT ;  /* 0x0000001000077812 */ /* 0x000fe200078ef802 */
[----:B------:R-:W-:Y:S01]  /*0680*/  IMAD.SHL.U32 R2, R11, 0x200, RZ ;  /* 0x000002000b027824 */ /* 0x000fe200078e00ff */
[----:B------:R-:W-:Y:S01]  /*0690*/  ISETP.NE.U32.AND P0, PT, R3, 0x1, PT ;  /* 0x000000010300780c */ /* 0x000fe20003f05070 */
[----:B------:R-:W-:Y:S01]  /*06a0*/  UIMAD UR48, UR6, UR48, URZ ;  /* 0x00000030063072a4 */ /* 0x000fe2000f8e023f */
[----:B------:R-:W-:Y:S01]  /*06b0*/  LOP3.LUT R0, R6, R4, RZ, 0x3c, !PT ;  /* 0x0000000406007212 */ /* 0x000fe200078e3cff */
[----:B------:R-:W-:Y:S01]  /*06c0*/  IMAD R3, R8, 0x800, R2 ;  /* 0x0000080008037824 */ /* 0x000fe200078e0202 */
[C---:B------:R-:W-:Y:S01]  /*06d0*/  R2P PR, R5.reuse, 0x6 ;  /* 0x0000000605007804 */ /* 0x040fe20000000000 */
[----:B------:R-:W-:Y:S01]  /*06e0*/  IMAD.SHL.U32 R5, R5, 0x40, RZ ;  /* 0x0000004005057824 */ /* 0x000fe200078e00ff */
[----:B------:R-:W-:Y:S01]  /*06f0*/  LOP3.LUT R7, R7, 0x8, R10, 0xf8, !PT ;  /* 0x0000000807077812 */ /* 0x000fe200078ef80a */
[----:B------:R-:W-:Y:S01]  /*0700*/  IMAD.IADD R0, R3, 0x1, R0 ;  /* 0x0000000103007824 */ /* 0x000fe200078e0200 */
[----:B------:R-:W-:Y:S01]  /*0710*/  SHF.R.S32.HI R3, RZ, 0x6, R17 ;  /* 0x00000006ff037819 */ /* 0x000fe20000011411 */
[----:B------:R-:W-:Y:S01]  /*0720*/  IMAD.SHL.U32 R6, R11, 0x20, RZ ;  /* 0x000000200b067824 */ /* 0x000fe200078e00ff */
[----:B------:R-:W-:Y:S01]  /*0730*/  LOP3.LUT R4, R2, R7, R4, 0xf6, !PT ;  /* 0x0000000702047212 */ /* 0x000fe200078ef604 */
[----:B------:R-:W-:Y:S01]  /*0740*/  IMAD.SHL.U32 R7, R8, 0x20, RZ ;  /* 0x0000002008077824 */ /* 0x000fe200078e00ff */
[----:B------:R-:W-:Y:S01]  /*0750*/  LOP3.LUT R2, R5, 0x1c0, RZ, 0xc0, !PT ;  /* 0x000001c005027812 */ /* 0x000fe200078ec0ff */
[----:B------:R-:W-:Y:S01]  /*0760*/  IMAD R17, R3, 0x200, R12 ;  /* 0x0000020003117824 */ /* 0x000fe200078e020c */
[----:B------:R-:W-:Y:S01]  /*0770*/  LOP3.LUT P6, RZ, R9, 0x4, RZ, 0xc0, !PT ;  /* 0x0000000409ff7812 */ /* 0x000fe200078cc0ff */
[----:B------:R-:W-:Y:S01]  /*0780*/  IMAD.SHL.U32 R3, R3, 0x8, RZ ;  /* 0x0000000803037824 */ /* 0x000fe200078e00ff */
[----:B------:R-:W-:Y:S01]  /*0790*/  SHF.R.U32.HI R5, RZ, 0x3, R2 ;  /* 0x00000003ff057819 */ /* 0x000fe20000011602 */
[----:B------:R-:W-:Y:S01]  /*07a0*/  IMAD.SHL.U32 R0, R0, 0x2, RZ ;  /* 0x0000000200007824 */ /* 0x000fe200078e00ff */
[----:B------:R-:W-:Y:S01]  /*07b0*/  LOP3.LUT P5, RZ, R9, 0x2, RZ, 0xc0, !PT ;  /* 0x0000000209ff7812 */ /* 0x000fe200078ac0ff */
[----:B------:R-:W-:Y:S01]  /*07c0*/  @!UP5 UIMAD UR47, UR7, UR47, URZ ;  /* 0x0000002f072fd2a4 */ /* 0x000fe2000f8e023f */
[----:B------:R-:W-:Y:S01]  /*07d0*/  LOP3.LUT R3, R3, 0x18, RZ, 0xc0, !PT ;  /* 0x0000001803037812 */ /* 0x000fe200078ec0ff */
[----:B------:R-:W-:-:S03]  /*07e0*/  USHF.R.S32.HI UR46, URZ, 0x1f, UR39 ;  /* 0x0000001f3f2e7899 */ /* 0x000fc60008011427 */
[----:B------:R-:W-:Y:S02]  /*07f0*/  LOP3.LUT R10, R3, 0x20, R6, 0xf8, !PT ;  /* 0x00000020030a7812 */ /* 0x000fe400078ef806 */
[----:B------:R-:W-:Y:S01]  /*0800*/  LOP3.LUT R6, R2, 0x20, R7, 0xf8, !PT ;  /* 0x0000002002067812 */ /* 0x000fe200078ef807 */
[----:B------:R-:W-:Y:S01]  /*0810*/  IMAD.SHL.U32 R7, R9, 0x40, RZ ;  /* 0x0000004009077824 */ /* 0x000fe200078e00ff */
[----:B------:R-:W-:Y:S01]  /*0820*/  LOP3.LUT R8, R5, R2, R3, 0x1e, !PT ;  /* 0x0000000205087212 */ /* 0x000fe200078e1e03 */
        /* <DEDUP_REMOVED lines=8> */
[----:B------:R-:W-:Y:S02]  /*08b0*/  IMAD.SHL.U32 R5, R11, 0x8, RZ ;  /* 0x000000080b057824 */ /* 0x000fe400078e00ff */
[----:B------:R-:W-:Y:S01]  /*08c0*/  IMAD.SHL.U32 R8, R13, 0x40, RZ ;  /* 0x000000400d087824 */ /* 0x000fe200078e00ff */
[----:B------:R-:W-:Y:S01]  /*08d0*/  IADD3 R13, R20, 0x80, RZ ;  /* 0x00000080140d7810 */ /* 0x000fe20007ffe0ff */
[----:B------:R-:W-:Y:S01]  /*08e0*/  IMAD.MOV.U32 R6, RZ, RZ, 0x20 ;  /* 0x00000020ff067424 */ /* 0x000fe200078e00ff */
[----:B------:R-:W-:Y:S01]  /*08f0*/  LOP3.LUT R5, R2, 0x8, R5, 0xf8, !PT ;  /* 0x0000000802057812 */ /* 0x000fe200078ef805 */
[----:B------:R-:W-:Y:S01]  /*0900*/  IMAD.SHL.U32 R11, R17, 0x2, RZ ;  /* 0x00000002110b7824 */ /* 0x000fe200078e00ff */
[----:B------:R-:W-:-:S02]  /*0910*/  LOP3.LUT R8, R8, 0xfffffe00, RZ, 0xc0, !PT ;  /* 0xfffffe0008087812 */ /* 0x000fc400078ec0ff */
[----:B------:R-:W-:Y:S01]  /*0920*/  LOP3.LUT R2, R3, R10, R2, 0x1e, !PT ;  /* 0x0000000a03027212 */ /* 0x000fe200078e1e02 */
[----:B------:R-:W-:Y:S01]  /*0930*/  IMAD.MOV.U32 R10, RZ, RZ, -0x10 ;  /* 0xfffffff0ff0a7424 */ /* 0x000fe200078e00ff */
[----:B------:R-:W-:Y:S01]  /*0940*/  LOP3.LUT R3, R5, R3, RZ, 0x3c, !PT ;  /* 0x0000000305037212 */ /* 0x000fe200078e3cff */
[--C-:B------:R-:W-:Y:S01]  /*0950*/  IMAD R7, R16, 0x400, R8.reuse ;  /* 0x0000040010077824 */ /* 0x100fe200078e0208 */
[----:B------:R-:W-:Y:S01]  /*0960*/  LEA R12, R12, 0xc000, 0x1 ;  /* 0x0000c0000c0c7811 */ /* 0x000fe200078e08ff */
[----:B------:R-:W-:Y:S01]  /*0970*/  IMAD R9, R14, 0x400, R8 ;  /* 0x000004000e097824 */ /* 0x000fe200078e0208 */
[----:B------:R-:W-:Y:S01]  /*0980*/  IADD3 R14, R20, 0x40, RZ ;  /* 0x00000040140e7810 */ /* 0x000fe20007ffe0ff */
[----:B------:R-:W-:Y:S01]  /*0990*/  IMAD.MOV.U32 R5, RZ, RZ, 0x40 ;  /* 0x00000040ff057424 */ /* 0x000fe200078e00ff */
[----:B------:R-:W-:Y:S01]  /*09a0*/  LOP3.LUT R8, R2, R8, RZ, 0xfc, !PT ;  /* 0x0000000802087212 */ /* 0x000fe200078efcff */
[----:B------:R-:W-:Y:S01]  /*09b0*/  IMAD.IADD R7, R7, 0x1, R3 ;  /* 0x0000000107077824 */ /* 0x000fe200078e0203 */
[----:B------:R-:W-:Y:S01]  /*09c0*/  SEL R2, R6, 0xffffffe0, !P3 ;  /* 0xffffffe006027807 */ /* 0x000fe20005800000 */
[----:B------:R-:W-:Y:S01]  /*09d0*/  IMAD.IADD R9, R3, 0x1, R9 ;  /* 0x0000000103097824 */ /* 0x000fe200078e0209 */
[----:B------:R-:W-:Y:S01]  /*09e0*/  SEL R3, R5, 0xffffffc0, !P4 ;  /* 0xffffffc005037807 */ /* 0x000fe20006000000 */
[----:B------:R-:W-:Y:S01]  /*09f0*/  STL [R1+0x6c], R14 ;  /* 0x00006c0e01007387 */ /* 0x000fe20000100800 */
[----:B------:R-:W-:-:S02]  /*0a00*/  SEL R10, R10, 0x10, !P0 ;  /* 0x000000100a0a7807 */ /* 0x000fc40004000000 */
[----:B------:R-:W-:Y:S01]  /*0a10*/  SEL R6, R6, 0xffffffe0, !P5 ;  /* 0xffffffe006067807 */ /* 0x000fe20006800000 */
[----:B------:R-:W-:Y:S01]  /*0a20*/  STL [R1+0x70], R13 ;  /* 0x0000700d01007387 */ /* 0x000fe20000100800 */
[----:B------:R-:W-:Y:S01]  /*0a30*/  IMAD.IADD R252, R0, 0x1, R3 ;  /* 0x0000000100fc7824 */ /* 0x000fe200078e0203 */
[----:B------:R-:W-:Y:S02]  /*0a40*/  SEL R5, R5, 0xffffffc0, !P6 ;  /* 0xffffffc005057807 */ /* 0x000fe40007000000 */
[----:B------:R1:W-:Y:S01]  /*0a50*/  STL [R1+0x2c], R11 ;  /* 0x00002c0b01007387 */ /* 0x0003e20000100800 */
[----:B------:R-:W-:-:S03]  /*0a60*/  LEA R9, R9, 0x12000, 0x1 ;  /* 0x0001200009097811 */ /* 0x000fc600078e08ff */
[----:B------:R2:W-:Y:S01]  /*0a70*/  STL [R1], R0 ;  /* 0x0000000001007387 */ /* 0x0005e20000100800 */
[--C-:B-1----:R-:W-:Y:S01]  /*0a80*/  IMAD.IADD R11, R0, 0x1, R2.reuse ;  /* 0x00000001000b7824 */ /* 0x102fe200078e0202 */
[----:B------:R-:W-:Y:S01]  /*0a90*/  IADD3 R2, R3, R0, R2 ;  /* 0x0000000003027210 */ /* 0x000fe20007ffe002 */
[----:B--2---:R-:W-:-:S03]  /*0aa0*/  IMAD.SHL.U32 R0, R15, 0x2, RZ ;  /* 0x000000020f007824 */ /* 0x004fc600078e00ff */
        /* <DEDUP_REMOVED lines=10> */
[----:B------:R-:W-:Y:S01]  /*0b50*/  IADD3 R4, R12, 0x40, RZ ;  /* 0x000000400c047810 */ /* 0x000fe20007ffe0ff */
        /* <DEDUP_REMOVED lines=21> */
.L_x_120:
        /* <DEDUP_REMOVED lines=53> */
.L_x_76:
        /* <DEDUP_REMOVED lines=59> */
.L_x_78:
        /* <DEDUP_REMOVED lines=18> */
.L_x_79:
        /* <DEDUP_REMOVED lines=69> */
.L_x_80:
[----:B------:R-:W-:Y:S02]  /*1920*/  UMOV UR8, UR48 ;  /* 0x0000003000087c82 */ /* 0x000fe40008000000 */
.L_x_81:
[----:B------:R-:W2:Y:S04]  /*1930*/  LDL.64 R4, [R1+0x50] ;  /* 0x0000500001047983 */ /* 0x000ea80000100a00 */
[----:B------:R1:W3:Y:S01]  /*1940*/  LDL.64 R30, [R1+0x50] ;  /* 0x00005000011e7983 */ /* 0x0002e20000100a00 */
[----:B------:R-:W-:Y:S01]  /*1950*/  UIADD3 UR6, UP4, UP3, UR6, UR39, UR45 ;  /* 0x0000002706067290 */ /* 0x000fe2000fb9e02d */
[----:B------:R-:W-:Y:S01]  /*1960*/  BSSY B1, `(.L_x_77) ;  /* 0x0000785000017945 */ /* 0x000fe20003800000 */
[----:B------:R-:W-:Y:S01]  /*1970*/  UIADD3 UR8, UR15, UR8, URZ ;  /* 0x000000080f087290 */ /* 0x000fe2000fffe03f */
[----:B------:R-:W4:Y:S01]  /*1980*/  S2R R32, SR_TID.X ;  /* 0x0000000000207919 */ /* 0x000f220000002100 */
[----:B------:R-:W-:-:S02]  /*1990*/  UIADD3 UR12, UP2, UP1, UR12, UR6, UR13 ;  /* 0x000000060c0c7290 */ /* 0x000fc4000f95e00d */
[----:B------:R-:W-:Y:S01]  /*19a0*/  UIADD3.X UR6, UR9, UR46, UR51, UP4, UP3 ;  /* 0x0000002e09067290 */ /* 0x000fe2000a7e6433 */
[----:B------:R-:W5:Y:S01]  /*19b0*/  S2R R33, SR_TID.X ;  /* 0x0000000000217919 */ /* 0x000f620000002100 */
[----:B------:R-:W-:Y:S02]  /*19c0*/  ULDC UR13, c[0x0][0x2e8] ;  /* 0x0000ba00000d7ab9 */ /* 0x000fe40000000800 */
[----:B------:R-:W-:Y:S01]  /*19d0*/  UIADD3.X UR10, UR10, UR6, UR11, UP2, UP1 ;  /* 0x000000060a0a7290 */ /* 0x000fe200097e240b */
[----:B------:R-:W1:Y:S01]  /*19e0*/  S2R R27, SR_TID.X ;  /* 0x00000000001b7919 */ /* 0x000e620000002100 */
[----:B------:R-:W-:Y:S02]  /*19f0*/  UIADD3 UR14, UR15, UR14, URZ ;  /* 0x0000000e0f0e7290 */ /* 0x000fe4000fffe03f */
        /* <DEDUP_REMOVED lines=19> */
[----:B------:R-:W-:-:S04]  /*1b30*/  ULEA.HI UR13, UR13, UR6, URZ, 0x6 ;  /* 0x000000060d0d7291 */ /* 0x000fc8000f8f303f */
        /* <DEDUP_REMOVED lines=14> */
[----:B------:R-:W-:-:S03]  /*1c20*/  IMAD.U32 R6, RZ, RZ, UR15 ;  /* 0x0000000fff067e24 */ /* 0x000fc6000f8e00ff */
[----:B------:R-:W-:Y:S02]  /*1c30*/  IADD3.X R9, R7, UR32, R5, P2, !PT ;  /* 0x0000002007097c10 */ /* 0x000fe400097fe405 */
[----:B------:R-:W-:Y:S01]  /*1c40*/  IADD3.X R5, R31, UR21, RZ, P0, !PT ;  /* 0x000000151f057c10 */ /* 0x000fe200087fe4ff */
[----:B------:R-:W-:-:S04]  /*1c50*/  ULDC.64 UR20, c[0x0][0x3c8] ;  /* 0x0000f20000147ab9 */ /* 0x000fc80000000a00 */
[----:B------:R-:W-:Y:S01]  /*1c60*/  IMAD.WIDE.U32 R4, R6, c[0x0][0x370], R4 ;  /* 0x0000dc0006047a25 */ /* 0x000fe200078e0004 */
[----:B------:R-:W-:-:S04]  /*1c70*/  LOP3.LUT R6, R25, 0xffffffe0, RZ, 0xc0, !PT ;  /* 0xffffffe019067812 */ /* 0x000fc800078ec0ff */
[----:B------:R-:W-:Y:S01]  /*1c80*/  IADD3 R5, R5, UR7, RZ ;  /* 0x0000000705057c10 */ /* 0x000fe2000fffe0ff */
[----:B------:R-:W-:Y:S01]  /*1c90*/  IMAD.IADD R20, R27, 0x1, -R6 ;  /* 0x000000011b147824 */ /* 0x000fe200078e0a06 */
[----:B------:R-:W-:Y:S01]  /*1ca0*/  UIADD3 UR7, UR33, -0x1, URZ ;  /* 0xffffffff21077890 */ /* 0x000fe2000fffe03f */
        /* <DEDUP_REMOVED lines=14> */
[----:B------:R-:W-:Y:S01]  /*1d90*/  ULDC.64 UR20, c[0x0][0x200] ;  /* 0x0000800000147ab9 */ /* 0x000fe20000000a00 */
[----:B------:R-:W-:Y:S01]  /*1da0*/  LEA.HI.X R13, R11, c[0x0][0x354], R10, 0x2, P0 ;  /* 0x0000d5000b0d7a11 */ /* 0x000fe200000f140a */
[----:B------:R-:W-:Y:S01]  /*1db0*/  IMAD R4, R32, c[0x0][0x374], R4 ;  /* 0x0000dd0020047a24 */ /* 0x000fe200078e0204 */
[----:B------:R-:W-:Y:S01]  /*1dc0*/  LEA R36, P2, R6, c[0x0][0x330], 0x1 ;  /* 0x0000cc0006247a11 */ /* 0x000fe200078408ff */
[----:B------:R-:W-:Y:S01]  /*1dd0*/  UIMAD.WIDE UR14, UR14, UR59, UR20 ;  /* 0x0000003b0e0e72a5 */ /* 0x000fe2000f8e0214 */
[----:B------:R-:W-:Y:S01]  /*1de0*/  LEA.HI.X R35, R8, c[0x0][0x164], R21, 0x1, P3 ;  /* 0x0000590008237a11 */ /* 0x000fe200018f0c15 */
[----:B------:R-:W-:Y:S01]  /*1df0*/  IMAD.IADD R19, R7, 0x1, R4 ;  /* 0x0000000107137824 */ /* 0x000fe200078e0204 */
[----:B------:R1:W-:Y:S01]  /*1e00*/  STL.64 [R1+0x30], R12 ;  /* 0x0000300c01007387 */ /* 0x0003e20000100a00 */
[----:B------:R-:W-:Y:S01]  /*1e10*/  PLOP3.LUT P0, PT, PT, PT, UP1, 0x80, 0x0 ;  /* 0x000000000000781c */ /* 0x000fe20003f0f018 */
[----:B------:R-:W-:-:S02]  /*1e20*/  UMOV UR11, UR8 ;  /* 0x00000008000b7c82 */ /* 0x000fc40008000000 */
[----:B------:R-:W-:Y:S01]  /*1e30*/  LEA.HI.X R37, R6, c[0x0][0x334], R19, 0x1, P2 ;  /* 0x0000cd0006257a11 */ /* 0x000fe200010f0c13 */
[----:B------:R1:W-:Y:S01]  /*1e40*/  STL.64 [R1+0x48], R34 ;  /* 0x0000482201007387 */ /* 0x0003e20000100a00 */
[----:B------:R-:W-:Y:S02]  /*1e50*/  UMOV UR10, UR9 ;  /* 0x00000009000a7c82 */ /* 0x000fe40008000000 */
[----:B------:R-:W-:Y:S01]  /*1e60*/  UMOV UR9, UR14 ;  /* 0x0000000e00097c82 */ /* 0x000fe20008000000 */
[----:B------:R1:W-:Y:S01]  /*1e70*/  STL.64 [R1+0x40], R36 ;  /* 0x0000402401007387 */ /* 0x0003e20000100a00 */
[----:B------:R-:W-:-:S04]  /*1e80*/  UMOV UR8, UR15 ;  /* 0x0000000f00087c82 */ /* 0x000fc80008000000 */
[----:B------:R-:W-:Y:S05]  /*1e90*/  @P0 BRA `(.L_x_82) ;  /* 0x000008b000000947 */ /* 0x000fea0003800000 */
        /* <DEDUP_REMOVED lines=18> */
.L_x_83:
        /* <DEDUP_REMOVED lines=18> */
.L_x_84:
[----:B------:R2:W5:Y:S01]  /*20e0*/  LDL R14, [R1+0x6c] ;  /* 0x00006c00010e7983 */ /* 0x0005620000100800 */
[----:B------:R-:W-:-:S03]  /*20f0*/  ULDC.64 UR6, c[0x0][0x3a0] ;  /* 0x0000e80000067ab9 */ /* 0x000fc60000000a00 */
[----:B-1----:R2:W5:Y:S01]  /*2100*/  LDL R13, [R1+0x70] ;  /* 0x00007000010d7983 */ /* 0x0025620000100800 */
        /* <DEDUP_REMOVED lines=17> */
[----:B--2---:R-:W-:Y:S01]  /*2220*/  MOV R5, R10 ;  /* 0x0000000a00057202 */ /* 0x004fe20000000f00 */
        /* <DEDUP_REMOVED lines=13> */
.L_x_86:
[----:B--2---:R-:W-:Y:S05]  /*2300*/  BSYNC B0 ;  /* 0x0000000000007941 */ /* 0x004fea0003800000 */
.L_x_85:
[----:B-1----:R-:W-:Y:S01]  /*2310*/  IADD3 R4, R32, 0x20, RZ ;  /* 0x0000002020047810 */ /* 0x002fe20007ffe0ff */
        /* <DEDUP_REMOVED lines=18> */
.L_x_88:
[----:B------:R-:W-:Y:S05]  /*2440*/  BSYNC B0 ;  /* 0x0000000000007941 */ /* 0x000fea0003800000 */
.L_x_87:
        /* <DEDUP_REMOVED lines=29> */
.L_x_90:
[----:B------:R-:W-:Y:S05]  /*2620*/  BSYNC B0 ;  /* 0x0000000000007941 */ /* 0x000fea0003800000 */
.L_x_89:
        /* <DEDUP_REMOVED lines=18> */
.L_x_82:
        /* <DEDUP_REMOVED lines=22> */
[----:B-1----:R-:W3:Y:S04]  /*28b0*/  LDL R13, [R1+0x6c] ;  /* 0x00006c00010d7983 */ /* 0x002ee80000100800 */
[----:B------:R-:W4:Y:S01]  /*28c0*/  LDL R12, [R1+0x70] ;  /* 0x00007000010c7983 */ /* 0x000f220000100800 */
        /* <DEDUP_REMOVED lines=14> */
[----:B---3--:R-:W-:Y:S02]  /*29b0*/  ISETP.GE.AND P3, PT, R13, c[0x0][0x220], PT ;  /* 0x000088000d007a0c */ /* 0x008fe40003f66270 */
[----:B----4-:R-:W-:-:S11]  /*29c0*/  ISETP.GE.AND P2, PT, R12, c[0x0][0x220], PT ;  /* 0x000088000c007a0c */ /* 0x010fd60003f46270 */
        /* <DEDUP_REMOVED lines=15> */
.L_x_93:
[----:B------:R-:W-:Y:S05]  /*2ac0*/  BSYNC B0 ;  /* 0x0000000000007941 */ /* 0x000fea0003800000 */
.L_x_92:
[----:B------:R-:W-:Y:S01]  /*2ad0*/  IADD3 R16, R32, 0x20, RZ ;  /* 0x0000002020107810 */ /* 0x000fe20007ffe0ff */
[----:B------:R-:W-:Y:S03]  /*2ae0*/  BSSY B0, `(.L_x_94) ;  /* 0x0000029000007945 */ /* 0x000fe60003800000 */
[----:B------:R-:W-:-:S13]  /*2af0*/  ISETP.GE.AND P5, PT, R16, UR6, PT ;  /* 0x0000000610007c0c */ /* 0x000fda000bfa6270 */
[----:B------:R3:W-:Y:S04]  /*2b00*/  @P5 STS.128 [R29+0x13000], RZ ;  /* 0x013000ff1d005388 */ /* 0x0007e80000000c00 */
[----:B------:R3:W-:Y:S04]  /*2b10*/  @P5 STS.128 [R29+0x15000], RZ ;  /* 0x015000ff1d005388 */ /* 0x0007e80000000c00 */
[----:B------:R3:W-:Y:S01]  /*2b20*/  @P5 STS.128 [R29+0x17000], RZ ;  /* 0x017000ff1d005388 */ /* 0x0007e20000000c00 */
[----:B------:R-:W-:Y:S05]  /*2b30*/  @P5 BRA `(.L_x_95) ;  /* 0x0000023000005947 */ /* 0x000fea0003800000 */
[----:B-1----:R-:W4:Y:S04]  /*2b40*/  LDL R13, [R1+0x6c] ;  /* 0x00006c00010d7983 */ /* 0x002f280000100800 */
[----:B------:R-:W5:Y:S01]  /*2b50*/  LDL R12, [R1+0x70] ;  /* 0x00007000010c7983 */ /* 0x000f620000100800 */
        /* <DEDUP_REMOVED lines=10> */
[----:B----4-:R-:W-:Y:S02]  /*2c00*/  ISETP.GE.AND P2, PT, R13, c[0x0][0x220], PT ;  /* 0x000088000d007a0c */ /* 0x010fe40003f46270 */
[----:B-----5:R-:W-:Y:S02]  /*2c10*/  ISETP.GE.AND P0, PT, R12, c[0x0][0x220], PT ;  /* 0x000088000c007a0c */ /* 0x020fe40003f06270 */
        /* <DEDUP_REMOVED lines=21> */
.L_x_95:
[----:B------:R-:W-:Y:S05]  /*2d70*/  BSYNC B0 ;  /* 0x0000000000007941 */ /* 0x000fea0003800000 */
.L_x_94:
        /* <DEDUP_REMOVED lines=29> */
.L_x_97:
[----:B------:R-:W-:Y:S05]  /*2f50*/  BSYNC B0 ;  /* 0x0000000000007941 */ /* 0x000fea0003800000 */
.L_x_96:
[----:B------:R-:W-:Y:S01]  /*2f60*/  ISETP.GE.AND P3, PT, R16, UR6, PT ;  /* 0x0000000610007c0c */ /* 0x000fe2000bf66270 */
[----:B------:R-:W-:Y:S01]  /*2f70*/  BSSY B0, `(.L_x_98) ;  /* 0x0000027000007945 */ /* 0x000fe20003800000 */
[----:B-1----:R-:W-:-:S11]  /*2f80*/  MOV R12, 0x20 ;  /* 0x00000020000c7802 */ /* 0x002fd60000000f00 */
[----:B------:R1:W-:Y:S04]  /*2f90*/  @P3 STS.128 [R29+0x7000], RZ ;  /* 0x007000ff1d003388 */ /* 0x0003e80000000c00 */
[----:B------:R1:W-:Y:S04]  /*2fa0*/  @P3 STS.128 [R29+0x9000], RZ ;  /* 0x009000ff1d003388 */ /* 0x0003e80000000c00 */
[----:B------:R1:W-:Y:S01]  /*2fb0*/  @P3 STS.128 [R29+0xb000], RZ ;  /* 0x00b000ff1d003388 */ /* 0x0003e20000000c00 */
[----:B------:R-:W-:Y:S05]  /*2fc0*/  @P3 BRA `(.L_x_99) ;  /* 0x0000021000003947 */ /* 0x000fea0003800000 */
[----:B------:R-:W5:Y:S04]  /*2fd0*/  LDL R10, [R1+0x6c] ;  /* 0x00006c00010a7983 */ /* 0x000f680000100800 */
[----:B--2---:R-:W2:Y:S01]  /*2fe0*/  LDL R13, [R1+0x70] ;  /* 0x00007000010d7983 */ /* 0x004ea20000100800 */
        /* <DEDUP_REMOVED lines=8> */
[----:B-----5:R-:W-:Y:S02]  /*3070*/  ISETP.GE.AND P1, PT, R10, c[0x0][0x220], PT ;  /* 0x000088000a007a0c */ /* 0x020fe40003f26270 */
        /* <DEDUP_REMOVED lines=9> */
[----:B--2---:R-:W-:-:S03]  /*3110*/  ISETP.GE.AND P0, PT, R13, c[0x0][0x220], PT ;  /* 0x000088000d007a0c */ /* 0x004fc60003f06270 */
        /* <DEDUP_REMOVED lines=12> */
.L_x_99:
[----:B------:R-:W-:Y:S05]  /*31e0*/  BSYNC B0 ;  /* 0x0000000000007941 */ /* 0x000fea0003800000 */
.L_x_98:
[----:B------:R1:W-:Y:S01]  /*31f0*/  @P4 STS.128 [R29], RZ ;  /* 0x000000ff1d004388 */ /* 0x0003e20000000c00 */
[----:B------:R-:W-:Y:S03]  /*3200*/  BSSY B0, `(.L_x_100) ;  /* 0x0000019000007945 */ /* 0x000fe60003800000 */
[----:B------:R1:W-:Y:S04]  /*3210*/  @P4 STS.128 [R29+0x2000], RZ ;  /* 0x002000ff1d004388 */ /* 0x0003e80000000c00 */
[----:B------:R1:W-:Y:S01]  /*3220*/  @P4 STS.128 [R29+0x4000], RZ ;  /* 0x004000ff1d004388 */ /* 0x0003e20000000c00 */
[----:B------:R-:W-:Y:S05]  /*3230*/  @P4 BRA `(.L_x_101) ;  /* 0x0000015000004947 */ /* 0x000fea0003800000 */
[----:B------:R-:W5:Y:S04]  /*3240*/  LDL R5, [R1+0x6c] ;  /* 0x00006c0001057983 */ /* 0x000f680000100800 */
[----:B--2---:R-:W2:Y:S01]  /*3250*/  LDL R4, [R1+0x70] ;  /* 0x0000700001047983 */ /* 0x004ea20000100800 */
[----:B------:R-:W-:-:S13]  /*3260*/  ISETP.GE.AND P2, PT, R30, c[0x0][0x220], PT ;  /* 0x000088001e007a0c */ /* 0x000fda0003f46270 */
[----:B------:R1:W-:Y:S04]  /*3270*/  @P2 STS.128 [R29], RZ ;  /* 0x000000ff1d002388 */ /* 0x0003e80000000c00 */
[----:B------:R-:W-:Y:S01]  /*3280*/  @!PT LDS RZ, [RZ] ;  /* 0x00000000fffff984 */ /* 0x000fe20000000800 */
[----:B------:R-:W-:Y:S01]  /*3290*/  @!PT LDS RZ, [RZ] ;  /* 0x00000000fffff984 */ /* 0x000fe20000000800 */
[----:B------:R-:W-:Y:S01]  /*32a0*/  @!PT LDS RZ, [RZ] ;  /* 0x00000000fffff984 */ /* 0x000fe20000000800 */
[----:B------:R1:W-:Y:S01]  /*32b0*/  @!P2 LDGSTS.E.BYPASS.LTC128B.128 [R29], [R34.64] ;  /* 0x00000000221dafae */ /* 0x0003e2000b901d44 */
        /* <DEDUP_REMOVED lines=13> */
.L_x_101:
[----:B------:R-:W-:Y:S05]  /*3390*/  BSYNC B0 ;  /* 0x0000000000007941 */ /* 0x000fea0003800000 */
.L_x_100:
        /* <DEDUP_REMOVED lines=38> */
.L_x_103:
[----:B------:R-:W-:Y:S05]  /*3600*/  BSYNC B0 ;  /* 0x0000000000007941 */ /* 0x000fea0003800000 */
.L_x_102:
        /* <DEDUP_REMOVED lines=73> */
.L_x_105:
[----:B--2---:R-:W-:Y:S05]  /*3aa0*/  BSYNC B0 ;  /* 0x0000000000007941 */ /* 0x004fea0003800000 */
.L_x_104:
        /* <DEDUP_REMOVED lines=39> */
.L_x_107:
[----:B------:R-:W-:Y:S05]  /*3d20*/  BSYNC B0 ;  /* 0x0000000000007941 */ /* 0x000fea0003800000 */
.L_x_106:
[----:B------:R-:W0:Y:S01]  /*3d30*/  LDGDEPBAR ;  /* 0x00000000000079af */ /* 0x000e220000000000 */
[----:B------:R-:W-:Y:S02]  /*3d40*/  ULDC.64 UR16, c[0x0][0x318] ;  /* 0x0000c60000107ab9 */ /* 0x000fe40000000a00 */
[----:B------:R-:W-:Y:S02]  /*3d50*/  UISETP.NE.U32.AND UP1, UPT, URZ, UR16, UPT ;  /* 0x000000103f00728c */ /* 0x000fe4000bf25070 */
[----:B------:R-:W-:Y:S01]  /*3d60*/  ULDC.64 UR20, c[0x0][0x320] ;  /* 0x0000c80000147ab9 */ /* 0x000fe20000000a00 */
[----:B------:R-:W-:Y:S01]  /*3d70*/  LEA.HI R7, R28, R27, RZ, 0x3 ;  /* 0x0000001b1c077211 */ /* 0x000fe200078f18ff */
[----:B------:R-:W-:Y:S01]  /*3d80*/  UISETP.NE.AND.EX UP1, UPT, URZ, UR17, UPT, UP1 ;  /* 0x000000113f00728c */ /* 0x000fe2000bf25310 */
[----:B-1----:R-:W-:Y:S01]  /*3d90*/  IMAD.SHL.U32 R11, R27, 0x2, RZ ;  /* 0x000000021b0b7824 */ /* 0x002fe200078e00ff */
[----:B------:R-:W5:Y:S04]  /*3da0*/  LDL R12, [R1] ;  /* 0x00000000010c7983 */ /* 0x000f680000100800 */
[----:B------:R-:W-:-:S05]  /*3db0*/  PLOP3.LUT P0, PT, PT, PT, UP1, 0x80, 0x0 ;  /* 0x000000000000781c */ /* 0x000fca0003f0f018 */
[----:B------:R-:W-:Y:S02]  /*3dc0*/  @UP1 UIMAD UR6, UR38, UR20, URZ ;  /* 0x00000014260612a4 */ /* 0x000fe4000f8e023f */
[----:B------:R-:W-:Y:S02]  /*3dd0*/  @UP1 UMOV UR14, UR34 ;  /* 0x00000022000e1c82 */ /* 0x000fe40008000000 */
[----:B------:R-:W-:Y:S01]  /*3de0*/  @UP1 UMOV UR15, UR55 ;  /* 0x00000037000f1c82 */ /* 0x000fe20008000000 */
[----:B------:R-:W-:-:S04]  /*3df0*/  DEPBAR.LE SB0, 0x1 ;  /* 0x000080400000791a */ /* 0x000fc80000000000 */
[----:B------:R-:W-:Y:S01]  /*3e00*/  BAR.SYNC.DEFER_BLOCKING 0x0 ;  /* 0x0000000000007b1d */ /* 0x000fe20000010000 */
[----:B------:R-:W-:Y:S02]  /*3e10*/  @UP1 UIMAD.WIDE.U32 UR14, UR30, UR20, UR14 ;  /* 0x000000141e0e12a5 */ /* 0x000fe4000f8e000e */
[----:B------:R-:W-:Y:S02]  /*3e20*/  @UP1 UIMAD UR21, UR30, UR21, UR6 ;  /* 0x000000151e1512a4 */ /* 0x000fe4000f8e0206 */
[----:B------:R-:W-:Y:S02]  /*3e30*/  @UP1 ULEA UR16, UP0, UR14, UR16, 0x2 ;  /* 0x000000100e101291 */ /* 0x000fe4000f80103f */
[----:B------:R-:W-:-:S04]  /*3e40*/  @UP1 UIADD3 UR21, UR15, UR21, URZ ;  /* 0x000000150f151290 */ /* 0x000fc8000fffe03f */
[----:B------:R-:W-:Y:S01]  /*3e50*/  @UP1 ULEA.HI.X UR17, UR14, UR17, UR21, 0x2, UP0 ;  /* 0x000000110e111291 */ /* 0x000fe200080f1415 */
[----:B------:R-:W-:-:S05]  /*3e60*/  IMAD.U32 R4, RZ, RZ, UR16 ;  /* 0x00000010ff047e24 */ /* 0x000fca000f8e00ff */
[----:B------:R-:W-:-:S05]  /*3e70*/  IMAD.U32 R5, RZ, RZ, UR17 ;  /* 0x00000011ff057e24 */ /* 0x000fca000f8e00ff */
[----:B--2---:R1:W2:Y:S01]  /*3e80*/  @P0 LDG.E R9, [R4.64] ;  /* 0x0000000404090981 */ /* 0x0042a2000c1e1900 */
[----:B------:R-:W-:Y:S01]  /*3e90*/  LOP3.LUT R7, R7, 0xfffffff8, RZ, 0xc0, !PT ;  /* 0xfffffff807077812 */ /* 0x000fe200078ec0ff */
[----:B------:R-:W2:Y:S01]  /*3ea0*/  @P0 MUFU.RCP R10, c[0x0][0x238] ;  /* 0x00008e00000a0b08 */ /* 0x000ea20000001000 */
[----:B------:R-:W-:Y:S01]  /*3eb0*/  IADD3 R6, R6, 0x1, RZ ;  /* 0x0000000106067810 */ /* 0x000fe20007ffe0ff */
[----:B------:R-:W-:Y:S01]  /*3ec0*/  IMAD.MOV.U32 R240, RZ, RZ, 0x20 ;  /* 0x00000020fff07424 */ /* 0x000fe200078e00ff */
[----:B------:R-:W3:Y:S01]  /*3ed0*/  LDSM.16.M88.4 R164, [R252+0x12000] ;  /* 0x01200000fca4783b */ /* 0x000ee20000000200 */
[----:B------:R-:W-:-:S03]  /*3ee0*/  IMAD.IADD R8, R27, 0x1, -R7 ;  /* 0x000000011b087824 */ /* 0x000fc600078e0a07 */
[----:B------:R-:W4:Y:S04]  /*3ef0*/  LDSM.16.M88.4 R168, [R252+0x12800] ;  /* 0x01280000fca8783b */ /* 0x000f280000000200 */
[----:B------:R-:W2:Y:S04]  /*3f00*/  LDSM.16.M88.4 R196, [R252+0x14000] ;  /* 0x01400000fcc4783b */ /* 0x000ea80000000200 */
[----:B------:R-:W2:Y:S04]  /*3f10*/  LDSM.16.M88.4 R200, [R252+0x14800] ;  /* 0x01480000fcc8783b */ /* 0x000ea80000000200 */
[----:B------:R-:W2:Y:S01]  /*3f20*/  LDSM.16.M88.4 R228, [R252+0x16000] ;  /* 0x01600000fce4783b */ /* 0x000ea20000000200 */
[----:B-1----:R-:W-:-:S03]  /*3f30*/  LEA.HI R4, R28, R27, RZ, 0x7 ;  /* 0x0000001b1c047211 */ /* 0x002fc600078f38ff */
[----:B------:R-:W1:Y:S01]  /*3f40*/  LDSM.16.M88.4 R232, [R252+0x16800] ;  /* 0x01680000fce8783b */ /* 0x000e620000000200 */
[----:B------:R-:W-:-:S05]  /*3f50*/  SHF.R.S32.HI R4, RZ, 0x7, R4 ;  /* 0x00000007ff047819 */ /* 0x000fca0000011404 */
[----:B------:R-:W-:Y:S02]  /*3f60*/  IMAD.SHL.U32 R5, R4, 0x20, RZ ;  /* 0x0000002004057824 */ /* 0x000fe400078e00ff */
[----:B------:R-:W-:-:S03]  /*3f70*/  IMAD.U32 R4, RZ, RZ, UR18 ;  /* 0x00000012ff047e24 */ /* 0x000fc6000f8e00ff */
[----:B------:R-:W-:Y:S01]  /*3f80*/  LOP3.LUT R7, R5, 0x6, R11, 0xf8, !PT ;  /* 0x0000000605077812 */ /* 0x000fe200078ef80b */
[----:B------:R-:W-:Y:S01]  /*3f90*/  IMAD.U32 R5, RZ, RZ, UR28 ;  /* 0x0000001cff057e24 */ /* 0x000fe2000f8e00ff */
[----:B------:R-:W3:Y:S01]  /*3fa0*/  LDL R11, [R1+0x4] ;  /* 0x00000400010b7983 */ /* 0x000ee20000100800 */
[----:B------:R-:W-:Y:S02]  /*3fb0*/  IADD3 R4, R4, -UR24, R6 ;  /* 0x8000001804047c10 */ /* 0x000fe4000fffe006 */
[----:B------:R-:W-:-:S03]  /*3fc0*/  IMAD R5, R5, 0x40, R7 ;  /* 0x0000004005057824 */ /* 0x000fc600078e0207 */
[----:B------:R2:W-:Y:S04]  /*3fd0*/  STL [R1+0xa4], R4 ;  /* 0x0000a40401007387 */ /* 0x0005e80000100800 */
[----:B------:R-:W-:Y:S01]  /*3fe0*/  STL [R1+0x38], R5 ;  /* 0x0000380501007387 */ /* 0x000fe20000100800 */
[----:B------:R-:W-:-:S04]  /*3ff0*/  LOP3.LUT P1, RZ, R8, 0x2, RZ, 0xc0, !PT ;  /* 0x0000000208ff7812 */ /* 0x000fc8000782c0ff */
[----:B------:R-:W-:-:S05]  /*4000*/  SEL R240, R240, 0xffffffe0, !P1 ;  /* 0xffffffe0f0f07807 */ /* 0x000fca0004800000 */
[----:B------:R-:W-:-:S05]  /*4010*/  IMAD.IADD R240, R240, 0x1, R252 ;  /* 0x00000001f0f07824 */ /* 0x000fca00078e02fc */
[----:B------:R-:W1:Y:S04]  /*4020*/  LDSM.16.M88.4 R172, [R240+0x12000] ;  /* 0x01200000f0ac783b */ /* 0x000e680000000200 */
[----:B------:R-:W1:Y:S04]  /*4030*/  LDSM.16.M88.4 R176, [R240+0x12800] ;  /* 0x01280000f0b0783b */ /* 0x000e680000000200 */
[----:B------:R-:W1:Y:S04]  /*4040*/  LDSM.16.M88.4 R204, [R240+0x14000] ;  /* 0x01400000f0cc783b */ /* 0x000e680000000200 */
[----:B------:R-:W1:Y:S04]  /*4050*/  LDSM.16.M88.4 R208, [R240+0x14800] ;  /* 0x01480000f0d0783b */ /* 0x000e680000000200 */
[----:B------:R-:W1:Y:S04]  /*4060*/  LDSM.16.M88.4 R236, [R240+0x16000] ;  /* 0x01600000f0ec783b */ /* 0x000e680000000200 */
        /* <DEDUP_REMOVED lines=49> */
[----:B-----5:R-:W1:Y:S04]  /*4380*/  LDSM.16.M88.4 R148, [R12+0x12000] ;  /* 0x012000000c94783b */ /* 0x020e680000000200 */
[----:B------:R-:W1:Y:S04]  /*4390*/  LDSM.16.M88.4 R152, [R12+0x12800] ;  /* 0x012800000c98783b */ /* 0x000e680000000200 */
[----:B------:R-:W1:Y:S04]  /*43a0*/  LDSM.16.M88.4 R180, [R12+0x14000] ;  /* 0x014000000cb4783b */ /* 0x000e680000000200 */
[----:B------:R-:W1:Y:S04]  /*43b0*/  LDSM.16.M88.4 R184, [R12+0x14800] ;  /* 0x014800000cb8783b */ /* 0x000e680000000200 */
[----:B------:R-:W1:Y:S04]  /*43c0*/  LDSM.16.M88.4 R212, [R12+0x16000] ;  /* 0x016000000cd4783b */ /* 0x000e680000000200 */
[----:B------:R-:W1:Y:S01]  /*43d0*/  LDSM.16.M88.4 R216, [R12+0x16800] ;  /* 0x016800000cd8783b */ /* 0x000e620000000200 */
[----:B--2---:R-:W-:-:S04]  /*43e0*/  @P0 FMUL.FTZ R4, R9, R10 ;  /* 0x0000000a09040220 */ /* 0x004fc80000410000 */
[----:B------:R2:W5:Y:S02]  /*43f0*/  @P0 R2UR UR12, R4 ;  /* 0x00000000040c03c2 */ /* 0x00056400000e0000 */
[----:B--2---:R-:W2:Y:S01]  /*4400*/  I2F R4, R5 ;  /* 0x0000000500047306 */ /* 0x004ea20000201400 */
[----:B---3--:R-:W3:Y:S04]  /*4410*/  LDSM.16.M88.4 R156, [R11+0x12000] ;  /* 0x012000000b9c783b */ /* 0x008ee80000000200 */
[----:B--2---:R2:W-:Y:S04]  /*4420*/  STL [R1+0x80], R4 ;  /* 0x0000800401007387 */ /* 0x0045e80000100800 */
[----:B------:R-:W1:Y:S04]  /*4430*/  LDSM.16.M88.4 R160, [R11+0x12800] ;  /* 0x012800000ba0783b */ /* 0x000e680000000200 */
[----:B------:R-:W1:Y:S04]  /*4440*/  LDSM.16.M88.4 R188, [R11+0x14000] ;  /* 0x014000000bbc783b */ /* 0x000e680000000200 */
[----:B------:R-:W1:Y:S04]  /*4450*/  LDSM.16.M88.4 R192, [R11+0x14800] ;  /* 0x014800000bc0783b */ /* 0x000e680000000200 */
[----:B------:R-:W1:Y:S04]  /*4460*/  LDSM.16.M88.4 R220, [R11+0x16000] ;  /* 0x016000000bdc783b */ /* 0x000e680000000200 */
[----:B------:R-:W1:Y:S01]  /*4470*/  LDSM.16.M88.4 R224, [R11+0x16800] ;  /* 0x016800000be0783b */ /* 0x000e620000000200 */
[----:B--2---:R-:W-:-:S06]  /*4480*/  IADD3 R4, R5, 0x19, RZ ;  /* 0x0000001905047810 */ /* 0x004fcc0007ffe0ff */
[----:B------:R-:W2:Y:S02]  /*4490*/  I2F R4, R4 ;  /* 0x0000000400047306 */ /* 0x000ea40000201400 */
[----:B--2---:R2:W-:Y:S02]  /*44a0*/  STL [R1+0x90], R4 ;  /* 0x0000900401007387 */ /* 0x0045e40000100800 */
        /* <DEDUP_REMOVED lines=17> */
[----:B--2---:R2:W-:Y:S01]  /*45c0*/  STL [R1+0x74], R4 ;  /* 0x0000740401007387 */ /* 0x0045e20000100800 */
[----:B----4-:R-:W-:Y:S01]  /*45d0*/  CS2R R28, SRZ ;  /* 0x00000000001c7805 */ /* 0x010fe2000001ff00 */
[----:B------:R-:W-:Y:S01]  /*45e0*/  CS2R R26, SRZ ;  /* 0x00000000001a7805 */ /* 0x000fe2000001ff00 */
[----:B------:R-:W-:Y:S02]  /*45f0*/  UMOV UR6, URZ ;  /* 0x0000003f00067c82 */ /* 0x000fe40008000000 */
[----:B------:R-:W-:Y:S02]  /*4600*/  UIADD3 UR15, UR15, 0x40, URZ ;  /* 0x000000400f0f7890 */ /* 0x000fe4000fffe03f */
[----:B------:R-:W-:Y:S02]  /*4610*/  UIADD3 UR16, UR16, -UR18, URZ ;  /* 0x8000001210107290 */ /* 0x000fe4000fffe03f */
[----:B-1-3-5:R-:W-:-:S02]  /*4620*/  @UP1 UMOV UR6, UR12 ;  /* 0x0000000c00061c82 */ /* 0x02afc40008000000 */
.L_x_110:
[----:B------:R-:W3:Y:S01]  /*4630*/  LDL R88, [R1] ;  /* 0x0000000001587983 */ /* 0x000ee20000100800 */
[----:B------:R-:W-:Y:S04]  /*4640*/  USHF.L.U32 UR12, UR7, 0x6, URZ ;  /* 0x00000006070c7899 */ /* 0x000fe8000800063f */
[----:B------:R-:W4:Y:S01]  /*4650*/  LDL R99, [R1+0x8] ;  /* 0x0000080001637983 */ /* 0x000f220000100800 */
[----:B------:R-:W-:Y:S04]  /*4660*/  UISETP.GE.AND UP0, UPT, UR12, UR16, UPT ;  /* 0x000000100c00728c */ /* 0x000fe8000bf06270 */
[----:B-----5:R-:W5:Y:S01]  /*4670*/  LDL R90, [R1+0x4] ;  /* 0x00000400015a7983 */ /* 0x020f620000100800 */
[----:B------:R-:W-:Y:S04]  /*4680*/  UISETP.LT.AND UP0, UPT, UR15, UR18, UP0 ;  /* 0x000000120f00728c */ /* 0x000fe80008701270 */
[----:B--2---:R-:W2:Y:S02]  /*4690*/  LDL R98, [R1+0xc] ;  /* 0x00000c0001627983 */ /* 0x004ea40000100800 */
[----:B------:R-:W-:Y:S01]  /*46a0*/  PLOP3.LUT P0, PT, PT, PT, UP0, 0x80, 0x0 ;  /* 0x000000000000781c */ /* 0x000fe20003f0f008 */
[----:B------:R-:W-:Y:S02]  /*46b0*/  UISETP.GT.AND UP0, UPT, UR7, UR13, UPT ;  /* 0x0000000d0700728c */ /* 0x000fe4000bf04270 */
[----:B------:R-:W5:Y:S05]  /*46c0*/  LDL R97, [R1+0x18] ;  /* 0x0000180001617983 */ /* 0x000f6a0000100800 */
[----:B------:R-:W5:Y:S05]  /*46d0*/  LDL R89, [R1+0x10] ;  /* 0x0000100001597983 */ /* 0x000f6a0000100800 */
[----:B------:R-:W5:Y:S05]  /*46e0*/  LDL R96, [R1+0x14] ;  /* 0x0000140001607983 */ /* 0x000f6a0000100800 */
[----:B------:R-:W0:Y:S05]  /*46f0*/  LDGDEPBAR ;  /* 0x00000000000079af */ /* 0x000e2a0000000000 */
[----:B------:R-:W5:Y:S05]  /*4700*/  LDL R94, [R1+0xa4] ;  /* 0x0000a400015e7983 */ /* 0x000f6a0000100800 */
[----:B------:R-:W5:Y:S05]  /*4710*/  LDL R93, [R1+0x64] ;  /* 0x00006400015d7983 */ /* 0x000f6a0000100800 */
[----:B------:R-:W5:Y:S05]  /*4720*/  LDL R92, [R1+0x38] ;  /* 0x00003800015c7983 */ /* 0x000f6a0000100800 */
[----:B------:R-:W5:Y:S05]  /*4730*/  LDL R91, [R1+0x68] ;  /* 0x00006800015b7983 */ /* 0x000f6a0000100800 */
[----:B------:R-:W5:Y:S01]  /*4740*/  LDL R95, [R1+0x3c] ;  /* 0x00003c00015f7983 */ /* 0x000f620000100800 */
[----:B------:R-:W-:Y:S04]  /*4750*/  DEPBAR.LE SB0, 0x0 ;  /* 0x000080000000791a */ /* 0x000fe80000000000 */
[----:B------:R-:W-:Y:S06]  /*4760*/  BAR.SYNC.DEFER_BLOCKING 0x0 ;  /* 0x0000000000007b1d */ /* 0x000fec0000010000 */
[----:B------:R-:W-:Y:S05]  /*4770*/  LDSM.16.M88.4 R84, [R252+0xc000] ;  /* 0x00c00000fc54783b */ /* 0x000fea0000000200 */
[----:B-1-3--:R-:W-:Y:S05]  /*4780*/  LDSM.16.M88.4 R8, [R88+0xc000] ;  /* 0x00c000005808783b */ /* 0x00afea0000000200 */
[----:B----4-:R-:W1:Y:S05]  /*4790*/  LDSM.16.M88.4 R16, [R99] ;  /* 0x000000006310783b */ /* 0x010e6a0000000200 */
[----:B------:R-:W3:Y:S05]  /*47a0*/  LDSM.16.M88.4 R68, [R88+0xc800] ;  /* 0x00c800005844783b */ /* 0x000eea0000000200 */
[----:B--2---:R-:W-:Y:S05]  /*47b0*/  LDSM.16.M88.4 R72, [R98] ;  /* 0x000000006248783b */ /* 0x004fea0000000200 */
[----:B-----5:R-:W2:Y:S05]  /*47c0*/  LDSM.16.M88.4 R76, [R90+0xc000] ;  /* 0x00c000005a4c783b */ /* 0x020eaa0000000200 */
[----:B------:R-:W4:Y:S01]  /*47d0*/  LDSM.16.M88.4 R80, [R90+0xc800] ;  /* 0x00c800005a50783b */ /* 0x000f220000000200 */
[C---:B-1----:R-:W-:Y:S03]  /*47e0*/  HMMA.16816.F32.BF16 R4, R16.reuse, R8, RZ ;  /* 0x000000081004723c */ /* 0x042fe600000418ff */
[C---:B------:R-:W-:Y:S05]  /*47f0*/  FSETP.NEU.FTZ.AND P1, PT, R93.reuse, -INF , PT ;  /* 0xff8000005d00780b */ /* 0x040fea0003f3d000 */
[C---:B------:R-:W-:Y:S08]  /*4800*/  HMMA.16816.F32.BF16 R8, R16.reuse, R10, RZ ;  /* 0x0000000a1008723c */ /* 0x040ff000000418ff */
[C---:B---3--:R-:W-:Y:S08]  /*4810*/  HMMA.16816.F32.BF16 R12, R16.reuse, R68, RZ ;  /* 0x00000044100c723c */ /* 0x048ff000000418ff */
[----:B------:R-:W-:Y:S01]  /*4820*/  HMMA.16816.F32.BF16 R16, R16, R70, RZ ;  /* 0x000000461010723c */ /* 0x000fe200000418ff */
[----:B------:R-:W1:Y:S07]  /*4830*/  LDSM.16.M88.4 R68, [R97] ;  /* 0x000000006144783b */ /* 0x000e6e0000000200 */
[C---:B--2---:R-:W-:Y:S08]  /*4840*/  HMMA.16816.F32.BF16 R4, R72.reuse, R76, R4 ;  /* 0x0000004c4804723c */ /* 0x044ff00000041804 */
[C---:B------:R-:W-:Y:S01]  /*4850*/  HMMA.16816.F32.BF16 R8, R72.reuse, R78, R8 ;  /* 0x0000004e4808723c */ /* 0x040fe20000041808 */
[----:B------:R-:W2:Y:S07]  /*4860*/  LDSM.16.M88.4 R76, [R252+0xc800] ;  /* 0x00c80000fc4c783b */ /* 0x000eae0000000200 */
[C---:B----4-:R-:W-:Y:S08]  /*4870*/  HMMA.16816.F32.BF16 R12, R72.reuse, R80, R12 ;  /* 0x00000050480c723c */ /* 0x050ff0000004180c */
[----:B------:R-:W-:Y:S01]  /*4880*/  HMMA.16816.F32.BF16 R16, R72, R82, R16 ;  /* 0x000000524810723c */ /* 0x000fe20000041810 */
[----:B------:R-:W-:Y:S05]  /*4890*/  LDSM.16.M88.4 R72, [R96] ;  /* 0x000000006048783b */ /* 0x000fea0000000200 */
        /* <DEDUP_REMOVED lines=60> */
[----:B------:R-:W-:Y:S01]  /*4c60*/  @!P0 IADD3 R77, R94, UR12, RZ ;  /* 0x0000000c5e4d8c10 */ /* 0x000fe2000fffe0ff */
[C---:B------:R-:W-:Y:S01]  /*4c70*/  HMMA.16816.F32.BF16 R8, R68.reuse, R78, R8 ;  /* 0x0000004e4408723c */ /* 0x040fe20000041808 */
[----:B------:R-:W4:Y:S03]  /*4c80*/  LDL R94, [R1+0x60] ;  /* 0x00006000015e7983 */ /* 0x000f260000100800 */
[----:B------:R-:W-:Y:S02]  /*4c90*/  FMUL.FTZ R76, R93, 1.4426950216293334961 ;  /* 0x3fb8aa3b5d4c7820 */ /* 0x000fe40000410000 */
[----:B------:R-:W5:Y:S01]  /*4ca0*/  LDL R93, [R1+0x58] ;  /* 0x00005800015d7983 */ /* 0x000f620000100800 */
[----:B------:R-:W-:Y:S01]  /*4cb0*/  @!P0 IADD3 R79, R92, 0x1, RZ ;  /* 0x000000015c4f8810 */ /* 0x000fe20007ffe0ff */
[C---:B-1----:R-:W-:Y:S03]  /*4cc0*/  HMMA.16816.F32.BF16 R12, R68.reuse, R80, R12 ;  /* 0x00000050440c723c */ /* 0x042fe6000004180c */
[----:B------:R-:W4:Y:S01]  /*4cd0*/  LDL R81, [R1+0x7c] ;  /* 0x00007c0001517983 */ /* 0x000f220000100800 */
[----:B------:R-:W-:Y:S02]  /*4ce0*/  FSEL R76, R76, RZ, P1 ;  /* 0x000000ff4c4c7208 */ /* 0x000fe40000800000 */
[C---:B------:R-:W-:Y:S02]  /*4cf0*/  @!P0 IMNMX R78, R77.reuse, UR18, PT ;  /* 0x000000124d4e8c17 */ /* 0x040fe4000b800200 */
[----:B------:R-:W-:Y:S01]  /*4d00*/  HMMA.16816.F32.BF16 R16, R68, R82, R16 ;  /* 0x000000524410723c */ /* 0x000fe20000041810 */
[----:B------:R-:W5:Y:S02]  /*4d10*/  LDL R83, [R1+0x78] ;  /* 0x0000780001537983 */ /* 0x000f640000100800 */
[-C--:B------:R-:W-:Y:S02]  /*4d20*/  @!P0 ISETP.GE.AND P2, PT, R92, R78.reuse, PT ;  /* 0x0000004e5c00820c */ /* 0x080fe40003f46270 */
[----:B------:R-:W-:Y:S01]  /*4d30*/  @!P0 IADD3 R77, R77, 0x8, RZ ;  /* 0x000000084d4d8810 */ /* 0x000fe20007ffe0ff */
[----:B------:R-:W5:Y:S01]  /*4d40*/  LDL R80, [R1+0x84] ;  /* 0x0000840001507983 */ /* 0x000f620000100800 */
[-C--:B------:R-:W-:Y:S02]  /*4d50*/  @!P0 ISETP.GE.AND P1, PT, R79, R78.reuse, PT ;  /* 0x0000004e4f00820c */ /* 0x080fe40003f26270 */
[----:B------:R-:W-:Y:S02]  /*4d60*/  @!P0 IMNMX R77, R77, UR18, PT ;  /* 0x000000124d4d8c17 */ /* 0x000fe4000b800200 */
[----:B------:R-:W5:Y:S01]  /*4d70*/  LDL R82, [R1+0x88] ;  /* 0x0000880001527983 */ /* 0x000f620000100800 */
[C---:B---3--:R-:W-:Y:S04]  /*4d80*/  HMMA.16816.F32.BF16 R4, R72.reuse, R84, R4 ;  /* 0x000000544804723c */ /* 0x048fe80000041804 */
[----:B------:R-:W1:Y:S04]  /*4d90*/  LDSM.16.M88.4 R68, [R89+0x10800] ;  /* 0x010800005944783b */ /* 0x000e680000000200 */
[C---:B------:R-:W-:Y:S08]  /*4da0*/  HMMA.16816.F32.BF16 R8, R72.reuse, R86, R8 ;  /* 0x000000564808723c */ /* 0x040ff00000041808 */
[C---:B-1----:R-:W-:Y:S08]  /*4db0*/  HMMA.16816.F32.BF16 R12, R72.reuse, R68, R12 ;  /* 0x00000044480c723c */ /* 0x042ff0000004180c */
[----:B------:R-:W-:Y:S01]  /*4dc0*/  HMMA.16816.F32.BF16 R16, R72, R70, R16 ;  /* 0x000000464810723c */ /* 0x000fe20000041810 */
[----:B------:R-:W3:Y:S05]  /*4dd0*/  LDL R73, [R1+0x98] ;  /* 0x0000980001497983 */ /* 0x000eea0000100800 */
[----:B------:R-:W3:Y:S01]  /*4de0*/  LDL R72, [R1+0x94] ;  /* 0x0000940001487983 */ /* 0x000ee20000100800 */
[C---:B--2---:R-:W-:Y:S02]  /*4df0*/  FFMA.FTZ R4, R88.reuse, UR6, R4 ;  /* 0x0000000658047c23 */ /* 0x044fe40008010004 */
[----:B------:R-:W-:Y:S03]  /*4e00*/  FFMA.FTZ R6, R88, UR6, R6 ;  /* 0x0000000658067c23 */ /* 0x000fe60008010006 */
[----:B------:R-:W-:Y:S02]  /*4e10*/  @!P0 FSEL R4, R4, -INF , !P2 ;  /* 0xff80000004048808 */ /* 0x000fe40005000000 */
[-C--:B------:R-:W-:Y:S03]  /*4e20*/  @!P0 ISETP.GE.AND P2, PT, R92, R77.reuse, PT ;  /* 0x0000004d5c00820c */ /* 0x080fe60003f46270 */
[--C-:B------:R-:W-:Y:S01]  /*4e30*/  FFMA.FTZ R4, R4, c[0x0][0x23c], -R76.reuse ;  /* 0x00008f0004047a23 */ /* 0x100fe2000001084c */
[----:B------:R-:W-:Y:S03]  /*4e40*/  @!P0 FSEL R6, R6, -INF , !P2 ;  /* 0xff80000006068808 */ /* 0x000fe60005000000 */
[----:B------:R1:W-:Y:S01]  /*4e50*/  MUFU.EX2 R89, R4 ;  /* 0x0000000400597308 */ /* 0x0003e20000000800 */
[C---:B------:R-:W-:Y:S02]  /*4e60*/  FFMA.FTZ R5, R90.reuse, UR6, R5 ;  /* 0x000000065a057c23 */ /* 0x040fe40008010005 */
[----:B------:R-:W-:Y:S02]  /*4e70*/  FFMA.FTZ R7, R90, UR6, R7 ;  /* 0x000000065a077c23 */ /* 0x000fe40008010007 */
[----:B-1----:R-:W-:Y:S01]  /*4e80*/  FMUL.FTZ R4, R91, 1.4426950216293334961 ;  /* 0x3fb8aa3b5b047820 */ /* 0x002fe20000410000 */
[----:B------:R-:W-:Y:S02]  /*4e90*/  @!P0 FSEL R5, R5, -INF , !P1 ;  /* 0xff80000005058808 */ /* 0x000fe40004800000 */
[----:B------:R-:W-:Y:S03]  /*4ea0*/  FSETP.NEU.FTZ.AND P1, PT, R91, -INF , PT ;  /* 0xff8000005b00780b */ /* 0x000fe60003f3d000 */
[----:B------:R-:W-:Y:S01]  /*4eb0*/  FFMA.FTZ R5, R5, c[0x0][0x23c], -R76 ;  /* 0x00008f0005057a23 */ /* 0x000fe2000001084c */
[----:B------:R-:W-:Y:S02]  /*4ec0*/  FSEL R4, R4, RZ, P1 ;  /* 0x000000ff04047208 */ /* 0x000fe40000800000 */
[-C--:B------:R-:W-:Y:S01]  /*4ed0*/  @!P0 ISETP.GE.AND P1, PT, R79, R77.reuse, PT ;  /* 0x0000004d4f00820c */ /* 0x080fe20003f26270 */
[----:B------:R1:W-:Y:S02]  /*4ee0*/  MUFU.EX2 R88, R5 ;  /* 0x0000000500587308 */ /* 0x0003e40000000800 */
[--C-:B------:R-:W-:Y:S01]  /*4ef0*/  FFMA.FTZ R6, R6, c[0x0][0x23c], -R4.reuse ;  /* 0x00008f0006067a23 */ /* 0x100fe20000010804 */
[----:B------:R-:W-:Y:S05]  /*4f00*/  @!P0 FSEL R7, R7, -INF , !P1 ;  /* 0xff80000007078808 */ /* 0x000fea0004800000 */
[----:B------:R-:W-:Y:S02]  /*4f10*/  FFMA.FTZ R7, R7, c[0x0][0x23c], -R4 ;  /* 0x00008f0007077a23 */ /* 0x000fe40000010804 */
[----:B------:R2:W-:Y:S10]  /*4f20*/  MUFU.EX2 R91, R6 ;  /* 0x00000006005b7308 */ /* 0x0005f40000000800 */
[----:B------:R5:W-:Y:S01]  /*4f30*/  MUFU.EX2 R90, R7 ;  /* 0x00000007005a7308 */ /* 0x000be20000000800 */
[C---:B-1----:R-:W-:Y:S02]  /*4f40*/  @!P0 IADD3 R5, R92.reuse, 0x9, RZ ;  /* 0x000000095c058810 */ /* 0x042fe40007ffe0ff */
[----:B--2---:R-:W-:Y:S04]  /*4f50*/  @!P0 IADD3 R6, R92, 0x8, RZ ;  /* 0x000000085c068810 */ /* 0x004fe80007ffe0ff */
[-C--:B------:R-:W-:Y:S01]  /*4f60*/  @!P0 ISETP.GE.AND P1, PT, R6, R78.reuse, PT ;  /* 0x0000004e0600820c */ /* 0x080fe20003f26270 */
[C---:B----4-:R-:W-:Y:S02]  /*4f70*/  FFMA.FTZ R9, R81.reuse, UR6, R9 ;  /* 0x0000000651097c23 */ /* 0x050fe40008010009 */
[----:B------:R-:W-:Y:S01]  /*4f80*/  FFMA.FTZ R11, R81, UR6, R11 ;  /* 0x00000006510b7c23 */ /* 0x000fe2000801000b */
[----:B-----5:R-:W2:Y:S01]  /*4f90*/  LDL R7, [R1+0x90] ;  /* 0x0000900001077983 */ /* 0x020ea20000100800 */
[C---:B------:R-:W-:Y:S02]  /*4fa0*/  FFMA.FTZ R8, R83.reuse, UR6, R8 ;  /* 0x0000000653087c23 */ /* 0x040fe40008010008 */
[----:B------:R-:W-:Y:S03]  /*4fb0*/  FFMA.FTZ R10, R83, UR6, R10 ;  /* 0x00000006530a7c23 */ /* 0x000fe6000801000a */
[----:B------:R-:W-:Y:S01]  /*4fc0*/  @!P0 FSEL R8, R8, -INF , !P1 ;  /* 0xff80000008088808 */ /* 0x000fe20004800000 */
[C---:B------:R-:W-:Y:S01]  /*4fd0*/  FFMA.FTZ R12, R80.reuse, UR6, R12 ;  /* 0x00000006500c7c23 */ /* 0x040fe2000801000c */
[-C--:B------:R-:W-:Y:S01]  /*4fe0*/  @!P0 ISETP.GE.AND P1, PT, R5, R78.reuse, PT ;  /* 0x0000004e0500820c */ /* 0x080fe20003f26270 */
[----:B------:R-:W-:Y:S02]  /*4ff0*/  FFMA.FTZ R14, R80, UR6, R14 ;  /* 0x00000006500e7c23 */ /* 0x000fe4000801000e */
[--C-:B------:R-:W-:Y:S01]  /*5000*/  FFMA.FTZ R8, R8, c[0x0][0x23c], -R76.reuse ;  /* 0x00008f0008087a23 */ /* 0x100fe2000001084c */
[----:B------:R-:W-:Y:S01]  /*5010*/  @!P0 FSEL R9, R9, -INF , !P1 ;  /* 0xff80000009098808 */ /* 0x000fe20004800000 */
[----:B------:R-:W-:Y:S01]  /*5020*/  FFMA.FTZ R13, R82, UR6, R13 ;  /* 0x00000006520d7c23 */ /* 0x000fe2000801000d */
[-C--:B------:R-:W-:Y:S01]  /*5030*/  @!P0 ISETP.GE.AND P1, PT, R6, R77.reuse, PT ;  /* 0x0000004d0600820c */ /* 0x080fe20003f26270 */
[----:B------:R1:W-:Y:S01]  /*5040*/  MUFU.EX2 R85, R8 ;  /* 0x0000000800557308 */ /* 0x0003e20000000800 */
[----:B------:R-:W-:Y:S01]  /*5050*/  @!P0 IADD3 R6, R92, 0x10, RZ ;  /* 0x000000105c068810 */ /* 0x000fe20007ffe0ff */
[----:B------:R-:W-:Y:S01]  /*5060*/  FFMA.FTZ R15, R82, UR6, R15 ;  /* 0x00000006520f7c23 */ /* 0x000fe2000801000f */
[----:B------:R-:W-:Y:S01]  /*5070*/  @!P0 FSEL R10, R10, -INF , !P1 ;  /* 0xff8000000a0a8808 */ /* 0x000fe20004800000 */
[----:B------:R-:W-:Y:S01]  /*5080*/  FFMA.FTZ R9, R9, c[0x0][0x23c], -R76 ;  /* 0x00008f0009097a23 */ /* 0x000fe2000001084c */
[-C--:B------:R-:W-:Y:S02]  /*5090*/  @!P0 ISETP.GE.AND P1, PT, R5, R77.reuse, PT ;  /* 0x0000004d0500820c */ /* 0x080fe40003f26270 */
[----:B------:R-:W-:Y:S01]  /*50a0*/  @!P0 IADD3 R5, R92, 0x11, RZ ;  /* 0x000000115c058810 */ /* 0x000fe20007ffe0ff */
[--C-:B------:R-:W-:Y:S01]  /*50b0*/  FFMA.FTZ R10, R10, c[0x0][0x23c], -R4.reuse ;  /* 0x00008f000a0a7a23 */ /* 0x100fe20000010804 */
[----:B------:R-:W-:Y:S01]  /*50c0*/  @!P0 FSEL R11, R11, -INF , !P1 ;  /* 0xff8000000b0b8808 */ /* 0x000fe20004800000 */
[----:B------:R-:W-:Y:S01]  /*50d0*/  MUFU.EX2 R84, R9 ;  /* 0x0000000900547308 */ /* 0x000fe20000000800 */
[-C--:B------:R-:W-:Y:S03]  /*50e0*/  @!P0 ISETP.GE.AND P1, PT, R6, R78.reuse, PT ;  /* 0x0000004e0600820c */ /* 0x080fe60003f26270 */
[----:B------:R-:W-:Y:S01]  /*50f0*/  FFMA.FTZ R11, R11, c[0x0][0x23c], -R4 ;  /* 0x00008f000b0b7a23 */ /* 0x000fe20000010804 */
[----:B------:R-:W-:Y:S02]  /*5100*/  @!P0 FSEL R12, R12, -INF , !P1 ;  /* 0xff8000000c0c8808 */ /* 0x000fe40004800000 */
[-C--:B------:R-:W-:Y:S03]  /*5110*/  @!P0 ISETP.GE.AND P1, PT, R5, R78.reuse, PT ;  /* 0x0000004e0500820c */ /* 0x080fe60003f26270 */
[----:B------:R-:W-:Y:S01]  /*5120*/  MUFU.EX2 R87, R10 ;  /* 0x0000000a00577308 */ /* 0x000fe20000000800 */
[----:B------:R-:W-:Y:S01]  /*5130*/  @!P0 FSEL R13, R13, -INF , !P1 ;  /* 0xff8000000d0d8808 */ /* 0x000fe20004800000 */
[--C-:B------:R-:W-:Y:S01]  /*5140*/  FFMA.FTZ R12, R12, c[0x0][0x23c], -R76.reuse ;  /* 0x00008f000c0c7a23 */ /* 0x100fe2000001084c */
[-C--:B------:R-:W-:Y:S01]  /*5150*/  @!P0 ISETP.GE.AND P1, PT, R6, R77.reuse, PT ;  /* 0x0000004d0600820c */ /* 0x080fe20003f26270 */
[----:B-1----:R-:W4:Y:S01]  /*5160*/  LDL R8, [R1+0x8c] ;  /* 0x00008c0001087983 */ /* 0x002f220000100800 */
[----:B------:R-:W-:Y:S01]  /*5170*/  @!P0 IADD3 R6, R92, 0x19, RZ ;  /* 0x000000195c068810 */ /* 0x000fe20007ffe0ff */
[----:B------:R-:W-:Y:S01]  /*5180*/  FFMA.FTZ R13, R13, c[0x0][0x23c], -R76 ;  /* 0x00008f000d0d7a23 */ /* 0x000fe2000001084c */
[----:B------:R-:W-:Y:S02]  /*5190*/  @!P0 FSEL R14, R14, -INF , !P1 ;  /* 0xff8000000e0e8808 */ /* 0x000fe40004800000 */
[----:B------:R-:W-:Y:S01]  /*51a0*/  @!P0 ISETP.GE.AND P1, PT, R5, R77, PT ;  /* 0x0000004d0500820c */ /* 0x000fe20003f26270 */
[----:B------:R-:W-:Y:S01]  /*51b0*/  MUFU.EX2 R86, R11 ;  /* 0x0000000b00567308 */ /* 0x000fe20000000800 */
[----:B------:R-:W-:Y:S01]  /*51c0*/  @!P0 IADD3 R5, R92, 0x18, RZ ;  /* 0x000000185c058810 */ /* 0x000fe20007ffe0ff */
[--C-:B------:R-:W-:Y:S01]  /*51d0*/  FFMA.FTZ R14, R14, c[0x0][0x23c], -R4.reuse ;  /* 0x00008f000e0e7a23 */ /* 0x100fe20000010804 */
[----:B------:R-:W5:Y:S01]  /*51e0*/  LDL R92, [R1+0x5c] ;  /* 0x00005c00015c7983 */ /* 0x000f620000100800 */
[----:B------:R-:W-:Y:S02]  /*51f0*/  @!P0 FSEL R15, R15, -INF , !P1 ;  /* 0xff8000000f0f8808 */ /* 0x000fe40004800000 */
[-C--:B------:R-:W-:Y:S02]  /*5200*/  @!P0 ISETP.GE.AND P1, PT, R6, R78.reuse, PT ;  /* 0x0000004e0600820c */ /* 0x080fe40003f26270 */
[----:B------:R-:W-:Y:S01]  /*5210*/  @!P0 ISETP.GE.AND P2, PT, R5, R78, PT ;  /* 0x0000004e0500820c */ /* 0x000fe20003f46270 */
[----:B------:R-:W-:Y:S01]  /*5220*/  FFMA.FTZ R15, R15, c[0x0][0x23c], -R4 ;  /* 0x00008f000f0f7a23 */ /* 0x000fe20000010804 */
[----:B------:R-:W-:Y:S10]  /*5230*/  MUFU.EX2 R81, R12 ;  /* 0x0000000c00517308 */ /* 0x000ff40000000800 */
[----:B------:R-:W1:Y:S10]  /*5240*/  MUFU.EX2 R80, R13 ;  /* 0x0000000d00507308 */ /* 0x000e740000000800 */
[----:B------:R-:W-:Y:S10]  /*5250*/  MUFU.EX2 R83, R14 ;  /* 0x0000000e00537308 */ /* 0x000ff40000000800 */
[----:B------:R-:W1:Y:S01]  /*5260*/  MUFU.EX2 R82, R15 ;  /* 0x0000000f00527308 */ /* 0x000e620000000800 */
[C---:B--2---:R-:W-:Y:S02]  /*5270*/  FFMA.FTZ R17, R7.reuse, UR6, R17 ;  /* 0x0000000607117c23 */ /* 0x044fe40008010011 */
[----:B------:R-:W-:Y:S01]  /*5280*/  FFMA.FTZ R19, R7, UR6, R19 ;  /* 0x0000000607137c23 */ /* 0x000fe20008010013 */
[----:B-1----:R-:W-:Y:S02]  /*5290*/  F2FP.BF16.PACK_AB R7, R80, R81 ;  /* 0x000000515007723e */ /* 0x002fe400000010ff */
[----:B------:R-:W-:Y:S02]  /*52a0*/  @!P0 FSEL R17, R17, -INF , !P1 ;  /* 0xff80000011118808 */ /* 0x000fe40004800000 */
[----:B------:R-:W-:Y:S02]  /*52b0*/  @!P0 ISETP.GE.AND P1, PT, R5, R77, PT ;  /* 0x0000004d0500820c */ /* 0x000fe40003f26270 */
[----:B------:R-:W-:Y:S01]  /*52c0*/  F2FP.BF16.PACK_AB R5, R90, R91 ;  /* 0x0000005b5a05723e */ /* 0x000fe200000010ff */
[C---:B----4-:R-:W-:Y:S02]  /*52d0*/  FFMA.FTZ R18, R8.reuse, UR6, R18 ;  /* 0x0000000608127c23 */ /* 0x050fe40008010012 */
[----:B------:R-:W-:Y:S01]  /*52e0*/  FFMA.FTZ R16, R8, UR6, R16 ;  /* 0x0000000608107c23 */ /* 0x000fe20008010010 */
[----:B------:R-:W-:Y:S02]  /*52f0*/  F2FP.BF16.PACK_AB R8, R86, R87 ;  /* 0x000000575608723e */ /* 0x000fe400000010ff */
[----:B------:R-:W-:Y:S02]  /*5300*/  @!P0 FSEL R18, R18, -INF , !P1 ;  /* 0xff80000012128808 */ /* 0x000fe40004800000 */
[----:B------:R-:W-:Y:S02]  /*5310*/  @!P0 ISETP.GE.AND P1, PT, R6, R77, PT ;  /* 0x0000004d0600820c */ /* 0x000fe40003f26270 */
[----:B------:R-:W-:Y:S01]  /*5320*/  F2FP.BF16.PACK_AB R6, R88, R89 ;  /* 0x000000595806723e */ /* 0x000fe200000010ff */
[--C-:B------:R-:W-:Y:S01]  /*5330*/  FFMA.FTZ R18, R18, c[0x0][0x23c], -R4.reuse ;  /* 0x00008f0012127a23 */ /* 0x100fe20000010804 */
[----:B------:R-:W-:Y:S02]  /*5340*/  @!P0 FSEL R19, R19, -INF , !P1 ;  /* 0xff80000013138808 */ /* 0x000fe40004800000 */
[----:B------:R-:W-:Y:S01]  /*5350*/  @!P0 FSEL R16, R16, -INF , !P2 ;  /* 0xff80000010108808 */ /* 0x000fe20005000000 */
[----:B------:R1:W-:Y:S01]  /*5360*/  STS [R95+0x14000], R6 ;  /* 0x014000065f007388 */ /* 0x0003e20000000800 */
[----:B------:R-:W-:Y:S01]  /*5370*/  MUFU.EX2 R79, R18 ;  /* 0x00000012004f7308 */ /* 0x000fe20000000800 */
[----:B------:R-:W-:Y:S01]  /*5380*/  FFMA.FTZ R4, R19, c[0x0][0x23c], -R4 ;  /* 0x00008f0013047a23 */ /* 0x000fe20000010804 */
[----:B---3--:R-:W-:Y:S01]  /*5390*/  IADD3 R74, P0, R73, UR11, RZ ;  /* 0x0000000b494a7c10 */ /* 0x008fe2000ff1e0ff */
[--C-:B------:R-:W-:Y:S01]  /*53a0*/  FFMA.FTZ R16, R16, c[0x0][0x23c], -R76.reuse ;  /* 0x00008f0010107a23 */ /* 0x100fe2000001084c */
[----:B------:R2:W-:Y:S01]  /*53b0*/  STS [R95+0x14400], R5 ;  /* 0x014400055f007388 */ /* 0x0005e20000000800 */
[----:B------:R-:W-:Y:S01]  /*53c0*/  FFMA.FTZ R76, R17, c[0x0][0x23c], -R76 ;  /* 0x00008f00114c7a23 */ /* 0x000fe2000001084c */
[----:B------:R-:W-:Y:S02]  /*53d0*/  IADD3.X R75, R72, UR10, RZ, P0, !PT ;  /* 0x0000000a484b7c10 */ /* 0x000fe400087fe4ff */
[----:B------:R-:W-:Y:S02]  /*53e0*/  PLOP3.LUT P0, PT, PT, PT, UP0, 0x80, 0x0 ;  /* 0x000000000000781c */ /* 0x000fe40003f0f008 */
[----:B------:R3:W-:Y:S01]  /*53f0*/  MUFU.EX2 R77, R4 ;  /* 0x00000004004d7308 */ /* 0x0007e20000000800 */
[----:B------:R-:W4:Y:S05]  /*5400*/  LDG.E R73, [R74.64] ;  /* 0x000000044a497981 */ /* 0x000f2a000c1e1900 */
[----:B------:R-:W4:Y:S04]  /*5410*/  LDG.E R72, [R74.64+0x20] ;  /* 0x000020044a487981 */ /* 0x000f28000c1e1900 */
[----:B------:R-:W-:Y:S01]  /*5420*/  MUFU.EX2 R78, R16 ;  /* 0x00000010004e7308 */ /* 0x000fe20000000800 */
[----:B-1----:R-:W-:Y:S09]  /*5430*/  F2FP.BF16.PACK_AB R6, R82, R83 ;  /* 0x000000535206723e */ /* 0x002ff200000010ff */
[----:B------:R-:W2:Y:S01]  /*5440*/  MUFU.EX2 R76, R76 ;  /* 0x0000004c004c7308 */ /* 0x000ea20000000800 */
[----:B---3--:R-:W-:Y:S05]  /*5450*/  F2FP.BF16.PACK_AB R4, R84, R85 ;  /* 0x000000555404723e */ /* 0x008fea00000010ff */
[----:B------:R1:W-:Y:S05]  /*5460*/  STS [R94+0x14000], R4 ;  /* 0x014000045e007388 */ /* 0x0003ea0000000800 */
[----:B------:R-:W-:Y:S05]  /*5470*/  STS [R94+0x14400], R8 ;  /* 0x014400085e007388 */ /* 0x000fea0000000800 */
[----:B------:R-:W-:Y:S05]  /*5480*/  STS [R93+0x14000], R7 ;  /* 0x014000075d007388 */ /* 0x000fea0000000800 */
[----:B------:R-:W-:Y:S01]  /*5490*/  STS [R93+0x14400], R6 ;  /* 0x014400065d007388 */ /* 0x000fe20000000800 */
[----:B--2---:R-:W-:Y:S05]  /*54a0*/  F2FP.BF16.PACK_AB R5, R76, R78 ;  /* 0x0000004e4c05723e */ /* 0x004fea00000010ff */
[----:B-----5:R-:W-:Y:S01]  /*54b0*/  STS [R92+0x14000], R5 ;  /* 0x014000055c007388 */ /* 0x020fe20000000800 */
        /* <DEDUP_REMOVED lines=62> */
[----:B----4-:R-:W-:Y:S03]  /*58a0*/  FADD.FTZ R6, -R72, R6 ;  /* 0x0000000648067221 */ /* 0x010fe60000010100 */
[C---:B------:R-:W-:Y:S02]  /*58b0*/  FADD.FTZ R68, -R73.reuse, R4 ;  /* 0x0000000449447221 */ /* 0x040fe40000010100 */
[----:B------:R-:W-:Y:S03]  /*58c0*/  FADD.FTZ R4, -R73, R5 ;  /* 0x0000000549047221 */ /* 0x000fe60000010100 */
        /* <DEDUP_REMOVED lines=180> */
.L_x_108:
        /* <DEDUP_REMOVED lines=381> */
[----:B------:R-:W-:Y:S02]  /*7be0*/  LEA.HI.X.SX32 R5, R5, R97, 0x1, P0 ;  /* 0x0000006105057211 */ /* 0x000fe400000f0eff */
[C---:B------:R-:W-:Y:S02]  /*7bf0*/  @!P3 LEA R12, P5, R9.reuse, R4, 0x6 ;  /* 0x00000004090cb211 */ /* 0x040fe400078a30ff */
[C---:B------:R-:W-:Y:S01]  /*7c00*/  @!P1 LEA R8, P0, R6.reuse, R96, 0x1 ;  /* 0x0000006006089211 */ /* 0x040fe200078008ff */
[----:B------:R-:W-:Y:S01]  /*7c10*/  @!PT LDS RZ, [RZ] ;  /* 0x00000000fffff984 */ /* 0x000fe20000000800 */
[----:B------:R-:W-:Y:S01]  /*7c20*/  @!PT LDS RZ, [RZ] ;  /* 0x00000000fffff984 */ /* 0x000fe20000000800 */
[----:B------:R-:W-:Y:S01]  /*7c30*/  @!PT LDS RZ, [RZ] ;  /* 0x00000000fffff984 */ /* 0x000fe20000000800 */
[----:B------:R1:W-:Y:S01]  /*7c40*/  @!P3 LDGSTS.E.BYPASS.LTC128B.128 [R248], [R4.64] ;  /* 0x0000000004f8bfae */ /* 0x0003e2000b901d44 */
[----:B------:R-:W-:Y:S02]  /*7c50*/  @!P3 LEA.HI.X R13, R9, R5, R11, 0x6, P5 ;  /* 0x00000005090db211 */ /* 0x000fe400028f340b */
[CCC-:B------:R-:W-:Y:S01]  /*7c60*/  @!P2 LEA.HI.X R11, R6.reuse, R97.reuse, R7.reuse, 0x1, P4 ;  /* 0x00000061060ba211 */ /* 0x1c0fe200020f0c07 */
[----:B------:R1:W-:Y:S01]  /*7c70*/  @P2 STS.128 [R248+0x2000], RZ ;  /* 0x002000fff8002388 */ /* 0x0003e20000000c00 */
[----:B------:R-:W-:Y:S03]  /*7c80*/  @!P1 LEA.HI.X R9, R6, R97, R7, 0x1, P0 ;  /* 0x0000006106099211 */ /* 0x000fe600000f0c07 */
        /* <DEDUP_REMOVED lines=26> */
.L_x_109:
        /* <DEDUP_REMOVED lines=172> */
.L_x_111:
        /* <DEDUP_REMOVED lines=18> */
.L_x_112:
        /* <DEDUP_REMOVED lines=55> */
.L_x_114:
[----:B------:R-:W-:Y:S05]  /*8d80*/  BSYNC B0 ;  /* 0x0000000000007941 */ /* 0x000fea0003800000 */
.L_x_113:
        /* <DEDUP_REMOVED lines=19> */
.L_x_116:
[----:B------:R-:W-:Y:S05]  /*8ec0*/  BSYNC B0 ;  /* 0x0000000000007941 */ /* 0x000fea0003800000 */
.L_x_115:
        /* <DEDUP_REMOVED lines=29> */
.L_x_118:
[----:B------:R-:W-:Y:S05]  /*90a0*/  BSYNC B0 ;  /* 0x0000000000007941 */ /* 0x000fea0003800000 */
.L_x_117:
        /* <DEDUP_REMOVED lines=16> */
.L_x_91:
[----:B------:R-:W-:Y:S05]  /*91b0*/  BSYNC B1 ;  /* 0x0000000000017941 */ /* 0x000fea0003800000 */
.L_x_77:
        /* <DEDUP_REMOVED lines=11> */
.L_x_119:
[----:B------:R-:W-:Y:S05]  /*9270*/  EXIT ;  /* 0x000000000000794d */ /* 0x000fea0003800000 */
.L_x_121:
        /* <DEDUP_REMOVED lines=16> */
.L_x_800:


//--------------------- .text._ZN5flash44flash_bwd_dq_dk_dv_loop_seqk_parallel_kernelI23Flash_bwd_kernel_traitsILi192ELi64ELi64ELi8ELi4ELi2ELi2ELb0ELb0EN7cutlass10bfloat16_tE19Flash_kernel_traitsILi192ELi64ELi64ELi8ES3_EELb0ELb1ELb0ELb0ELb0ELb0ELb0EEEvNS_16Flash_bwd_paramsE --------------------------
	.section	.text._ZN5flash44flash_bwd_dq_dk_dv_loop_seqk_parallel_kernelI23Flash_bwd_kernel_traitsILi192ELi64ELi64ELi8ELi4ELi2ELi2ELb0ELb0EN7cutlass10bfloat16_tE19Flash_kernel_traitsILi192ELi64ELi64ELi8ES3_EELb0ELb1ELb0ELb0ELb0ELb0ELb0EEEvNS_16Flash_bwd_paramsE,"ax",@progbits
	.sectioninfo	@"SHI_REGISTERS=255"
	.align	128
        .global         _ZN5flash44flash_bwd_dq_dk_dv_loop_seqk_parallel_kernelI23Flash_bwd_kernel_traitsILi192ELi64ELi64ELi8ELi4ELi2ELi2ELb0ELb0EN7cutlass10bfloat16_tE19Flash_kernel_traitsILi192ELi64ELi64ELi8ES3_EELb0ELb1ELb0ELb0ELb0ELb0ELb0EEEvNS_16Flash_bwd_paramsE
        .type           _ZN5flash44flash_bwd_dq_dk_dv_loop_seqk_parallel_kernelI23Flash_bwd_kernel_traitsILi192ELi64ELi64ELi8ELi4ELi2ELi2ELb0ELb0EN7cutlass10bfloat16_tE19Flash_kernel_traitsILi192ELi64ELi64ELi8ES3_EELb0ELb1ELb0ELb0ELb0ELb0ELb0EEEvNS_16Flash_bwd_paramsE,@function
        .size           _ZN5flash44flash_bwd_dq_dk_dv_loop_seqk_parallel_kernelI23Flash_bwd_kernel_traitsILi192ELi64ELi64ELi8ELi4ELi2ELi2ELb0ELb0EN7cutlass10bfloat16_tE19Flash_kernel_traitsILi192ELi64ELi64ELi8ES3_EELb0ELb1ELb0ELb0ELb0ELb0ELb0EEEvNS_16Flash_bwd_paramsE,(.L_x_801 - _ZN5flash44flash_bwd_dq_dk_dv_loop_seqk_parallel_kernelI23Flash_bwd_kernel_traitsILi192ELi64ELi64ELi8ELi4ELi2ELi2ELb0ELb0EN7cutlass10bfloat16_tE19Flash_kernel_traitsILi192ELi64ELi64ELi8ES3_EELb0ELb1ELb0ELb0ELb0ELb0ELb0EEEvNS_16Flash_bwd_paramsE)
        .other          _ZN5flash44flash_bwd_dq_dk_dv_loop_seqk_parallel_kernelI23Flash_bwd_kernel_traitsILi192ELi64ELi64ELi8ELi4ELi2ELi2ELb0ELb0EN7cutlass10bfloat16_tE19Flash_kernel_traitsILi192ELi64ELi64ELi8ES3_EELb0ELb1ELb0ELb0ELb0ELb0ELb0EEEvNS_16Flash_bwd_paramsE,@"STO_CUDA_ENTRY STV_DEFAULT"
_ZN5flash44flash_bwd_dq_dk_dv_loop_seqk_parallel_kernelI23Flash_bwd_kernel_traitsILi192ELi64ELi64ELi8ELi4ELi2ELi2ELb0ELb0EN7cutlass10bfloat16_tE19Flash_kernel_traitsILi192ELi64ELi64ELi8ES3_EELb0ELb1ELb0ELb0ELb0ELb0ELb0EEEvNS_16Flash_bwd_paramsE:
.text._ZN5flash44flash_bwd_dq_dk_dv_loop_seqk_parallel_kernelI23Flash_bwd_kernel_traitsILi192ELi64ELi64ELi8ELi4ELi2ELi2ELb0ELb0EN7cutlass10bfloat16_tE19Flash_kernel_traitsILi192ELi64ELi64ELi8ES3_EELb0ELb1ELb0ELb0ELb0ELb0ELb0EEEvNS_16Flash_bwd_paramsE:
[----:B------:R-:W-:Y:S02]  /*0000*/  MOV R1, c[0x0][0x28] ;  /* 0x00000a0000017a02 */ /* 0x000fe40000000f00 */
[----:B------:R-:W1:Y:S01]  /*0010*/  S2R R235, SR_CTAID.X ;  /* 0x0000000000eb7919 */ /* 0x000e620000002500 */
[----:B------:R-:W-:Y:S01]  /*0020*/  ULDC UR5, c[0x0][0x218] ;  /* 0x0000860000057ab9 */ /* 0x000fe20000000800 */
[----:B------:R-:W-:Y:S01]  /*0030*/  IADD3 R1, R1, -0x18, RZ ;  /* 0xffffffe801017810 */ /* 0x000fe20007ffe0ff */
[----:B------:R-:W-:-:S04]  /*0040*/  UIADD3 UR5, UR5, 0x3f, URZ ;  /* 0x0000003f05057890 */ /* 0x000fc8000fffe03f */
[----:B------:R-:W-:-:S04]  /*0050*/  USHF.R.S32.HI UR4, URZ, 0x1f, UR5 ;  /* 0x0000001f3f047899 */ /* 0x000fc80008011405 */
[----:B------:R-:W-:-:S04]  /*0060*/  ULEA.HI UR4, UR4, UR5, URZ, 0x6 ;  /* 0x0000000504047291 */ /* 0x000fc8000f8f303f */
[----:B------:R-:W-:-:S06]  /*0070*/  USHF.R.S32.HI UR4, URZ, 0x6, UR4 ;  /* 0x000000063f047899 */ /* 0x000fcc0008011404 */
[----:B-1----:R-:W-:-:S13]  /*0080*/  ISETP.GE.AND P0, PT, R235, UR4, PT ;  /* 0x00000004eb007c0c */ /* 0x002fda000bf06270 */
[----:B------:R-:W-:Y:S05]  /*0090*/  @P0 EXIT ;  /* 0x000000000000094d */ /* 0x000fea0003800000 */
[----:B------:R-:W1:Y:S01]  /*00a0*/  S2R R12, SR_TID.X ;  /* 0x00000000000c7919 */ /* 0x000e620000002100 */
[----:B------:R-:W-:Y:S01]  /*00b0*/  IMAD.MOV.U32 R170, RZ, RZ, 0x20 ;  /* 0x00000020ffaa7424 */ /* 0x000fe200078e00ff */
[----:B------:R-:W-:Y:S01]  /*00c0*/  ULDC.64 UR6, c[0x0][0x118] ;  /* 0x0000460000067ab9 */ /* 0x000fe20000000a00 */
[----:B------:R-:W-:Y:S02]  /*00d0*/  IMAD.MOV.U32 R171, RZ, RZ, 0x40 ;  /* 0x00000040ffab7424 */ /* 0x000fe400078e00ff */
[----:B------:R-:W-:Y:S01]  /*00e0*/  IMAD.MOV.U32 R205, RZ, RZ, -0x10 ;  /* 0xfffffff0ffcd7424 */ /* 0x000fe200078e00ff */
[----:B-1----:R-:W-:Y:S01]  /*00f0*/  SHF.R.S32.HI R13, RZ, 0x1f, R12 ;  /* 0x0000001fff0d7819 */ /* 0x002fe2000001140c */
[----:B------:R-:W-:-:S03]  /*0100*/  IMAD.SHL.U32 R247, R12, 0x2, RZ ;  /* 0x000000020cf77824 */ /* 0x000fc600078e00ff */
[CC--:B------:R-:W-:Y:S02]  /*0110*/  LEA.HI R6, R13.reuse, R12.reuse, RZ, 0x4 ;  /* 0x0000000c0d067211 */ /* 0x0c0fe400078f20ff */
[CC--:B------:R-:W-:Y:S02]  /*0120*/  LEA.HI R16, R13.reuse, R12.reuse, RZ, 0x3 ;  /* 0x0000000c0d107211 */ /* 0x0c0fe400078f18ff */
[----:B------:R-:W-:Y:S02]  /*0130*/  SHF.R.S32.HI R5, RZ, 0x4, R6 ;  /* 0x00000004ff057819 */ /* 0x000fe40000011406 */
[----:B------:R-:W-:Y:S02]  /*0140*/  LOP3.LUT R0, R16, 0xfffffff8, RZ, 0xc0, !PT ;  /* 0xfffffff810007812 */ /* 0x000fe400078ec0ff */
[----:B------:R-:W-:Y:S02]  /*0150*/  SHF.R.S32.HI R234, RZ, 0x3, R16 ;  /* 0x00000003ffea7819 */ /* 0x000fe40000011410 */
[----:B------:R-:W-:Y:S01]  /*0160*/  LEA.HI R15, R13, R12, RZ, 0x2 ;  /* 0x0000000c0d0f7211 */ /* 0x000fe200078f10ff */
[----:B------:R-:W-:Y:S01]  /*0170*/  IMAD.IADD R0, R12, 0x1, -R0 ;  /* 0x000000010c007824 */ /* 0x000fe200078e0a00 */
[----:B------:R-:W-:Y:S01]  /*0180*/  LEA.HI R2, R6, R5, RZ, 0x1 ;  /* 0x0000000506027211 */ /* 0x000fe200078f08ff */
[----:B------:R-:W-:Y:S01]  /*0190*/  IMAD.SHL.U32 R7, R234, 0x40, RZ ;  /* 0x00000040ea077824 */ /* 0x000fe200078e00ff */
[--C-:B------:R-:W-:Y:S01]  /*01a0*/  SHF.R.S32.HI R8, RZ, 0x2, R15.reuse ;  /* 0x00000002ff087819 */ /* 0x100fe2000001140f */
[----:B------:R-:W-:Y:S01]  /*01b0*/  IMAD.SHL.U32 R200, R0, 0x8, RZ ;  /* 0x0000000800c87824 */ /* 0x000fe200078e00ff */
[----:B------:R-:W-:-:S02]  /*01c0*/  SHF.R.S32.HI R3, RZ, 0x1f, R15 ;  /* 0x0000001fff037819 */ /* 0x000fc4000001140f */
[----:B------:R-:W-:Y:S02]  /*01d0*/  LOP3.LUT R4, R2, 0xfffffffe, RZ, 0xc0, !PT ;  /* 0xfffffffe02047812 */ /* 0x000fe400078ec0ff */
[----:B------:R-:W-:Y:S02]  /*01e0*/  LEA.HI R14, R13, R12, RZ, 0x5 ;  /* 0x0000000c0d0e7211 */ /* 0x000fe400078f28ff */
[----:B------:R-:W-:Y:S01]  /*01f0*/  LEA.HI R3, R3, R8, RZ, 0x3 ;  /* 0x0000000803037211 */ /* 0x000fe200078f18ff */
[----:B------:R-:W-:Y:S01]  /*0200*/  IMAD.IADD R10, R5, 0x1, -R4 ;  /* 0x00000001050a7824 */ /* 0x000fe200078e0a04 */
[----:B------:R-:W-:Y:S02]  /*0210*/  LOP3.LUT R2, R7, 0x1c0, RZ, 0xc0, !PT ;  /* 0x000001c007027812 */ /* 0x000fe400078ec0ff */
[----:B------:R-:W-:Y:S01]  /*0220*/  SHF.R.S32.HI R20, RZ, 0x5, R14 ;  /* 0x00000005ff147819 */ /* 0x000fe2000001140e */
[----:B------:R-:W-:Y:S01]  /*0230*/  IMAD.SHL.U32 R173, R10, 0x200, RZ ;  /* 0x000002000aad7824 */ /* 0x000fe200078e00ff */
[----:B------:R-:W-:-:S02]  /*0240*/  LOP3.LUT R4, R3, 0xfffffff8, RZ, 0xc0, !PT ;  /* 0xfffffff803047812 */ /* 0x000fc400078ec0ff */
[----:B------:R-:W-:Y:S02]  /*0250*/  LOP3.LUT R5, R2, 0x38, R200, 0xf8, !PT ;  /* 0x0000003802057812 */ /* 0x000fe400078ef8c8 */
[----:B------:R-:W-:Y:S01]  /*0260*/  SHF.R.U32.HI R3, RZ, 0x3, R2 ;  /* 0x00000003ff037819 */ /* 0x000fe20000011602 */
[----:B------:R-:W-:Y:S01]  /*0270*/  IMAD.IADD R7, R8, 0x1, -R4 ;  /* 0x0000000108077824 */ /* 0x000fe200078e0a04 */
[----:B------:R-:W-:Y:S02]  /*0280*/  LOP3.LUT R2, R6, 0xfffffff0, RZ, 0xc0, !PT ;  /* 0xfffffff006027812 */ /* 0x000fe400078ec0ff */
[----:B------:R-:W-:Y:S02]  /*0290*/  LEA.HI R6, R14, R20, RZ, 0x1 ;  /* 0x000000140e067211 */ /* 0x000fe400078f08ff */
[----:B------:R-:W-:Y:S01]  /*02a0*/  LOP3.LUT R9, R5, R3, RZ, 0x3c, !PT ;  /* 0x0000000305097212 */ /* 0x000fe200078e3cff */
[----:B------:R-:W-:Y:S01]  /*02b0*/  IMAD.IADD R2, R12, 0x1, -R2 ;  /* 0x000000010c027824 */ /* 0x000fe200078e0a02 */
[----:B------:R-:W-:-:S02]  /*02c0*/  LOP3.LUT R3, R6, 0xfffffffe, RZ, 0xc0, !PT ;  /* 0xfffffffe06037812 */ /* 0x000fc400078ec0ff */
[C---:B------:R-:W-:Y:S02]  /*02d0*/  LOP3.LUT P4, RZ, R0.reuse, 0x4, RZ, 0xc0, !PT ;  /* 0x0000000400ff7812 */ /* 0x040fe4000788c0ff */
[C---:B------:R-:W-:Y:S01]  /*02e0*/  LOP3.LUT P3, RZ, R0.reuse, 0x2, RZ, 0xc0, !PT ;  /* 0x0000000200ff7812 */ /* 0x040fe2000786c0ff */
[----:B------:R-:W-:Y:S01]  /*02f0*/  IMAD.SHL.U32 R0, R0, 0x40, RZ ;  /* 0x0000004000007824 */ /* 0x000fe200078e00ff */
[----:B------:R-:W-:Y:S01]  /*0300*/  SHF.R.S32.HI R5, RZ, 0x1f, R2 ;  /* 0x0000001fff057819 */ /* 0x000fe20000011402 */
[----:B------:R-:W-:Y:S01]  /*0310*/  IMAD.IADD R181, R20, 0x1, -R3 ;  /* 0x0000000114b57824 */ /* 0x000fe200078e0a03 */
[----:B------:R-:W-:Y:S02]  /*0320*/  LEA.HI R4, R13, R12, RZ, 0x7 ;  /* 0x0000000c0d047211 */ /* 0x000fe400078f38ff */
[----:B------:R-:W-:Y:S01]  /*0330*/  LOP3.LUT R0, R0, 0x1c0, RZ, 0xc0, !PT ;  /* 0x000001c000007812 */ /* 0x000fe200078ec0ff */
[----:B------:R-:W-:Y:S01]  /*0340*/  IMAD.SHL.U32 R3, R181, 0x10, RZ ;  /* 0x00000010b5037824 */ /* 0x000fe200078e00ff */
[----:B------:R-:W-:-:S02]  /*0350*/  LEA.HI R11, R5, R2, RZ, 0x3 ;  /* 0x00000002050b7211 */ /* 0x000fc400078f18ff */
[----:B------:R-:W-:Y:S02]  /*0360*/  SHF.R.S32.HI R8, RZ, 0x7, R4 ;  /* 0x00000007ff087819 */ /* 0x000fe40000011404 */
[C---:B------:R-:W-:Y:S02]  /*0370*/  LOP3.LUT R5, R0.reuse, 0x10, R3, 0xf8, !PT ;  /* 0x0000001000057812 */ /* 0x040fe400078ef803 */
[----:B------:R-:W-:Y:S01]  /*0380*/  LOP3.LUT R169, R0, 0x8, R16, 0xf8, !PT ;  /* 0x0000000800a97812 */ /* 0x000fe200078ef810 */
[----:B------:R-:W-:Y:S01]  /*0390*/  IMAD R4, R8, 0x800, R173 ;  /* 0x0000080008047824 */ /* 0x000fe200078e02ad */
[----:B------:R-:W-:Y:S02]  /*03a0*/  SHF.R.U32.HI R0, RZ, 0x3, R0 ;  /* 0x00000003ff007819 */ /* 0x000fe40000011600 */
[----:B------:R-:W-:Y:S02]  /*03b0*/  LOP3.LUT R5, R5, 0x8, R16, 0xf8, !PT ;  /* 0x0000000805057812 */ /* 0x000fe400078ef810 */
[----:B------:R-:W-:-:S02]  /*03c0*/  LOP3.LUT R6, R11, 0xfffffff8, RZ, 0xc0, !PT ;  /* 0xfffffff80b067812 */ /* 0x000fc400078ec0ff */
[----:B------:R-:W-:Y:S02]  /*03d0*/  LOP3.LUT R169, R169, R0, RZ, 0x3c, !PT ;  /* 0x00000000a9a97212 */ /* 0x000fe400078e3cff */
[----:B------:R-:W-:Y:S01]  /*03e0*/  LOP3.LUT R173, R173, R5, R0, 0xf6, !PT ;  /* 0x00000005adad7212 */ /* 0x000fe200078ef600 */
[----:B------:R-:W-:Y:S01]  /*03f0*/  IMAD.IADD R19, R2, 0x1, -R6 ;  /* 0x0000000102137824 */ /* 0x000fe200078e0a06 */
[----:B------:R-:W-:Y:S01]  /*0400*/  LEA.HI R0, R13, R12, RZ, 0x6 ;  /* 0x0000000c0d007211 */ /* 0x000fe200078f30ff */
[----:B------:R-:W-:Y:S01]  /*0410*/  IMAD.IADD R169, R4, 0x1, R169 ;  /* 0x0000000104a97824 */ /* 0x000fe200078e02a9 */
[----:B------:R-:W-:Y:S01]  /*0420*/  LOP3.LUT R2, R15, 0x7ffffffc, RZ, 0xc0, !PT ;  /* 0x7ffffffc0f027812 */ /* 0x000fe200078ec0ff */
[----:B------:R-:W-:Y:S01]  /*0430*/  IMAD.SHL.U32 R6, R11, 0x40, RZ ;  /* 0x000000400b067824 */ /* 0x000fe200078e00ff */
[----:B------:R-:W-:Y:S01]  /*0440*/  LOP3.LUT R3, R7, 0x1, RZ, 0xc0, !PT ;  /* 0x0000000107037812 */ /* 0x000fe200078ec0ff */
[----:B------:R1:W-:Y:S01]  /*0450*/  STL [R1+0x10], R19 ;  /* 0x0000101301007387 */ /* 0x0003e20000100800 */
[----:B------:R-:W-:Y:S01]  /*0460*/  SHF.R.S32.HI R0, RZ, 0x6, R0 ;  /* 0x00000006ff007819 */ /* 0x000fe20000011400 */
[----:B------:R-:W-:Y:S01]  /*0470*/  IMAD.IADD R5, R12, 0x1, -R2 ;  /* 0x000000010c057824 */ /* 0x000fe200078e0a02 */
[----:B------:R-:W-:Y:S01]  /*0480*/  ISETP.NE.U32.AND P0, PT, R3, 0x1, PT ;  /* 0x000000010300780c */ /* 0x000fe20003f05070 */
[----:B------:R-:W-:Y:S01]  /*0490*/  IMAD.SHL.U32 R169, R169, 0x2, RZ ;  /* 0x00000002a9a97824 */ /* 0x000fe200078e00ff */
[----:B------:R-:W-:Y:S01]  /*04a0*/  LOP3.LUT R4, R14, 0xffffffe0, RZ, 0xc0, !PT ;  /* 0xffffffe00e047812 */ /* 0x000fe200078ec0ff */
[C---:B------:R-:W-:Y:S01]  /*04b0*/  IMAD R17, R0.reuse, 0x200, R9 ;  /* 0x0000020000117824 */ /* 0x040fe200078e0209 */
[----:B------:R-:W-:Y:S01]  /*04c0*/  SHF.R.S32.HI R3, RZ, 0x1f, R14 ;  /* 0x0000001fff037819 */ /* 0x000fe2000001140e */
[----:B------:R-:W-:Y:S01]  /*04d0*/  IMAD.SHL.U32 R2, R0, 0x8, RZ ;  /* 0x0000000800027824 */ /* 0x000fe200078e00ff */
[C---:B------:R-:W-:Y:S01]  /*04e0*/  R2P PR, R7.reuse, 0x6 ;  /* 0x0000000607007804 */ /* 0x040fe20000000000 */
[----:B------:R-:W-:Y:S01]  /*04f0*/  IMAD.SHL.U32 R0, R7, 0x40, RZ ;  /* 0x0000004007007824 */ /* 0x000fe200078e00ff */
[----:B------:R-:W-:Y:S01]  /*0500*/  LEA.HI R3, R3, R20, RZ, 0x2 ;  /* 0x0000001403037211 */ /* 0x000fe200078f10ff */
[----:B------:R-:W-:Y:S01]  /*0510*/  IMAD.IADD R18, R12, 0x1, -R4 ;  /* 0x000000010c127824 */ /* 0x000fe200078e0a04 */
[----:B------:R-:W-:Y:S01]  /*0520*/  LOP3.LUT R2, R2, 0x18, RZ, 0xc0, !PT ;  /* 0x0000001802027812 */ /* 0x000fe200078ec0ff */
[----:B------:R-:W-:Y:S01]  /*0530*/  IMAD.SHL.U32 R4, R8, 0x20, RZ ;  /* 0x0000002008047824 */ /* 0x000fe200078e00ff */
[----:B------:R-:W-:Y:S01]  /*0540*/  LOP3.LUT R0, R0, 0x1c0, RZ, 0xc0, !PT ;  /* 0x000001c000007812 */ /* 0x000fe200078ec0ff */
[----:B------:R-:W-:Y:S01]  /*0550*/  IMAD.SHL.U32 R8, R5, 0x2, RZ ;  /* 0x0000000205087824 */ /* 0x000fe200078e00ff */
[----:B------:R-:W-:Y:S01]  /*0560*/  LOP3.LUT R187, R3, 0xfffffffc, RZ, 0xc0, !PT ;  /* 0xfffffffc03bb7812 */ /* 0x000fe200078ec0ff */
[----:B------:R-:W-:Y:S01]  /*0570*/  IMAD.SHL.U32 R5, R10, 0x20, RZ ;  /* 0x000000200a057824 */ /* 0x000fe200078e00ff */
[----:B------:R-:W-:Y:S01]  /*0580*/  SHF.R.U32.HI R3, RZ, 0x3, R0 ;  /* 0x00000003ff037819 */ /* 0x000fe20000011600 */
[----:B------:R1:W-:Y:S01]  /*0590*/  STL [R1+0xc], R18 ;  /* 0x00000c1201007387 */ /* 0x0003e20000100800 */
[----:B------:R-:W-:Y:S01]  /*05a0*/  LOP3.LUT R247, R4, 0x6, R247, 0xf8, !PT ;  /* 0x0000000604f77812 */ /* 0x000fe200078ef8f7 */
[----:B------:R-:W-:Y:S01]  /*05b0*/  IMAD.IADD R187, R20, 0x1, -R187 ;  /* 0x0000000114bb7824 */ /* 0x000fe200078e0abb */
[----:B------:R-:W-:Y:S01]  /*05c0*/  LOP3.LUT R4, R0, 0x20, R4, 0xf8, !PT ;  /* 0x0000002000047812 */ /* 0x000fe200078ef804 */
[----:B------:R1:W-:Y:S01]  /*05d0*/  STL [R1+0x8], R17 ;  /* 0x0000081101007387 */ /* 0x0003e20000100800 */
[----:B------:R-:W-:Y:S01]  /*05e0*/  LOP3.LUT R5, R2, 0x20, R5, 0xf8, !PT ;  /* 0x0000002002057812 */ /* 0x000fe200078ef805 */
[----:B------:R-:W-:Y:S01]  /*05f0*/  IMAD.SHL.U32 R174, R173, 0x2, RZ ;  /* 0x00000002adae7824 */ /* 0x000fe200078e00ff */
[----:B------:R-:W-:Y:S01]  /*0600*/  LOP3.LUT R9, R3, R0, R2, 0x1e, !PT ;  /* 0x0000000003097212 */ /* 0x000fe200078e1e02 */
[----:B------:R-:W-:Y:S01]  /*0610*/  IMAD.SHL.U32 R2, R19, 0x40, RZ ;  /* 0x0000004013027824 */ /* 0x000fe200078e00ff */
[----:B------:R-:W-:Y:S01]  /*0620*/  LOP3.LUT R3, R4, R3, RZ, 0x3c, !PT ;  /* 0x0000000304037212 */ /* 0x000fe200078e3cff */
[----:B------:R-:W-:Y:S01]  /*0630*/  IMAD R0, R187, 0x400, R8 ;  /* 0x00000400bb007824 */ /* 0x000fe200078e0208 */
[----:B------:R-:W-:Y:S01]  /*0640*/  SHF.R.S32.HI R4, RZ, 0x1f, R18 ;  /* 0x0000001fff047819 */ /* 0x000fe20000011412 */
[----:B------:R-:W-:Y:S01]  /*0650*/  IMAD.SHL.U32 R191, R17, 0x2, RZ ;  /* 0x0000000211bf7824 */ /* 0x000fe200078e00ff */
[----:B------:R-:W-:Y:S01]  /*0660*/  LOP3.LUT R2, R2, 0x1c0, RZ, 0xc0, !PT ;  /* 0x000001c002027812 */ /* 0x000fe200078ec0ff */
[----:B------:R-:W-:Y:S01]  /*0670*/  IMAD.IADD R203, R0, 0x1, R3 ;  /* 0x0000000100cb7824 */ /* 0x000fe200078e0203 */
[----:B------:R-:W-:Y:S01]  /*0680*/  LEA.HI R4, R4, R18, RZ, 0x2 ;  /* 0x0000001204047211 */ /* 0x000fe200078f10ff */
[----:B------:R-:W-:Y:S01]  /*0690*/  IMAD.SHL.U32 R0, R10, 0x8, RZ ;  /* 0x000000080a007824 */ /* 0x000fe200078e00ff */
[----:B------:R-:W-:Y:S01]  /*06a0*/  SHF.R.U32.HI R3, RZ, 0x3, R2 ;  /* 0x00000003ff037819 */ /* 0x000fe20000011602 */
[----:B------:R-:W-:Y:S01]  /*06b0*/  IMAD.SHL.U32 R203, R203, 0x2, RZ ;  /* 0x00000002cbcb7824 */ /* 0x000fe200078e00ff */
[----:B------:R-:W-:-:S02]  /*06c0*/  SEL R170, R170, 0xffffffe0, !P3 ;  /* 0xffffffe0aaaa7807 */ /* 0x000fc40005800000 */
[----:B------:R-:W-:Y:S02]  /*06d0*/  LOP3.LUT R7, R2, 0x8, R0, 0xf8, !PT ;  /* 0x0000000802077812 */ /* 0x000fe400078ef800 */
[----:B------:R-:W-:Y:S01]  /*06e0*/  LOP3.LUT R2, R3, R5, R2, 0x1e, !PT ;  /* 0x0000000503027212 */ /* 0x000fe200078e1e02 */
[----:B------:R-:W-:Y:S01]  /*06f0*/  IMAD.IADD R170, R169, 0x1, R170 ;  /* 0x00000001a9aa7824 */ /* 0x000fe200078e02aa */
[----:B------:R-:W-:Y:S01]  /*0700*/  SHF.R.S32.HI R5, RZ, 0x2, R4 ;  /* 0x00000002ff057819 */ /* 0x000fe20000011404 */
[----:B------:R-:W-:Y:S01]  /*0710*/  IMAD R4, R181, 0x400, R8 ;  /* 0x00000400b5047824 */ /* 0x000fe200078e0208 */
[----:B------:R-:W-:Y:S02]  /*0720*/  LOP3.LUT R0, R6, 0xfffffe00, RZ, 0xc0, !PT ;  /* 0xfffffe0006007812 */ /* 0x000fe400078ec0ff */
[----:B------:R-:W-:Y:S01]  /*0730*/  LOP3.LUT R3, R7, R3, RZ, 0x3c, !PT ;  /* 0x0000000307037212 */ /* 0x000fe200078e3cff */
[----:B------:R-:W-:Y:S01]  /*0740*/  IMAD R5, R187, 0x10, R5 ;  /* 0x00000010bb057824 */ /* 0x000fe200078e0205 */
[----:B------:R-:W-:Y:S01]  /*0750*/  SEL R171, R171, 0xffffffc0, !P4 ;  /* 0xffffffc0abab7807 */ /* 0x000fe20006000000 */
[----:B------:R-:W-:Y:S01]  /*0760*/  IMAD.IADD R4, R4, 0x1, R9 ;  /* 0x0000000104047824 */ /* 0x000fe200078e0209 */
[----:B------:R-:W-:Y:S01]  /*0770*/  SEL R205, R205, 0x10, !P0 ;  /* 0x00000010cdcd7807 */ /* 0x000fe20004000000 */
[--C-:B------:R-:W-:Y:S01]  /*0780*/  IMAD R181, R181, 0x400, R0.reuse ;  /* 0x00000400b5b57824 */ /* 0x100fe200078e0200 */
[----:B------:R1:W-:Y:S01]  /*0790*/  STL [R1+0x4], R5 ;  /* 0x0000040501007387 */ /* 0x0003e20000100800 */
[----:B------:R-:W-:Y:S01]  /*07a0*/  IADD3 R204, R203, 0x20, RZ ;  /* 0x00000020cbcc7810 */ /* 0x000fe20007ffe0ff */
[----:B------:R-:W-:Y:S01]  /*07b0*/  IMAD R187, R187, 0x400, R0 ;  /* 0x00000400bbbb7824 */ /* 0x000fe200078e0200 */
[----:B------:R-:W-:Y:S01]  /*07c0*/  LEA R236, R4, 0x12000, 0x1 ;  /* 0x0001200004ec7811 */ /* 0x000fe200078e08ff */
[----:B------:R-:W-:Y:S01]  /*07d0*/  IMAD.IADD R181, R3, 0x1, R181 ;  /* 0x0000000103b57824 */ /* 0x000fe200078e02b5 */
[----:B------:R-:W-:Y:S01]  /*07e0*/  @P1 IADD3 R204, R203, -0x20, RZ ;  /* 0xffffffe0cbcc1810 */ /* 0x000fe20007ffe0ff */
[--C-:B------:R-:W-:Y:S01]  /*07f0*/  IMAD R173, R173, 0x2, R171.reuse ;  /* 0x00000002adad7824 */ /* 0x100fe200078e02ab */
[----:B------:R-:W-:Y:S01]  /*0800*/  LOP3.LUT R186, R2, R0, RZ, 0xfc, !PT ;  /* 0x0000000002ba7212 */ /* 0x000fe200078efcff */
[----:B------:R-:W-:Y:S01]  /*0810*/  IMAD.IADD R172, R169, 0x1, R171 ;  /* 0x00000001a9ac7824 */ /* 0x000fe200078e02ab */
[----:B------:R-:W-:Y:S01]  /*0820*/  IADD3 R237, R236, 0x40, RZ ;  /* 0x00000040eced7810 */ /* 0x000fe20007ffe0ff */
[----:B------:R-:W-:Y:S01]  /*0830*/  IMAD.IADD R206, R203, 0x1, R205 ;  /* 0x00000001cbce7824 */ /* 0x000fe200078e02cd */
[----:B------:R-:W-:Y:S01]  /*0840*/  SHF.R.S32.HI R0, RZ, 0x1f, R234 ;  /* 0x0000001fff007819 */ /* 0x000fe200000114ea */
[----:B------:R-:W-:Y:S01]  /*0850*/  IMAD.IADD R187, R187, 0x1, R3 ;  /* 0x00000001bbbb7824 */ /* 0x000fe200078e0203 */
[C---:B------:R-:W-:Y:S01]  /*0860*/  IADD3 R210, R200.reuse, 0x40, RZ ;  /* 0x00000040c8d27810 */ /* 0x040fe20007ffe0ff */
[----:B------:R-:W-:Y:S01]  /*0870*/  IMAD.IADD R171, R171, 0x1, R170 ;  /* 0x00000001abab7824 */ /* 0x000fe200078e02aa */
[----:B------:R-:W-:Y:S01]  /*0880*/  IADD3 R211, R200, 0x80, RZ ;  /* 0x00000080c8d37810 */ /* 0x000fe20007ffe0ff */
[----:B------:R-:W-:Y:S01]  /*0890*/  IMAD.IADD R205, R205, 0x1, R204 ;  /* 0x00000001cdcd7824 */ /* 0x000fe200078e02cc */
[----:B------:R-:W-:-:S02]  /*08a0*/  LEA R181, R181, 0x1e000, 0x1 ;  /* 0x0001e000b5b57811 */ /* 0x000fc400078e08ff */
[----:B------:R-:W-:Y:S02]  /*08b0*/  @P2 IADD3 R237, R236, -0x40, RZ ;  /* 0xffffffc0eced2810 */ /* 0x000fe40007ffe0ff */
.L_x_168:
[----:B--2-4-:R-:W2:Y:S01]  /*08c0*/  S2R R34, SR_CTAID.Y ;  /* 0x0000000000227919 */ /* 0x014ea20000002600 */
[----:B---3--:R-:W3:Y:S01]  /*08d0*/  LDC.U8 R0, c[0x0][0x312] ;  /* 0x0000c480ff007b82 */ /* 0x008ee20000000000 */
[----:B------:R-:W-:Y:S02]  /*08e0*/  ISETP.NE.U32.AND P2, PT, RZ, c[0x0][0x240], PT ;  /* 0x00009000ff007a0c */ /* 0x000fe40003f45070 */
[----:B-1----:R-:W4:Y:S01]  /*08f0*/  S2R R2, SR_CTAID.Y ;  /* 0x0000000000027919 */ /* 0x002f220000002600 */
[----:B------:R-:W-:Y:S02]  /*0900*/  ISETP.EQ.U32.AND P5, PT, RZ, c[0x0][0x248], PT ;  /* 0x00009200ff007a0c */ /* 0x000fe40003fa2070 */
[----:B------:R-:W-:Y:S02]  /*0910*/  ISETP.NE.AND.EX P2, PT, RZ, c[0x0][0x244], PT, P2 ;  /* 0x00009100ff007a0c */ /* 0x000fe40003f45320 */
[----:B------:R-:W-:Y:S01]  /*0920*/  ISETP.NE.U32.AND P3, PT, RZ, c[0x0][0x250], PT ;  /* 0x00009400ff007a0c */ /* 0x000fe20003f65070 */
[----:B------:R-:W-:-:S03]  /*0930*/  IMAD.MOV.U32 R36, RZ, RZ, -0x1 ;  /* 0xffffffffff247424 */ /* 0x000fc600078e00ff */
[----:B------:R-:W-:Y:S01]  /*0940*/  ISETP.NE.AND.EX P3, PT, RZ, c[0x0][0x254], PT, P3 ;  /* 0x00009500ff007a0c */ /* 0x000fe20003f65330 */
[----:B--2---:R-:W-:Y:S01]  /*0950*/  IMAD.SHL.U32 R8, R34, 0x4, RZ ;  /* 0x0000000422087824 */ /* 0x004fe200078e00ff */
[----:B---3--:R-:W-:Y:S01]  /*0960*/  ISETP.NE.AND P4, PT, R0, RZ, PT ;  /* 0x000000ff0000720c */ /* 0x008fe20003f85270 */
[----:B------:R-:W-:Y:S01]  /*0970*/  IMAD.MOV.U32 R0, RZ, RZ, -0x1 ;  /* 0xffffffffff007424 */ /* 0x000fe200078e00ff */
[----:B----4-:R-:W-:Y:S02]  /*0980*/  SHF.R.S32.HI R35, RZ, 0x1f, R2 ;  /* 0x0000001fff237819 */ /* 0x010fe40000011402 */
[----:B------:R-:W-:Y:S02]  /*0990*/  IADD3 R2, P0, R8, c[0x0][0x240], RZ ;  /* 0x0000900008027a10 */ /* 0x000fe40007f1e0ff */
[----:B------:R-:W-:Y:S02]  /*09a0*/  SHF.L.U64.HI R7, R34, 0x2, R35 ;  /* 0x0000000222077819 */ /* 0x000fe40000010223 */
[----:B------:R-:W-:-:S02]  /*09b0*/  ISETP.EQ.OR.EX P5, PT, RZ, c[0x0][0x24c], !P4, P5 ;  /* 0x00009300ff007a0c */ /* 0x000fc400067a2750 */
[----:B------:R-:W-:Y:S02]  /*09c0*/  IADD3.X R3, R7, c[0x0][0x244], RZ, P0, !PT ;  /* 0x0000910007037a10 */ /* 0x000fe400007fe4ff */
[----:B------:R-:W-:-:S03]  /*09d0*/  @P3 IADD3 R4, P0, R8, c[0x0][0x250], RZ ;  /* 0x0000940008043a10 */ /* 0x000fc60007f1e0ff */
[----:B------:R2:W3:Y:S04]  /*09e0*/  @P2 LDG.E R0, [R2.64] ;  /* 0x0000000602002981 */ /* 0x0004e8000c1e1900 */
[----:B------:R2:W3:Y:S01]  /*09f0*/  @P2 LDG.E R6, [R2.64+0x4] ;  /* 0x0000040602062981 */ /* 0x0004e2000c1e1900 */
[----:B-1----:R-:W-:Y:S01]  /*0a00*/  @P3 IADD3.X R5, R7, c[0x0][0x254], RZ, P0, !PT ;  /* 0x0000950007053a10 */ /* 0x002fe200007fe4ff */
[----:B------:R-:W-:Y:S01]  /*0a10*/  IMAD.MOV.U32 R233, RZ, RZ, RZ ;  /* 0x000000ffffe97224 */ /* 0x000fe200078e00ff */
[----:B--2---:R-:W-:-:S05]  /*0a20*/  IADD3 R2, P1, R8, c[0x0][0x248], RZ ;  /* 0x0000920008027a10 */ /* 0x004fca0007f3e0ff */
[----:B-----5:R1:W5:Y:S01]  /*0a30*/  @P3 LDG.E R233, [R4.64] ;  /* 0x0000000604e93981 */ /* 0x020362000c1e1900 */
[----:B------:R-:W-:-:S05]  /*0a40*/  IADD3.X R3, R7, c[0x0][0x24c], RZ, P1, !PT ;  /* 0x0000930007037a10 */ /* 0x000fca0000ffe4ff */
[----:B------:R-:W2:Y:S01]  /*0a50*/  @!P5 LDG.E R36, [R2.64] ;  /* 0x000000060224d981 */ /* 0x000ea2000c1e1900 */
[----:B------:R-:W-:-:S04]  /*0a60*/  ISETP.NE.U32.AND P0, PT, RZ, c[0x0][0x248], PT ;  /* 0x00009200ff007a0c */ /* 0x000fc80003f05070 */
[----:B------:R-:W-:Y:S01]  /*0a70*/  ISETP.NE.AND.EX P0, PT, RZ, c[0x0][0x24c], PT, P0 ;  /* 0x00009300ff007a0c */ /* 0x000fe20003f05300 */
[----:B-1----:R-:W-:Y:S02]  /*0a80*/  IMAD.MOV.U32 R4, RZ, RZ, c[0x0][0x218] ;  /* 0x00008600ff047624 */ /* 0x002fe400078e00ff */
[----:B---3--:R-:W-:Y:S02]  /*0a90*/  @P2 IMAD.IADD R18, R6, 0x1, -R0 ;  /* 0x0000000106122824 */ /* 0x008fe400078e0a00 */
[----:B------:R-:W-:Y:S01]  /*0aa0*/  @!P2 IMAD.MOV.U32 R18, RZ, RZ, c[0x0][0x214] ;  /* 0x00008500ff12a624 */ /* 0x000fe200078e00ff */
[----:B--2---:R1:W-:Y:S07]  /*0ab0*/  STL [R1], R36 ;  /* 0x0000002401007387 */ /* 0x0043ee0000100800 */
[----:B------:R-:W-:Y:S05]  /*0ac0*/  @!P0 BRA `(.L_x_122) ;  /* 0x0000003000008947 */ /* 0x000fea0003800000 */
[----:B------:R-:W2:Y:S02]  /*0ad0*/  @P4 LDG.E R4, [R2.64+0x4] ;  /* 0x0000040602044981 */ /* 0x000ea4000c1e1900 */
[----:B--2---:R-:W-:-:S06]  /*0ae0*/  @P4 IADD3 R4, R4, -R36, RZ ;  /* 0x8000002404044210 */ /* 0x004fcc0007ffe0ff */
[----:B------:R2:W5:Y:S02]  /*0af0*/  @!P4 LDG.E R4, [R2.64] ;  /* 0x000000060204c981 */ /* 0x000564000c1e1900 */
.L_x_122:
[----:B------:R-:W-:-:S04]  /*0b00*/  ISETP.NE.U32.AND P1, PT, RZ, c[0x0][0x258], PT ;  /* 0x00009600ff007a0c */ /* 0x000fc80003f25070 */
[----:B------:R-:W-:-:S13]  /*0b10*/  ISETP.NE.AND.EX P1, PT, RZ, c[0x0][0x25c], PT, P1 ;  /* 0x00009700ff007a0c */ /* 0x000fda0003f25310 */
[----:B--2---:R-:W-:-:S04]  /*0b20*/  @P1 IADD3 R2, P0, R8, c[0x0][0x258], RZ ;  /* 0x0000960008021a10 */ /* 0x004fc80007f1e0ff */
[----:B------:R-:W-:-:S06]  /*0b30*/  @P1 IADD3.X R3, R7, c[0x0][0x25c], RZ, P0, !PT ;  /* 0x0000970007031a10 */ /* 0x000fcc00007fe4ff */
[----:B------:R-:W2:Y:S01]  /*0b40*/  @P1 LDG.E R3, [R2.64] ;  /* 0x0000000602031981 */ /* 0x000ea2000c1e1900 */
[----:B------:R-:W-:Y:S01]  /*0b50*/  @!P1 ISETP.NE.U32.AND P0, PT, RZ, c[0x0][0x268], PT ;  /* 0x00009a00ff009a0c */ /* 0x000fe20003f05070 */
[----:B------:R-:W-:-:S03]  /*0b60*/  IMAD.SHL.U32 R246, R235, 0x40, RZ ;  /* 0x00000040ebf67824 */ /* 0x000fc600078e00ff */
[----:B------:R-:W-:-:S04]  /*0b70*/  @!P1 ISETP.NE.AND.EX P0, PT, RZ, c[0x0][0x26c], PT, P0 ;  /* 0x00009b00ff009a0c */ /* 0x000fc80003f05300 */
[----:B------:R-:W-:Y:S01]  /*0b80*/  @!P1 SEL R2, RZ, c[0x0][0x21c], !P0 ;  /* 0x00008700ff029a07 */ /* 0x000fe20004000000 */
[----:B--2--5:R-:W-:-:S03]  /*0b90*/  @P1 IMAD.IADD R209, R3, 0x1, -R233 ;  /* 0x0000000103d11824 */ /* 0x024fc600078e0ae9 */
[----:B------:R-:W-:-:S04]  /*0ba0*/  @!P1 IADD3 R209, R2, R4, -R233 ;  /* 0x0000000402d19210 */ /* 0x000fc80007ffe8e9 */
[----:B------:R-:W-:-:S13]  /*0bb0*/  ISETP.GT.AND P0, PT, R209, R246, PT ;  /* 0x000000f6d100720c */ /* 0x000fda0003f04270 */
[----:B------:R-:W-:Y:S05]  /*0bc0*/  @!P0 BRA `(.L_x_123) ;  /* 0x0000779000008947 */ /* 0x000fea0003800000 */
[----:B------:R-:W-:Y:S01]  /*0bd0*/  ISETP.NE.AND P0, PT, R36, -0x1, PT ;  /* 0xffffffff2400780c */ /* 0x000fe20003f05270 */
[----:B------:R-:W-:Y:S01]  /*0be0*/  IMAD R3, R35, c[0x0][0x178], RZ ;  /* 0x00005e0023037a24 */ /* 0x000fe200078e02ff */
[----:B------:R-:W-:Y:S01]  /*0bf0*/  IADD3 R2, R18, 0x3f, RZ ;  /* 0x0000003f12027810 */ /* 0x000fe20007ffe0ff */
[----:B------:R-:W-:Y:S01]  /*0c00*/  IMAD.WIDE.U32 R26, R34, c[0x0][0x178], RZ ;  /* 0x00005e00221a7a25 */ /* 0x000fe200078e00ff */
[----:B------:R-:W-:Y:S02]  /*0c10*/  ISETP.NE.AND P1, PT, R0, -0x1, PT ;  /* 0xffffffff0000780c */ /* 0x000fe40003f25270 */
[----:B------:R-:W-:Y:S01]  /*0c20*/  SHF.R.S32.HI R7, RZ, 0x1f, R2 ;  /* 0x0000001fff077819 */ /* 0x000fe20000011402 */
[----:B------:R-:W-:Y:S02]  /*0c30*/  IMAD R3, R34, c[0x0][0x17c], R3 ;  /* 0x00005f0022037a24 */ /* 0x000fe400078e0203 */
[----:B------:R-:W-:Y:S01]  /*0c40*/  IMAD.WIDE.U32 R4, R0, c[0x0][0x190], RZ ;  /* 0x0000640000047a25 */ /* 0x000fe200078e00ff */
[----:B------:R-:W-:-:S03]  /*0c50*/  LEA.HI R7, R7, R2, RZ, 0x6 ;  /* 0x0000000207077211 */ /* 0x000fc600078f30ff */
[----:B------:R-:W-:Y:S01]  /*0c60*/  @P0 IMAD.IADD R6, R233, 0x1, R36 ;  /* 0x00000001e9060824 */ /* 0x000fe200078e0224 */
[----:B------:R-:W-:Y:S01]  /*0c70*/  LOP3.LUT R8, R7, 0xffffffc0, RZ, 0xc0, !PT ;  /* 0xffffffc007087812 */ /* 0x000fe200078ec0ff */
[----:B------:R-:W-:Y:S01]  /*0c80*/  IMAD R9, R0, c[0x0][0x194], RZ ;  /* 0x0000650000097a24 */ /* 0x000fe200078e02ff */
[----:B------:R-:W-:Y:S01]  /*0c90*/  SEL R26, R26, R4, !P1 ;  /* 0x000000041a1a7207 */ /* 0x000fe20004800000 */
[----:B------:R-:W-:Y:S01]  /*0ca0*/  IMAD.IADD R22, R27, 0x1, R3 ;  /* 0x000000011b167824 */ /* 0x000fe200078e0203 */
[----:B------:R-:W-:Y:S01]  /*0cb0*/  IADD3 R8, R8, -0x40, RZ ;  /* 0xffffffc008087810 */ /* 0x000fe20007ffe0ff */
[C---:B------:R-:W-:Y:S01]  /*0cc0*/  @P0 IMAD.WIDE.U32 R2, R6.reuse, c[0x0][0x198], RZ ;  /* 0x0000660006020a25 */ /* 0x040fe200078e00ff */
[----:B------:R-:W-:Y:S02]  /*0cd0*/  @P1 IADD3 R22, R5, R9, RZ ;  /* 0x0000000905161210 */ /* 0x000fe40007ffe0ff */
[----:B------:R-:W-:Y:S01]  /*0ce0*/  SHF.R.S32.HI R193, RZ, 0x6, R7 ;  /* 0x00000006ffc17819 */ /* 0x000fe20000011407 */
[----:B------:R-:W-:Y:S01]  /*0cf0*/  @P0 IMAD R24, R6, c[0x0][0x19c], R3 ;  /* 0x0000670006180a24 */ /* 0x000fe200078e0203 */
[----:B------:R-:W-:Y:S01]  /*0d00*/  SHF.R.S32.HI R16, RZ, 0x1f, R8 ;  /* 0x0000001fff107819 */ /* 0x000fe20000011408 */
[----:B------:R-:W-:Y:S01]  /*0d10*/  @P0 IMAD.MOV.U32 R23, RZ, RZ, R2 ;  /* 0x000000ffff170224 */ /* 0x000fe200078e0002 */
[----:B------:R-:W-:Y:S05]  /*0d20*/  @P0 BRA `(.L_x_124) ;  /* 0x000000a000000947 */ /* 0x000fea0003800000 */
[----:B------:R-:W-:Y:S01]  /*0d30*/  SHF.R.S32.HI R2, RZ, 0x1f, R233 ;  /* 0x0000001fff027819 */ /* 0x000fe200000114e9 */
[----:B------:R-:W-:-:S04]  /*0d40*/  IMAD R5, R35, c[0x0][0x180], RZ ;  /* 0x0000600023057a24 */ /* 0x000fc800078e02ff */
[----:B------:R-:W-:Y:S02]  /*0d50*/  IMAD R4, R2, c[0x0][0x198], RZ ;  /* 0x0000660002047a24 */ /* 0x000fe400078e02ff */
[----:B------:R-:W-:-:S04]  /*0d60*/  IMAD.WIDE.U32 R2, R233, c[0x0][0x198], RZ ;  /* 0x00006600e9027a25 */ /* 0x000fc800078e00ff */
[----:B------:R-:W-:-:S05]  /*0d70*/  IMAD R4, R233, c[0x0][0x19c], R4 ;  /* 0x00006700e9047a24 */ /* 0x000fca00078e0204 */
[----:B------:R-:W-:Y:S01]  /*0d80*/  IADD3 R3, R3, R4, RZ ;  /* 0x0000000403037210 */ /* 0x000fe20007ffe0ff */
[----:B------:R-:W-:-:S04]  /*0d90*/  IMAD R4, R34, c[0x0][0x184], R5 ;  /* 0x0000610022047a24 */ /* 0x000fc800078e0205 */
[----:B------:R-:W-:-:S05]  /*0da0*/  IMAD.WIDE.U32 R2, R34, c[0x0][0x180], R2 ;  /* 0x0000600022027a25 */ /* 0x000fca00078e0002 */
[----:B------:R-:W-:Y:S02]  /*0db0*/  IADD3 R24, R3, R4, RZ ;  /* 0x0000000403187210 */ /* 0x000fe40007ffe0ff */
[----:B------:R-:W-:Y:S02]  /*0dc0*/  MOV R23, R2 ;  /* 0x0000000200177202 */ /* 0x000fe40000000f00 */
.L_x_124:
[----:B------:R-:W-:-:S05]  /*0dd0*/  @P0 IADD3 R4, R233, R36, RZ ;  /* 0x00000024e9040210 */ /* 0x000fca0007ffe0ff */
[----:B------:R-:W-:-:S04]  /*0de0*/  @P0 IMAD.WIDE.U32 R2, R4, c[0x0][0x1a0], RZ ;  /* 0x0000680004020a25 */ /* 0x000fc800078e00ff */
[----:B------:R-:W-:Y:S01]  /*0df0*/  @P0 IMAD R27, R4, c[0x0][0x1a4], R3 ;  /* 0x00006900041b0a24 */ /* 0x000fe200078e0203 */
[----:B------:R-:W-:Y:S01]  /*0e00*/  @P0 MOV R25, R2 ;  /* 0x0000000200190202 */ /* 0x000fe20000000f00 */
        /* <DEDUP_REMOVED lines=11> */
.L_x_125:
[----:B------:R-:W-:Y:S01]  /*0ec0*/  IABS R11, c[0x0][0x1c8] ;  /* 0x00007200000b7a13 */ /* 0x000fe20000000000 */
[----:B------:R-:W2:Y:S01]  /*0ed0*/  S2R R33, SR_CTAID.Z ;  /* 0x0000000000217919 */ /* 0x000ea20000002700 */
[----:B------:R-:W3:Y:S01]  /*0ee0*/  LDC.U8 R17, c[0x0][0x328] ;  /* 0x0000ca00ff117b82 */ /* 0x000ee20000000000 */
[----:B------:R-:W-:Y:S01]  /*0ef0*/  IMAD.MOV.U32 R13, RZ, RZ, c[0x0][0x224] ;  /* 0x00008900ff0d7624 */ /* 0x000fe200078e00ff */
[----:B------:R-:W4:Y:S01]  /*0f00*/  I2F.RP R2, R11 ;  /* 0x0000000b00027306 */ /* 0x000f220000209400 */
[C---:B------:R-:W-:Y:S01]  /*0f10*/  @P1 IMAD.WIDE.U32 R4, R0.reuse, c[0x0][0x370], RZ ;  /* 0x0000dc0000041a25 */ /* 0x040fe200078e00ff */
[----:B------:R-:W5:Y:S02]  /*0f20*/  S2R R19, SR_CTAID.X ;  /* 0x0000000000137919 */ /* 0x000f640000002500 */
[----:B------:R-:W-:Y:S01]  /*0f30*/  SHF.R.S32.HI R13, RZ, 0x1f, R13 ;  /* 0x0000001fff0d7819 */ /* 0x000fe2000001140d */
[----:B------:R-:W-:Y:S01]  /*0f40*/  @P1 IMAD R12, R0, c[0x0][0x374], R5 ;  /* 0x0000dd00000c1a24 */ /* 0x000fe200078e0205 */
[----:B------:R-:W-:Y:S01]  /*0f50*/  @P1 MOV R10, R4 ;  /* 0x00000004000a1202 */ /* 0x000fe20000000f00 */
[----:B------:R-:W-:Y:S01]  /*0f60*/  @!P1 IMAD.WIDE.U32 R4, R34, c[0x0][0x368], RZ ;  /* 0x0000da0022049a25 */ /* 0x000fe200078e00ff */
[----:B------:R-:W1:Y:S03]  /*0f70*/  LDC.U8 R29, c[0x0][0x3d0] ;  /* 0x0000f400ff1d7b82 */ /* 0x000e660000000000 */
[----:B------:R-:W-:-:S02]  /*0f80*/  IMAD.MOV.U32 R28, RZ, RZ, c[0x0][0x22c] ;  /* 0x00008b00ff1c7624 */ /* 0x000fc400078e00ff */
[----:B------:R-:W-:Y:S01]  /*0f90*/  IMAD.WIDE.U32 R14, R34, c[0x0][0x224], RZ ;  /* 0x00008900220e7a25 */ /* 0x000fe200078e00ff */
[----:B----4-:R-:W4:Y:S03]  /*0fa0*/  MUFU.RCP R2, R2 ;  /* 0x0000000200027308 */ /* 0x010f260000001000 */
[----:B------:R-:W-:Y:S01]  /*0fb0*/  IMAD.WIDE R20, R28, c[0x0][0x1c0], RZ ;  /* 0x000070001c147a25 */ /* 0x000fe200078e02ff */
[----:B--2---:R-:W-:-:S03]  /*0fc0*/  IABS R7, R33 ;  /* 0x0000002100077213 */ /* 0x004fc60000000000 */
[----:B------:R-:W-:Y:S01]  /*0fd0*/  @!P1 IMAD.MOV.U32 R10, RZ, RZ, R4 ;  /* 0x000000ffff0a9224 */ /* 0x000fe200078e0004 */
[----:B------:R-:W-:Y:S02]  /*0fe0*/  LOP3.LUT R9, R33, c[0x0][0x1c8], RZ, 0x3c, !PT ;  /* 0x0000720021097a12 */ /* 0x000fe400078e3cff */
[----:B---3--:R-:W-:Y:S02]  /*0ff0*/  ISETP.NE.AND P3, PT, R17, RZ, PT ;  /* 0x000000ff1100720c */ /* 0x008fe40003f65270 */
[----:B------:R-:W-:Y:S02]  /*1000*/  ISETP.GE.AND P4, PT, R9, RZ, PT ;  /* 0x000000ff0900720c */ /* 0x000fe40003f86270 */
[----:B------:R-:W-:Y:S02]  /*1010*/  SHF.L.U64.HI R9, R34, 0x7, R35 ;  /* 0x0000000722097819 */ /* 0x000fe40000010223 */
[----:B------:R-:W-:Y:S02]  /*1020*/  SHF.R.S32.HI R30, RZ, 0x1f, R33 ;  /* 0x0000001fff1e7819 */ /* 0x000fe40000011421 */
[----:B----4-:R-:W-:-:S02]  /*1030*/  IADD3 R2, R2, 0xffffffe, RZ ;  /* 0x0ffffffe02027810 */ /* 0x010fc40007ffe0ff */
[----:B------:R-:W-:Y:S02]  /*1040*/  SEL R9, R9, RZ, P2 ;  /* 0x000000ff09097207 */ /* 0x000fe40001000000 */
[----:B------:R-:W2:Y:S02]  /*1050*/  F2I.FTZ.U32.TRUNC.NTZ R3, R2 ;  /* 0x0000000200037305 */ /* 0x000ea4000021f000 */
[----:B--2---:R-:W-:-:S05]  /*1060*/  IADD3 R2, RZ, -R3, RZ ;  /* 0x80000003ff027210 */ /* 0x004fca0007ffe0ff */
[----:B------:R-:W-:Y:S02]  /*1070*/  IMAD R6, R2, R11, RZ ;  /* 0x0000000b02067224 */ /* 0x000fe400078e02ff */
[----:B------:R-:W-:-:S04]  /*1080*/  IMAD.MOV.U32 R2, RZ, RZ, RZ ;  /* 0x000000ffff027224 */ /* 0x000fc800078e00ff */
[----:B------:R-:W-:-:S04]  /*1090*/  IMAD.HI.U32 R2, R3, R6, R2 ;  /* 0x0000000603027227 */ /* 0x000fc800078e0002 */
[----:B------:R-:W-:Y:S02]  /*10a0*/  @!P1 IMAD R6, R35, c[0x0][0x368], RZ ;  /* 0x0000da0023069a24 */ /* 0x000fe400078e02ff */
[----:B------:R-:W-:-:S04]  /*10b0*/  IMAD.HI.U32 R2, R2, R7, RZ ;  /* 0x0000000702027227 */ /* 0x000fc800078e00ff */
[----:B------:R-:W-:Y:S01]  /*10c0*/  @!P1 IMAD R6, R34, c[0x0][0x36c], R6 ;  /* 0x0000db0022069a24 */ /* 0x000fe200078e0206 */
[----:B------:R-:W-:-:S04]  /*10d0*/  IADD3 R3, -R2, RZ, RZ ;  /* 0x000000ff02037210 */ /* 0x000fc80007ffe1ff */
[----:B------:R-:W-:Y:S01]  /*10e0*/  @!P1 IADD3 R12, R5, R6, RZ ;  /* 0x00000006050c9210 */ /* 0x000fe20007ffe0ff */
[----:B------:R-:W-:Y:S02]  /*10f0*/  IMAD R3, R11, R3, R7 ;  /* 0x000000030b037224 */ /* 0x000fe400078e0207 */
[----:B------:R-:W-:Y:S02]  /*1100*/  IMAD R7, R13, R34, RZ ;  /* 0x000000220d077224 */ /* 0x000fe400078e02ff */
[----:B------:R-:W-:Y:S01]  /*1110*/  IMAD.SHL.U32 R6, R34, 0x80, RZ ;  /* 0x0000008022067824 */ /* 0x000fe200078e00ff */
[----:B------:R-:W-:Y:S01]  /*1120*/  ISETP.GT.U32.AND P5, PT, R11, R3, PT ;  /* 0x000000030b00720c */ /* 0x000fe20003fa4070 */
[----:B------:R-:W-:Y:S02]  /*1130*/  IMAD R5, R35, c[0x0][0x224], R7 ;  /* 0x0000890023057a24 */ /* 0x000fe400078e0207 */
[----:B------:R-:W-:Y:S01]  /*1140*/  IMAD R7, R21, R14, RZ ;  /* 0x0000000e15077224 */ /* 0x000fe200078e02ff */
[----:B------:R-:W-:-:S02]  /*1150*/  SEL R6, R6, RZ, P2 ;  /* 0x000000ff06067207 */ /* 0x000fc40001000000 */
[----:B------:R-:W-:Y:S01]  /*1160*/  IADD3 R4, R15, R5, RZ ;  /* 0x000000050f047210 */ /* 0x000fe20007ffe0ff */
[----:B------:R-:W-:Y:S01]  /*1170*/  IMAD.WIDE.U32 R14, R20, R14, RZ ;  /* 0x0000000e140e7225 */ /* 0x000fe200078e00ff */
[----:B------:R-:W-:-:S03]  /*1180*/  IADD3 R6, P2, R8, R6, RZ ;  /* 0x0000000608067210 */ /* 0x000fc60007f5e0ff */
[C---:B------:R-:W-:Y:S02]  /*1190*/  IMAD R7, R20.reuse, R4, R7 ;  /* 0x0000000414077224 */ /* 0x040fe400078e0207 */
[-C--:B------:R-:W-:Y:S01]  /*11a0*/  @!P5 IADD3 R3, R3, -R11.reuse, RZ ;  /* 0x8000000b0303d210 */ /* 0x080fe20007ffe0ff */
[----:B------:R-:W-:Y:S01]  /*11b0*/  IMAD.WIDE.U32 R4, R20, R0, RZ ;  /* 0x0000000014047225 */ /* 0x000fe200078e00ff */
[----:B------:R-:W-:Y:S02]  /*11c0*/  @!P5 IADD3 R2, R2, 0x1, RZ ;  /* 0x000000010202d810 */ /* 0x000fe40007ffe0ff */
[----:B------:R-:W-:Y:S01]  /*11d0*/  ISETP.GE.U32.AND P6, PT, R3, R11, PT ;  /* 0x0000000b0300720c */ /* 0x000fe20003fc6070 */
[----:B------:R-:W-:Y:S01]  /*11e0*/  IMAD.X R9, R16, 0x1, R9, P2 ;  /* 0x0000000110097824 */ /* 0x000fe200010e0609 */
[----:B------:R-:W-:Y:S01]  /*11f0*/  ISETP.NE.AND P5, PT, RZ, c[0x0][0x1c8], PT ;  /* 0x00007200ff007a0c */ /* 0x000fe20003fa5270 */
[C---:B------:R-:W-:Y:S01]  /*1200*/  IMAD R13, R21.reuse, R6, RZ ;  /* 0x00000006150d7224 */ /* 0x040fe200078e02ff */
[----:B------:R-:W-:Y:S01]  /*1210*/  SEL R17, R14, R4, !P1 ;  /* 0x000000040e117207 */ /* 0x000fe20004800000 */
[----:B------:R-:W-:Y:S01]  /*1220*/  IMAD R3, R21, R0, RZ ;  /* 0x0000000015037224 */ /* 0x000fe200078e02ff */
[----:B------:R-:W-:Y:S01]  /*1230*/  IADD3 R11, R15, R7, RZ ;  /* 0x000000070f0b7210 */ /* 0x000fe20007ffe0ff */
[----:B------:R-:W-:Y:S01]  /*1240*/  @P3 IMAD R4, R34, c[0x0][0x214], RZ ;  /* 0x0000850022043a24 */ /* 0x000fe200078e02ff */
[----:B-1----:R-:W-:Y:S01]  /*1250*/  ISETP.NE.AND P2, PT, R29, RZ, PT ;  /* 0x000000ff1d00720c */ /* 0x002fe20003f45270 */
[----:B------:R-:W-:Y:S01]  /*1260*/  IMAD.WIDE.U32 R6, R20, R6, RZ ;  /* 0x0000000614067225 */ /* 0x000fe200078e00ff */
[----:B------:R-:W-:-:S02]  /*1270*/  @P1 IADD3 R11, R5, R3, RZ ;  /* 0x00000003050b1210 */ /* 0x000fc40007ffe0ff */
[----:B------:R-:W-:Y:S01]  /*1280*/  @P3 SEL R4, R4, R0, !P1 ;  /* 0x0000000004043207 */ /* 0x000fe20004800000 */
[----:B------:R-:W-:Y:S01]  /*1290*/  IMAD R9, R20, R9, R13 ;  /* 0x0000000914097224 */ /* 0x000fe200078e020d */
[----:B------:R-:W-:Y:S01]  /*12a0*/  @P6 IADD3 R2, R2, 0x1, RZ ;  /* 0x0000000102026810 */ /* 0x000fe20007ffe0ff */
[----:B-----5:R-:W-:-:S03]  /*12b0*/  IMAD.WIDE.U32 R20, R19, c[0x0][0x3d8], RZ ;  /* 0x0000f60013147a25 */ /* 0x020fc600078e00ff */
[----:B------:R-:W-:Y:S01]  /*12c0*/  IADD3 R9, R7, R9, RZ ;  /* 0x0000000907097210 */ /* 0x000fe20007ffe0ff */
[----:B------:R-:W-:Y:S01]  /*12d0*/  IMAD.MOV.U32 R14, RZ, RZ, R2 ;  /* 0x000000ffff0e7224 */ /* 0x000fe200078e0002 */
[----:B------:R-:W-:Y:S01]  /*12e0*/  SEL R20, R20, RZ, P2 ;  /* 0x000000ff14147207 */ /* 0x000fe20001000000 */
[----:B------:R-:W-:Y:S01]  /*12f0*/  IMAD R3, R19, c[0x0][0x3dc], R21 ;  /* 0x0000f70013037a24 */ /* 0x000fe200078e0215 */
[----:B------:R-:W-:Y:S01]  /*1300*/  SHF.R.S32.HI R19, RZ, 0x1f, R246 ;  /* 0x0000001fff137819 */ /* 0x000fe200000114f6 */
[C---:B------:R-:W-:Y:S01]  /*1310*/  IMAD R13, R33.reuse, c[0x0][0x22c], RZ ;  /* 0x00008b00210d7a24 */ /* 0x040fe200078e02ff */
[----:B------:R-:W-:Y:S01]  /*1320*/  @!P4 IADD3 R14, -R14, RZ, RZ ;  /* 0x000000ff0e0ec210 */ /* 0x000fe20007ffe1ff */
[----:B------:R-:W-:Y:S01]  /*1330*/  @!P3 IMAD R5, R34, c[0x0][0x1c0], R33 ;  /* 0x000070002205ba24 */ /* 0x000fe200078e0221 */
[----:B------:R-:W-:Y:S01]  /*1340*/  @!P5 LOP3.LUT R14, RZ, c[0x0][0x1c8], RZ, 0x33, !PT ;  /* 0x00007200ff0eda12 */ /* 0x000fe200078e33ff */
[----:B------:R-:W-:Y:S01]  /*1350*/  @P3 IMAD R4, R33, c[0x0][0x234], R4 ;  /* 0x00008d0021043a24 */ /* 0x000fe200078e0204 */
[----:B------:R-:W-:Y:S01]  /*1360*/  SHF.R.S32.HI R29, RZ, 0x1f, R13 ;  /* 0x0000001fff1d7819 */ /* 0x000fe2000001140d */
[----:B------:R-:W-:Y:S01]  /*1370*/  @!P3 IMAD R4, R5, c[0x0][0x214], RZ ;  /* 0x000085000504ba24 */ /* 0x000fe200078e02ff */
[----:B------:R-:W-:-:S02]  /*1380*/  SEL R15, R3, RZ, P2 ;  /* 0x000000ff030f7207 */ /* 0x000fc40001000000 */
[----:B------:R-:W-:Y:S01]  /*1390*/  SHF.R.S32.HI R21, RZ, 0x1f, R14 ;  /* 0x0000001fff157819 */ /* 0x000fe2000001140e */
[----:B------:R-:W-:Y:S05]  /*13a0*/  @!P3 BRA `(.L_x_126) ;  /* 0x000000700000b947 */ /* 0x000fea0003800000 */
[C---:B------:R-:W-:Y:S01]  /*13b0*/  @!P1 IMAD R0, R34.reuse, c[0x0][0x224], RZ ;  /* 0x0000890022009a24 */ /* 0x040fe200078e02ff */
[----:B------:R-:W-:Y:S02]  /*13c0*/  MOV R3, 0x80 ;  /* 0x0000008000037802 */ /* 0x000fe40000000f00 */
[----:B------:R-:W-:Y:S02]  /*13d0*/  MOV R2, c[0x0][0x210] ;  /* 0x0000840000027a02 */ /* 0x000fe40000000f00 */
[----:B------:R-:W-:-:S03]  /*13e0*/  LEA R0, R34, R0, 0x7 ;  /* 0x0000000022007211 */ /* 0x000fc600078e38ff */
[----:B------:R-:W-:-:S04]  /*13f0*/  IMAD R2, R3, R2, c[0x0][0x234] ;  /* 0x00008d0003027624 */ /* 0x000fc800078e0202 */
[----:B------:R-:W-:Y:S01]  /*1400*/  IMAD R0, R2, R33, R0 ;  /* 0x0000002102007224 */ /* 0x000fe200078e0200 */
[----:B------:R-:W-:Y:S05]  /*1410*/  BRA `(.L_x_127) ;  /* 0x0000002000007947 */ /* 0x000fea0003800000 */
.L_x_126:
[----:B------:R-:W-:-:S04]  /*1420*/  IMAD R0, R34, c[0x0][0x1c0], R33 ;  /* 0x0000700022007a24 */ /* 0x000fc800078e0221 */
[----:B------:R-:W-:Y:S02]  /*1430*/  IMAD R0, R0, c[0x0][0x224], RZ ;  /* 0x0000890000007a24 */ /* 0x000fe400078e02ff */
.L_x_127:
[----:B------:R-:W2:Y:S01]  /*1440*/  LDL R39, [R1+0xc] ;  /* 0x00000c0001277983 */ /* 0x000ea20000100800 */
[----:B------:R-:W-:Y:S01]  /*1450*/  IMAD R28, R28, c[0x0][0x1c0], RZ ;  /* 0x000070001c1c7a24 */ /* 0x000fe200078e02ff */
[----:B------:R-:W-:Y:S01]  /*1460*/  IADD3 R2, P4, R200, R10, RZ ;  /* 0x0000000ac8027210 */ /* 0x000fe20007f9e0ff */
[----:B------:R-:W-:Y:S01]  /*1470*/  IMAD R5, R16, c[0x0][0x370], RZ ;  /* 0x0000dc0010057a24 */ /* 0x000fe200078e02ff */
[----:B------:R-:W1:Y:S01]  /*1480*/  S2R R37, SR_TID.X ;  /* 0x0000000000257919 */ /* 0x000e620000002100 */
[----:B------:R-:W-:Y:S01]  /*1490*/  IMAD.SHL.U32 R3, R28, 0x40, RZ ;  /* 0x000000401c037824 */ /* 0x000fe200078e00ff */
[----:B------:R-:W-:Y:S01]  /*14a0*/  SHF.R.S32.HI R201, RZ, 0x1f, R200 ;  /* 0x0000001fffc97819 */ /* 0x000fe200000114c8 */
[----:B------:R-:W-:Y:S01]  /*14b0*/  IMAD.IADD R0, R8, 0x1, R0 ;  /* 0x0000000108007824 */ /* 0x000fe200078e0200 */
[----:B------:R-:W3:Y:S01]  /*14c0*/  S2R R38, SR_TID.X ;  /* 0x0000000000267919 */ /* 0x000ee20000002100 */
[----:B------:R-:W-:Y:S01]  /*14d0*/  SHF.R.S32.HI R32, RZ, 0x1f, R234 ;  /* 0x0000001fff207819 */ /* 0x000fe200000114ea */
[----:B------:R-:W-:Y:S01]  /*14e0*/  IMAD.MOV.U32 R31, RZ, RZ, 0x4 ;  /* 0x00000004ff1f7424 */ /* 0x000fe200078e00ff */
[----:B------:R-:W-:Y:S01]  /*14f0*/  IADD3 R7, P3, P1, R6, R3, R13 ;  /* 0x0000000306077210 */ /* 0x000fe2000797e00d */
[----:B------:R-:W-:Y:S01]  /*1500*/  IMAD R5, R8, c[0x0][0x374], R5 ;  /* 0x0000dd0008057a24 */ /* 0x000fe200078e0205 */
[----:B------:R-:W-:Y:S01]  /*1510*/  SHF.R.S32.HI R6, RZ, 0x1f, R3 ;  /* 0x0000001fff067819 */ /* 0x000fe20000011403 */
[----:B------:R-:W-:Y:S01]  /*1520*/  IMAD.X R3, R201, 0x1, R12, P4 ;  /* 0x00000001c9037824 */ /* 0x000fe200020e060c */
[----:B------:R-:W-:Y:S01]  /*1530*/  BSSY B1, `(.L_x_123) ;  /* 0x00006e2000017945 */ /* 0x000fe20003800000 */
[----:B------:R-:W-:Y:S01]  /*1540*/  IMAD.WIDE R12, R0, R31, c[0x0][0x3c8] ;  /* 0x0000f200000c7625 */ /* 0x000fe200078e021f */
[----:B------:R-:W-:-:S02]  /*1550*/  IADD3.X R10, R9, R6, R29, P3, P1 ;  /* 0x00000006090a7210 */ /* 0x000fc40001fe241d */
[----:B------:R-:W-:Y:S01]  /*1560*/  IADD3 R9, P3, P1, R20, R7, R17 ;  /* 0x0000000714097210 */ /* 0x000fe2000797e011 */
[C---:B------:R-:W-:Y:S01]  /*1570*/  IMAD.WIDE.U32 R2, R8.reuse, c[0x0][0x370], R2 ;  /* 0x0000dc0008027a25 */ /* 0x040fe200078e0002 */
[----:B------:R-:W-:Y:S02]  /*1580*/  IADD3 R17, R8, R4, RZ ;  /* 0x0000000408117210 */ /* 0x000fe40007ffe0ff */
[----:B------:R-:W-:Y:S01]  /*1590*/  IADD3 R4, P4, R234, R8, RZ ;  /* 0x00000008ea047210 */ /* 0x000fe20007f9e0ff */
[----:B------:R-:W-:Y:S01]  /*15a0*/  IMAD.IADD R3, R3, 0x1, R5 ;  /* 0x0000000103037824 */ /* 0x000fe200078e0205 */
[----:B------:R-:W-:Y:S01]  /*15b0*/  IADD3 R5, -R209, R18, R246 ;  /* 0x00000012d1057210 */ /* 0x000fe20007ffe1f6 */
[----:B------:R-:W-:Y:S01]  /*15c0*/  IMAD R8, R30, c[0x0][0x378], RZ ;  /* 0x0000de001e087a24 */ /* 0x000fe200078e02ff */
[----:B------:R-:W-:Y:S01]  /*15d0*/  IADD3.X R6, R32, R16, RZ, P4, !PT ;  /* 0x0000001020067210 */ /* 0x000fe200027fe4ff */
[----:B------:R-:W-:Y:S01]  /*15e0*/  IMAD.WIDE.U32 R2, R33, c[0x0][0x378], R2 ;  /* 0x0000de0021027a25 */ /* 0x000fe200078e0002 */
[----:B-1----:R-:W-:-:S02]  /*15f0*/  SHF.R.S32.HI R37, RZ, 0x1f, R37 ;  /* 0x0000001fff257819 */ /* 0x002fc40000011425 */
[----:B------:R-:W-:Y:S01]  /*1600*/  IADD3.X R10, R15, R10, R11, P3, P1 ;  /* 0x0000000a0f0a7210 */ /* 0x000fe20001fe240b */
[----:B------:R-:W-:Y:S01]  /*1610*/  IMAD R6, R6, c[0x0][0x190], RZ ;  /* 0x0000640006067a24 */ /* 0x000fe200078e02ff */
[----:B---3--:R-:W-:Y:S01]  /*1620*/  LEA.HI R37, R37, R38, RZ, 0x5 ;  /* 0x0000002625257211 */ /* 0x008fe200078f28ff */
[----:B------:R-:W-:Y:S01]  /*1630*/  IMAD R8, R33, c[0x0][0x37c], R8 ;  /* 0x0000df0021087a24 */ /* 0x000fe200078e0208 */
[----:B------:R-:W-:Y:S01]  /*1640*/  IADD3 R7, R5, -c[0x0][0x2e8], RZ ;  /* 0x8000ba0005077a10 */ /* 0x000fe20007ffe0ff */
[C---:B------:R-:W-:Y:S01]  /*1650*/  IMAD R11, R4.reuse, c[0x0][0x194], R6 ;  /* 0x00006500040b7a24 */ /* 0x040fe200078e0206 */
[----:B------:R-:W-:Y:S01]  /*1660*/  SHF.R.S32.HI R37, RZ, 0x5, R37 ;  /* 0x00000005ff257819 */ /* 0x000fe20000011425 */
[----:B------:R-:W-:-:S04]  /*1670*/  IMAD.WIDE.U32 R4, R4, c[0x0][0x190], R200 ;  /* 0x0000640004047a25 */ /* 0x000fc800078e00c8 */
[----:B------:R-:W-:Y:S01]  /*1680*/  IMAD.IADD R3, R3, 0x1, R8 ;  /* 0x0000000103037824 */ /* 0x000fe200078e0208 */
[----:B------:R-:W-:Y:S01]  /*1690*/  IADD3 R4, P3, R26, R4, RZ ;  /* 0x000000041a047210 */ /* 0x000fe20007f7e0ff */
[----:B------:R-:W-:Y:S02]  /*16a0*/  IMAD.MOV.U32 R213, RZ, RZ, R12 ;  /* 0x000000ffffd57224 */ /* 0x000fe400078e000c */
[----:B------:R-:W-:Y:S01]  /*16b0*/  IMAD.WIDE.U32 R2, R234, c[0x0][0x370], R2 ;  /* 0x0000dc00ea027a25 */ /* 0x000fe200078e0002 */
[----:B------:R-:W-:-:S03]  /*16c0*/  IADD3.X R5, R22, R5, R11, P3, !PT ;  /* 0x0000000516057210 */ /* 0x000fc60001ffe40b */
[----:B------:R-:W-:Y:S02]  /*16d0*/  IMAD R11, R30, c[0x0][0x1a8], RZ ;  /* 0x00006a001e0b7a24 */ /* 0x000fe400078e02ff */
[----:B------:R-:W-:-:S04]  /*16e0*/  IMAD.WIDE.U32 R4, R33, c[0x0][0x1a8], R4 ;  /* 0x00006a0021047a25 */ /* 0x000fc800078e0004 */
[----:B------:R-:W-:Y:S01]  /*16f0*/  IMAD R11, R33, c[0x0][0x1ac], R11 ;  /* 0x00006b00210b7a24 */ /* 0x000fe200078e020b */
[----:B------:R-:W-:Y:S01]  /*1700*/  LEA R196, P3, R4, c[0x0][0x160], 0x1 ;  /* 0x0000580004c47a11 */ /* 0x000fe200078608ff */
[----:B------:R-:W-:Y:S02]  /*1710*/  IMAD.MOV.U32 R212, RZ, RZ, R13 ;  /* 0x000000ffffd47224 */ /* 0x000fe400078e000d */
[----:B------:R-:W-:-:S05]  /*1720*/  IMAD.IADD R11, R5, 0x1, R11 ;  /* 0x00000001050b7824 */ /* 0x000fca00078e020b */
[----:B------:R-:W-:Y:S01]  /*1730*/  LEA.HI.X R197, R4, c[0x0][0x164], R11, 0x1, P3 ;  /* 0x0000590004c57a11 */ /* 0x000fe200018f0c0b */
[----:B--2---:R-:W-:-:S05]  /*1740*/  IMAD R0, R37, R28, R39 ;  /* 0x0000001c25007224 */ /* 0x004fca00078e0227 */
[----:B------:R-:W-:-:S04]  /*1750*/  IADD3 R6, P1, R0, R9, RZ ;  /* 0x0000000900067210 */ /* 0x000fc80007f3e0ff */
[----:B------:R-:W-:Y:S02]  /*1760*/  LEA.HI.X.SX32 R9, R0, R10, 0x1, P1 ;  /* 0x0000000a00097211 */ /* 0x000fe400008f0eff */
[----:B------:R-:W-:Y:S02]  /*1770*/  SHF.R.S32.HI R0, RZ, 0x1f, R7 ;  /* 0x0000001fff007819 */ /* 0x000fe40000011407 */
[----:B------:R-:W-:Y:S02]  /*1780*/  LEA R188, P1, R6, c[0x0][0x350], 0x2 ;  /* 0x0000d40006bc7a11 */ /* 0x000fe400078210ff */
[----:B------:R-:W-:Y:S01]  /*1790*/  LEA.HI R7, R0, R7, RZ, 0x6 ;  /* 0x0000000700077211 */ /* 0x000fe200078f30ff */
[----:B------:R-:W-:Y:S01]  /*17a0*/  IMAD R0, R32, c[0x0][0x370], RZ ;  /* 0x0000dc0020007a24 */ /* 0x000fe200078e02ff */
[----:B------:R-:W-:Y:S01]  /*17b0*/  LEA.HI.X R189, R6, c[0x0][0x354], R9, 0x2, P1 ;  /* 0x0000d50006bd7a11 */ /* 0x000fe200008f1409 */
[----:B------:R-:W-:Y:S01]  /*17c0*/  IMAD.WIDE R8, R17, R31, c[0x0][0x200] ;  /* 0x0000800011087625 */ /* 0x000fe200078e021f */
[----:B------:R-:W-:-:S02]  /*17d0*/  SHF.R.S32.HI R6, RZ, 0x6, R7 ;  /* 0x00000006ff067819 */ /* 0x000fc40000011407 */
[----:B------:R-:W-:Y:S01]  /*17e0*/  LEA R194, P1, R2, c[0x0][0x330], 0x1 ;  /* 0x0000cc0002c27a11 */ /* 0x000fe200078208ff */
[----:B------:R-:W-:Y:S01]  /*17f0*/  IMAD R0, R234, c[0x0][0x374], R0 ;  /* 0x0000dd00ea007a24 */ /* 0x000fe200078e0200 */
[----:B------:R-:W-:Y:S01]  /*1800*/  IMNMX R231, RZ, R6, !PT ;  /* 0x00000006ffe77217 */ /* 0x000fe20007800200 */
[----:B------:R-:W-:Y:S01]  /*1810*/  IMAD.MOV.U32 R207, RZ, RZ, R9 ;  /* 0x000000ffffcf7224 */ /* 0x000fe200078e0009 */
[----:B------:R-:W-:Y:S01]  /*1820*/  MOV R208, R8 ;  /* 0x0000000800d07202 */ /* 0x000fe20000000f00 */
[----:B------:R-:W-:Y:S01]  /*1830*/  IMAD.IADD R0, R3, 0x1, R0 ;  /* 0x0000000103007824 */ /* 0x000fe200078e0200 */
[C---:B------:R-:W-:Y:S02]  /*1840*/  ISETP.GT.AND P4, PT, R193.reuse, R231, PT ;  /* 0x000000e7c100720c */ /* 0x040fe40003f84270 */
[----:B------:R-:W-:Y:S02]  /*1850*/  IADD3 R193, R193, -0x1, RZ ;  /* 0xffffffffc1c17810 */ /* 0x000fe40007ffe0ff */
[----:B------:R-:W-:-:S09]  /*1860*/  LEA.HI.X R195, R2, c[0x0][0x334], R0, 0x1, P1 ;  /* 0x0000cd0002c37a11 */ /* 0x000fd200008f0c00 */
[----:B------:R-:W-:Y:S05]  /*1870*/  @P4 BRA `(.L_x_128) ;  /* 0x000007a000004947 */ /* 0x000fea0003800000 */
[----:B------:R-:W-:-:S05]  /*1880*/  @P0 IADD3 R0, R233, R36, RZ ;  /* 0x00000024e9000210 */ /* 0x000fca0007ffe0ff */
[----:B------:R-:W-:-:S04]  /*1890*/  @P0 IMAD.WIDE.U32 R2, R0, c[0x0][0x3a0], RZ ;  /* 0x0000e80000020a25 */ /* 0x000fc800078e00ff */
[----:B------:R-:W-:Y:S01]  /*18a0*/  @P0 IMAD R5, R0, c[0x0][0x3a4], R3 ;  /* 0x0000e90000050a24 */ /* 0x000fe200078e0203 */
[----:B------:R-:W-:Y:S01]  /*18b0*/  @P0 MOV R4, R2 ;  /* 0x0000000200040202 */ /* 0x000fe20000000f00 */
[----:B------:R-:W-:Y:S05]  /*18c0*/  @P0 BRA `(.L_x_129) ;  /* 0x000000a000000947 */ /* 0x000fea0003800000 */
[----:B------:R-:W-:Y:S01]  /*18d0*/  SHF.R.S32.HI R0, RZ, 0x1f, R233 ;  /* 0x0000001fff007819 */ /* 0x000fe200000114e9 */
[----:B------:R-:W-:-:S04]  /*18e0*/  IMAD.WIDE.U32 R2, R233, c[0x0][0x3a0], RZ ;  /* 0x0000e800e9027a25 */ /* 0x000fc800078e00ff */
[----:B------:R-:W-:Y:S02]  /*18f0*/  IMAD R0, R0, c[0x0][0x3a0], RZ ;  /* 0x0000e80000007a24 */ /* 0x000fe400078e02ff */
[----:B------:R-:W-:Y:S02]  /*1900*/  IMAD R4, R35, c[0x0][0x388], RZ ;  /* 0x0000e20023047a24 */ /* 0x000fe400078e02ff */
[----:B------:R-:W-:-:S05]  /*1910*/  IMAD R0, R233, c[0x0][0x3a4], R0 ;  /* 0x0000e900e9007a24 */ /* 0x000fca00078e0200 */
[----:B------:R-:W-:Y:S01]  /*1920*/  IADD3 R3, R3, R0, RZ ;  /* 0x0000000003037210 */ /* 0x000fe20007ffe0ff */
[----:B------:R-:W-:-:S04]  /*1930*/  IMAD R0, R34, c[0x0][0x38c], R4 ;  /* 0x0000e30022007a24 */ /* 0x000fc800078e0204 */
[----:B------:R-:W-:-:S05]  /*1940*/  IMAD.WIDE.U32 R2, R34, c[0x0][0x388], R2 ;  /* 0x0000e20022027a25 */ /* 0x000fca00078e0002 */
[----:B------:R-:W-:Y:S02]  /*1950*/  IADD3 R5, R3, R0, RZ ;  /* 0x0000000003057210 */ /* 0x000fe40007ffe0ff */
[----:B------:R-:W-:Y:S02]  /*1960*/  MOV R4, R2 ;  /* 0x0000000200047202 */ /* 0x000fe40000000f00 */
.L_x_129:
        /* <DEDUP_REMOVED lines=15> */
.L_x_130:
[----:B------:R-:W-:Y:S01]  /*1a60*/  IMAD R9, R235, -0x40, R209 ;  /* 0xffffffc0eb097824 */ /* 0x000fe200078e02d1 */
[----:B------:R-:W-:Y:S01]  /*1a70*/  BSSY B0, `(.L_x_131) ;  /* 0x000001a000007945 */ /* 0x000fe20003800000 */
[----:B------:R-:W-:Y:S02]  /*1a80*/  IMAD R0, R19, c[0x0][0x3a0], RZ ;  /* 0x0000e80013007a24 */ /* 0x000fe400078e02ff */
[----:B------:R-:W-:Y:S01]  /*1a90*/  IMAD.WIDE.U32 R2, R246, c[0x0][0x3a0], R200 ;  /* 0x0000e800f6027a25 */ /* 0x000fe200078e00c8 */
[----:B------:R-:W-:-:S03]  /*1aa0*/  ISETP.GE.AND P4, PT, R234, R9, PT ;  /* 0x00000009ea00720c */ /* 0x000fc60003f86270 */
[----:B------:R-:W-:Y:S01]  /*1ab0*/  IMAD R0, R246, c[0x0][0x3a4], R0 ;  /* 0x0000e900f6007a24 */ /* 0x000fe200078e0200 */
[----:B------:R-:W-:Y:S01]  /*1ac0*/  IADD3 R4, P0, R4, R2, RZ ;  /* 0x0000000204047210 */ /* 0x000fe20007f1e0ff */
[----:B------:R-:W-:-:S03]  /*1ad0*/  IMAD R8, R30, c[0x0][0x3b8], RZ ;  /* 0x0000ee001e087a24 */ /* 0x000fc600078e02ff */
[----:B------:R-:W-:Y:S01]  /*1ae0*/  IADD3.X R5, R5, R3, R0, P0, !PT ;  /* 0x0000000305057210 */ /* 0x000fe200007fe400 */
[----:B------:R-:W-:-:S04]  /*1af0*/  IMAD R8, R33, c[0x0][0x3bc], R8 ;  /* 0x0000ef0021087a24 */ /* 0x000fc800078e0208 */
[----:B------:R-:W-:-:S05]  /*1b00*/  IMAD.WIDE.U32 R4, R33, c[0x0][0x3b8], R4 ;  /* 0x0000ee0021047a25 */ /* 0x000fca00078e0004 */
[----:B------:R-:W-:Y:S01]  /*1b10*/  IADD3 R8, R5, R8, RZ ;  /* 0x0000000805087210 */ /* 0x000fe20007ffe0ff */
[----:B------:R-:W-:Y:S05]  /*1b20*/  @P4 BRA `(.L_x_132) ;  /* 0x000000e000004947 */ /* 0x000fea0003800000 */
[----:B------:R-:W-:Y:S01]  /*1b30*/  MOV R3, R8 ;  /* 0x0000000800037202 */ /* 0x000fe20000000f00 */
[----:B------:R-:W-:Y:S01]  /*1b40*/  IMAD R0, R32, c[0x0][0x3a0], RZ ;  /* 0x0000e80020007a24 */ /* 0x000fe200078e02ff */
[----:B------:R-:W-:Y:S01]  /*1b50*/  ISETP.GE.AND P3, PT, R200, c[0x0][0x220], PT ;  /* 0x00008800c8007a0c */ /* 0x000fe20003f66270 */
[----:B------:R-:W-:Y:S01]  /*1b60*/  IMAD.MOV.U32 R2, RZ, RZ, R4 ;  /* 0x000000ffff027224 */ /* 0x000fe200078e0004 */
[----:B------:R-:W-:Y:S01]  /*1b70*/  ISETP.GE.AND P2, PT, R210, c[0x0][0x220], PT ;  /* 0x00008800d2007a0c */ /* 0x000fe20003f46270 */
[C---:B------:R-:W-:Y:S01]  /*1b80*/  IMAD R0, R234.reuse, c[0x0][0x3a4], R0 ;  /* 0x0000e900ea007a24 */ /* 0x040fe200078e0200 */
[----:B------:R-:W-:Y:S01]  /*1b90*/  ISETP.GE.AND P1, PT, R211, c[0x0][0x220], PT ;  /* 0x00008800d3007a0c */ /* 0x000fe20003f26270 */
[----:B------:R-:W-:-:S04]  /*1ba0*/  IMAD.WIDE.U32 R6, R234, c[0x0][0x3a0], R2 ;  /* 0x0000e800ea067a25 */ /* 0x000fc800078e0002 */
[----:B------:R-:W-:Y:S01]  /*1bb0*/  IMAD.IADD R0, R7, 0x1, R0 ;  /* 0x0000000107007824 */ /* 0x000fe200078e0200 */
[----:B------:R-:W-:-:S04]  /*1bc0*/  LEA R2, P0, R6, c[0x0][0x340], 0x1 ;  /* 0x0000d00006027a11 */ /* 0x000fc800078008ff */
[----:B------:R-:W-:-:S05]  /*1bd0*/  LEA.HI.X R3, R6, c[0x0][0x344], R0, 0x1, P0 ;  /* 0x0000d10006037a11 */ /* 0x000fca00000f0c00 */
[----:B------:R1:W-:Y:S04]  /*1be0*/  @!P3 STG.E.128 [R2.64], RZ ;  /* 0x000000ff0200b986 */ /* 0x0003e8000c101d06 */
[----:B------:R1:W-:Y:S04]  /*1bf0*/  @!P2 STG.E.128 [R2.64+0x80], RZ ;  /* 0x000080ff0200a986 */ /* 0x0003e8000c101d06 */
[----:B------:R1:W-:Y:S02]  /*1c00*/  @!P1 STG.E.128 [R2.64+0x100], RZ ;  /* 0x000100ff02009986 */ /* 0x0003e4000c101d06 */
.L_x_132:
[----:B------:R-:W-:Y:S05]  /*1c10*/  BSYNC B0 ;  /* 0x0000000000007941 */ /* 0x000fea0003800000 */
.L_x_131:
[----:B------:R-:W-:Y:S01]  /*1c20*/  IADD3 R0, R234, 0x20, RZ ;  /* 0x00000020ea007810 */ /* 0x000fe20007ffe0ff */
[----:B------:R-:W-:Y:S03]  /*1c30*/  BSSY B0, `(.L_x_133) ;  /* 0x0000012000007945 */ /* 0x000fe60003800000 */
[----:B------:R-:W-:-:S13]  /*1c40*/  ISETP.GE.AND P3, PT, R0, R9, PT ;  /* 0x000000090000720c */ /* 0x000fda0003f66270 */
[----:B------:R-:W-:Y:S05]  /*1c50*/  @P3 BRA `(.L_x_134) ;  /* 0x000000f000003947 */ /* 0x000fea0003800000 */
[----:B------:R-:W-:Y:S01]  /*1c60*/  IADD3 R0, P0, R234, 0x20, RZ ;  /* 0x00000020ea007810 */ /* 0x000fe20007f1e0ff */
[----:B------:R-:W-:Y:S01]  /*1c70*/  IMAD.MOV.U32 R5, RZ, RZ, R8 ;  /* 0x000000ffff057224 */ /* 0x000fe200078e0008 */
[----:B------:R-:W-:Y:S02]  /*1c80*/  ISETP.GE.AND P2, PT, R200, c[0x0][0x220], PT ;  /* 0x00008800c8007a0c */ /* 0x000fe40003f46270 */
[----:B------:R-:W-:Y:S01]  /*1c90*/  ISETP.GE.AND P1, PT, R210, c[0x0][0x220], PT ;  /* 0x00008800d2007a0c */ /* 0x000fe20003f26270 */
[----:B-1----:R-:W-:Y:S01]  /*1ca0*/  IMAD.X R2, RZ, RZ, R32, P0 ;  /* 0x000000ffff027224 */ /* 0x002fe200000e0620 */
        /* <DEDUP_REMOVED lines=10> */
.L_x_134:
[----:B------:R-:W-:Y:S05]  /*1d50*/  BSYNC B0 ;  /* 0x0000000000007941 */ /* 0x000fea0003800000 */
.L_x_133:
[----:B-1----:R-:W-:Y:S01]  /*1d60*/  IMAD.WIDE.U32 R2, R246, c[0x0][0x3a8], R200 ;  /* 0x0000ea00f6027a25 */ /* 0x002fe200078e00c8 */
[----:B------:R-:W-:Y:S03]  /*1d70*/  BSSY B0, `(.L_x_135) ;  /* 0x0000018000007945 */ /* 0x000fe60003800000 */
[----:B------:R-:W-:Y:S01]  /*1d80*/  IMAD R0, R19, c[0x0][0x3a8], RZ ;  /* 0x0000ea0013007a24 */ /* 0x000fe200078e02ff */
[----:B------:R-:W-:Y:S01]  /*1d90*/  IADD3 R4, P0, R10, R2, RZ ;  /* 0x000000020a047210 */ /* 0x000fe20007f1e0ff */
[----:B------:R-:W-:-:S02]  /*1da0*/  IMAD R8, R30, c[0x0][0x3c0], RZ ;  /* 0x0000f0001e087a24 */ /* 0x000fc400078e02ff */
[----:B------:R-:W-:Y:S02]  /*1db0*/  IMAD R0, R246, c[0x0][0x3ac], R0 ;  /* 0x0000eb00f6007a24 */ /* 0x000fe400078e0200 */
[----:B------:R-:W-:-:S03]  /*1dc0*/  IMAD R8, R33, c[0x0][0x3c4], R8 ;  /* 0x0000f10021087a24 */ /* 0x000fc600078e0208 */
[----:B------:R-:W-:-:S05]  /*1dd0*/  IADD3.X R5, R11, R3, R0, P0, !PT ;  /* 0x000000030b057210 */ /* 0x000fca00007fe400 */
        /* <DEDUP_REMOVED lines=17> */
.L_x_136:
[----:B------:R-:W-:Y:S05]  /*1ef0*/  BSYNC B0 ;  /* 0x0000000000007941 */ /* 0x000fea0003800000 */
.L_x_135:
[----:B------:R-:W-:Y:S05]  /*1f00*/  @P3 BRA `(.L_x_137) ;  /* 0x0000644000003947 */ /* 0x000fea0003800000 */
[----:B------:R-:W-:Y:S01]  /*1f10*/  IADD3 R0, P0, R234, 0x20, RZ ;  /* 0x00000020ea007810 */ /* 0x000fe20007f1e0ff */
[----:B------:R-:W-:Y:S01]  /*1f20*/  IMAD.MOV.U32 R5, RZ, RZ, R8 ;  /* 0x000000ffff057224 */ /* 0x000fe200078e0008 */
[----:B------:R-:W-:-:S03]  /*1f30*/  ISETP.GE.AND P1, PT, R200, c[0x0][0x220], PT ;  /* 0x00008800c8007a0c */ /* 0x000fc60003f26270 */
        /* <DEDUP_REMOVED lines=14> */
.L_x_128:
[----:B------:R-:W-:Y:S01]  /*2020*/  @P2 BAR.SYNC.DEFER_BLOCKING 0x0 ;  /* 0x0000000000002b1d */ /* 0x000fe20000010000 */
[C---:B------:R-:W-:Y:S01]  /*2030*/  IMAD R10, R193.reuse, -0x40, R18 ;  /* 0xffffffc0c10a7824 */ /* 0x040fe200078e0212 */
[----:B------:R-:W-:-:S04]  /*2040*/  LEA.HI R6, R193, R193, RZ, 0x1 ;  /* 0x000000c1c1067211 */ /* 0x000fc800078f08ff */
[----:B------:R-:W-:Y:S01]  /*2050*/  ISETP.GE.AND P5, PT, R234, R10, PT ;  /* 0x0000000aea00720c */ /* 0x000fe20003fa6270 */
[----:B------:R-:W-:Y:S01]  /*2060*/  BSSY B0, `(.L_x_138) ;  /* 0x000001b000007945 */ /* 0x000fe20003800000 */
[----:B------:R-:W-:-:S05]  /*2070*/  LOP3.LUT R6, R6, 0xfffffffe, RZ, 0xc0, !PT ;  /* 0xfffffffe06067812 */ /* 0x000fca00078ec0ff */
[----:B------:R-:W-:-:S05]  /*2080*/  IMAD.IADD R6, R193, 0x1, -R6 ;  /* 0x00000001c1067824 */ /* 0x000fca00078e0a06 */
[----:B------:R-:W-:Y:S01]  /*2090*/  ISETP.NE.AND P0, PT, R6, 0x1, PT ;  /* 0x000000010600780c */ /* 0x000fe20003f05270 */
[----:B------:R1:W-:Y:S04]  /*20a0*/  @P5 STS.128 [R191+0xc000], RZ ;  /* 0x00c000ffbf005388 */ /* 0x0003e80000000c00 */
[----:B------:R1:W-:Y:S04]  /*20b0*/  @P5 STS.128 [R191+0xe000], RZ ;  /* 0x00e000ffbf005388 */ /* 0x0003e80000000c00 */
[----:B------:R1:W-:Y:S01]  /*20c0*/  @P5 STS.128 [R191+0x10000], RZ ;  /* 0x010000ffbf005388 */ /* 0x0003e20000000c00 */
[----:B------:R-:W-:Y:S05]  /*20d0*/  @P5 BRA `(.L_x_139) ;  /* 0x0000013000005947 */ /* 0x000fea0003800000 */
[----:B------:R-:W-:Y:S02]  /*20e0*/  ISETP.GE.AND P3, PT, R200, c[0x0][0x220], PT ;  /* 0x00008800c8007a0c */ /* 0x000fe40003f66270 */
[----:B------:R-:W-:-:S02]  /*20f0*/  ISETP.GE.AND P2, PT, R210, c[0x0][0x220], PT ;  /* 0x00008800d2007a0c */ /* 0x000fc40003f46270 */
[----:B------:R-:W-:-:S09]  /*2100*/  ISETP.GE.AND P1, PT, R211, c[0x0][0x220], PT ;  /* 0x00008800d3007a0c */ /* 0x000fd20003f26270 */
        /* <DEDUP_REMOVED lines=16> */
.L_x_139:
[----:B------:R-:W-:Y:S05]  /*2210*/  BSYNC B0 ;  /* 0x0000000000007941 */ /* 0x000fea0003800000 */
.L_x_138:
[----:B------:R-:W-:Y:S01]  /*2220*/  IADD3 R12, R234, 0x20, RZ ;  /* 0x00000020ea0c7810 */ /* 0x000fe20007ffe0ff */
[----:B------:R-:W-:Y:S01]  /*2230*/  BSSY B0, `(.L_x_140) ;  /* 0x0000026000007945 */ /* 0x000fe20003800000 */
[----:B------:R-:W-:-:S02]  /*2240*/  IMAD.MOV.U32 R185, RZ, RZ, 0x20 ;  /* 0x00000020ffb97424 */ /* 0x000fc400078e00ff */
[----:B------:R-:W-:-:S13]  /*2250*/  ISETP.GE.AND P4, PT, R12, R10, PT ;  /* 0x0000000a0c00720c */ /* 0x000fda0003f86270 */
[----:B------:R4:W-:Y:S04]  /*2260*/  @P4 STS.128 [R191+0xd000], RZ ;  /* 0x00d000ffbf004388 */ /* 0x0009e80000000c00 */
[----:B------:R4:W-:Y:S04]  /*2270*/  @P4 STS.128 [R191+0xf000], RZ ;  /* 0x00f000ffbf004388 */ /* 0x0009e80000000c00 */
[----:B------:R4:W-:Y:S01]  /*2280*/  @P4 STS.128 [R191+0x11000], RZ ;  /* 0x011000ffbf004388 */ /* 0x0009e20000000c00 */
[----:B------:R-:W-:Y:S05]  /*2290*/  @P4 BRA `(.L_x_141) ;  /* 0x000001f000004947 */ /* 0x000fea0003800000 */
[----:B------:R-:W-:Y:S01]  /*22a0*/  ISETP.GE.AND P3, PT, R200, c[0x0][0x220], PT ;  /* 0x00008800c8007a0c */ /* 0x000fe20003f66270 */
[----:B------:R-:W-:Y:S01]  /*22b0*/  IMAD.WIDE.U32 R6, R185, c[0x0][0x370], RZ ;  /* 0x0000dc00b9067a25 */ /* 0x000fe200078e00ff */
[----:B------:R-:W-:-:S03]  /*22c0*/  ISETP.GE.AND P2, PT, R210, c[0x0][0x220], PT ;  /* 0x00008800d2007a0c */ /* 0x000fc60003f46270 */
[----:B------:R-:W-:Y:S01]  /*22d0*/  IMAD R9, R185, c[0x0][0x374], RZ ;  /* 0x0000dd00b9097a24 */ /* 0x000fe200078e02ff */
[----:B------:R-:W-:-:S04]  /*22e0*/  IADD3 R2, P6, R2, R6, RZ ;  /* 0x0000000602027210 */ /* 0x000fc80007fde0ff */
[----:B------:R-:W-:-:S03]  /*22f0*/  IADD3.X R0, R0, R7, R9, P6, !PT ;  /* 0x0000000700007210 */ /* 0x000fc600037fe409 */
[----:B------:R-:W-:Y:S01]  /*2300*/  @!P3 IMAD.MOV.U32 R3, RZ, RZ, c[0x0][0x370] ;  /* 0x0000dc00ff03b624 */ /* 0x000fe200078e00ff */
[----:B------:R1:W-:Y:S01]  /*2310*/  @P3 STS.128 [R191+0xd000], RZ ;  /* 0x00d000ffbf003388 */ /* 0x0003e20000000c00 */
[----:B------:R-:W-:-:S03]  /*2320*/  @!P3 IMAD.MOV.U32 R6, RZ, RZ, c[0x0][0x374] ;  /* 0x0000dd00ff06b624 */ /* 0x000fc600078e00ff */
[----:B------:R-:W-:-:S04]  /*2330*/  @!P3 LEA R8, P1, R3, R194, 0x6 ;  /* 0x000000c20308b211 */ /* 0x000fc800078230ff */
[----:B------:R-:W-:Y:S02]  /*2340*/  @!P3 LEA.HI.X R9, R3, R195, R6, 0x6, P1 ;  /* 0x000000c30309b211 */ /* 0x000fe400008f3406 */
[----:B------:R-:W-:Y:S02]  /*2350*/  ISETP.GE.AND P1, PT, R211, c[0x0][0x220], PT ;  /* 0x00008800d3007a0c */ /* 0x000fe40003f26270 */
        /* <DEDUP_REMOVED lines=19> */
.L_x_141:
[----:B------:R-:W-:Y:S05]  /*2490*/  BSYNC B0 ;  /* 0x0000000000007941 */ /* 0x000fea0003800000 */
.L_x_140:
[----:B------:R-:W5:Y:S01]  /*24a0*/  LDL R2, [R1+0x8] ;  /* 0x0000080001027983 */ /* 0x000f620000100800 */
[----:B------:R-:W-:Y:S01]  /*24b0*/  BSSY B0, `(.L_x_142) ;  /* 0x000002e000007945 */ /* 0x000fe20003800000 */
[----:B-----5:R-:W-:-:S04]  /*24c0*/  IADD3 R0, R2, 0x3000, RZ ;  /* 0x0000300002007810 */ /* 0x020fc80007ffe0ff */
[----:B------:R-:W-:-:S05]  /*24d0*/  SEL R0, R0, R2, !P0 ;  /* 0x0000000200007207 */ /* 0x000fca0004000000 */
[----:B------:R-:W-:Y:S01]  /*24e0*/  IMAD.SHL.U32 R190, R0, 0x2, RZ ;  /* 0x0000000200be7824 */ /* 0x000fe200078e00ff */
[----:B------:R-:W-:Y:S05]  /*24f0*/  @!P5 BRA `(.L_x_143) ;  /* 0x000000d00000d947 */ /* 0x000fea0003800000 */
[----:B------:R1:W-:Y:S04]  /*2500*/  STS [R190], RZ ;  /* 0x000000ffbe007388 */ /* 0x0003e80000000800 */
[----:B------:R1:W-:Y:S04]  /*2510*/  STS [R190+0x4], RZ ;  /* 0x000004ffbe007388 */ /* 0x0003e80000000800 */
        /* <DEDUP_REMOVED lines=9> */
[----:B------:R1:W-:Y:S01]  /*25b0*/  STS [R190+0x400c], RZ ;  /* 0x00400cffbe007388 */ /* 0x0003e20000000800 */
[----:B------:R-:W-:Y:S05]  /*25c0*/  BRA `(.L_x_144) ;  /* 0x000001c000007947 */ /* 0x000fea0003800000 */
.L_x_143:
[----:B------:R-:W-:Y:S02]  /*25d0*/  ISETP.GE.AND P3, PT, R200, c[0x0][0x220], PT ;  /* 0x00008800c8007a0c */ /* 0x000fe40003f66270 */
[----:B------:R-:W-:-:S02]  /*25e0*/  ISETP.GE.AND P2, PT, R210, c[0x0][0x220], PT ;  /* 0x00008800d2007a0c */ /* 0x000fc40003f46270 */
[----:B------:R-:W-:-:S09]  /*25f0*/  ISETP.GE.AND P1, PT, R211, c[0x0][0x220], PT ;  /* 0x00008800d3007a0c */ /* 0x000fd20003f26270 */
[----:B------:R1:W-:Y:S04]  /*2600*/  @P3 STS [R190], RZ ;  /* 0x000000ffbe003388 */ /* 0x0003e80000000800 */
[----:B------:R1:W-:Y:S04]  /*2610*/  @P3 STS [R190+0x4], RZ ;  /* 0x000004ffbe003388 */ /* 0x0003e80000000800 */
[----:B------:R1:W-:Y:S04]  /*2620*/  @P3 STS [R190+0x8], RZ ;  /* 0x000008ffbe003388 */ /* 0x0003e80000000800 */
[----:B------:R1:W-:Y:S04]  /*2630*/  @P3 STS [R190+0xc], RZ ;  /* 0x00000cffbe003388 */ /* 0x0003e80000000800 */
[----:B------:R-:W-:Y:S01]  /*2640*/  @!PT LDS RZ, [RZ] ;  /* 0x00000000fffff984 */ /* 0x000fe20000000800 */
[----:B------:R-:W-:Y:S01]  /*2650*/  @!PT LDS RZ, [RZ] ;  /* 0x00000000fffff984 */ /* 0x000fe20000000800 */
[----:B------:R-:W-:Y:S01]  /*2660*/  @!PT LDS RZ, [RZ] ;  /* 0x00000000fffff984 */ /* 0x000fe20000000800 */
[----:B------:R1:W-:Y:S04]  /*2670*/  @!P3 LDGSTS.E.BYPASS.LTC128B.128 [R190], [R196.64] ;  /* 0x00000000c4bebfae */ /* 0x0003e8000b901d46 */
[----:B------:R1:W-:Y:S04]  /*2680*/  @P2 STS [R190+0x2000], RZ ;  /* 0x002000ffbe002388 */ /* 0x0003e80000000800 */
[----:B------:R1:W-:Y:S04]  /*2690*/  @P2 STS [R190+0x2004], RZ ;  /* 0x002004ffbe002388 */ /* 0x0003e80000000800 */
[----:B------:R1:W-:Y:S04]  /*26a0*/  @P2 STS [R190+0x2008], RZ ;  /* 0x002008ffbe002388 */ /* 0x0003e80000000800 */
[----:B------:R1:W-:Y:S04]  /*26b0*/  @P2 STS [R190+0x200c], RZ ;  /* 0x00200cffbe002388 */ /* 0x0003e80000000800 */
[----:B------:R-:W-:Y:S01]  /*26c0*/  @!PT LDS RZ, [RZ] ;  /* 0x00000000fffff984 */ /* 0x000fe20000000800 */
[----:B------:R-:W-:Y:S01]  /*26d0*/  @!PT LDS RZ, [RZ] ;  /* 0x00000000fffff984 */ /* 0x000fe20000000800 */
[----:B------:R-:W-:Y:S01]  /*26e0*/  @!PT LDS RZ, [RZ] ;  /* 0x00000000fffff984 */ /* 0x000fe20000000800 */
[----:B------:R1:W-:Y:S04]  /*26f0*/  @!P2 LDGSTS.E.BYPASS.LTC128B.128 [R190+0x2000], [R196.64+0x80] ;  /* 0x02000080c4beafae */ /* 0x0003e8000b901d46 */
[----:B------:R1:W-:Y:S04]  /*2700*/  @P1 STS [R190+0x4000], RZ ;  /* 0x004000ffbe001388 */ /* 0x0003e80000000800 */
[----:B------:R1:W-:Y:S04]  /*2710*/  @P1 STS [R190+0x4004], RZ ;  /* 0x004004ffbe001388 */ /* 0x0003e80000000800 */
[----:B------:R1:W-:Y:S04]  /*2720*/  @P1 STS [R190+0x4008], RZ ;  /* 0x004008ffbe001388 */ /* 0x0003e80000000800 */
[----:B------:R1:W-:Y:S01]  /*2730*/  @P1 STS [R190+0x400c], RZ ;  /* 0x00400cffbe001388 */ /* 0x0003e20000000800 */
[----:B------:R-:W-:Y:S05]  /*2740*/  @P1 BRA `(.L_x_144) ;  /* 0x0000004000001947 */ /* 0x000fea0003800000 */
[----:B------:R-:W-:Y:S01]  /*2750*/  @!PT LDS RZ, [RZ] ;  /* 0x00000000fffff984 */ /* 0x000fe20000000800 */
[----:B------:R-:W-:Y:S01]  /*2760*/  @!PT LDS RZ, [RZ] ;  /* 0x00000000fffff984 */ /* 0x000fe20000000800 */
[----:B------:R-:W-:Y:S01]  /*2770*/  @!PT LDS RZ, [RZ] ;  /* 0x00000000fffff984 */ /* 0x000fe20000000800 */
[----:B------:R1:W-:Y:S02]  /*2780*/  LDGSTS.E.BYPASS.LTC128B.128 [R190+0x4000], [R196.64+0x100] ;  /* 0x04000100c4be7fae */ /* 0x0003e4000b901d46 */
.L_x_144:
[----:B------:R-:W-:Y:S05]  /*2790*/  BSYNC B0 ;  /* 0x0000000000007941 */ /* 0x000fea0003800000 */
.L_x_142:
[----:B------:R-:W-:Y:S01]  /*27a0*/  BSSY B0, `(.L_x_145) ;  /* 0x0000037000007945 */ /* 0x000fe20003800000 */
[----:B------:R-:W-:-:S02]  /*27b0*/  IMAD R2, R185, c[0x0][0x194], RZ ;  /* 0x00006500b9027a24 */ /* 0x000fc400078e02ff */
[----:B-1----:R-:W-:Y:S01]  /*27c0*/  IMAD.WIDE.U32 R6, R185, c[0x0][0x190], RZ ;  /* 0x00006400b9067a25 */ /* 0x002fe200078e00ff */
[----:B------:R-:W-:Y:S05]  /*27d0*/  @!P4 BRA `(.L_x_146) ;  /* 0x000000d00000c947 */ /* 0x000fea0003800000 */
        /* <DEDUP_REMOVED lines=13> */
.L_x_146:
[----:B------:R-:W-:Y:S02]  /*28b0*/  ISETP.GE.AND P3, PT, R200, c[0x0][0x220], PT ;  /* 0x00008800c8007a0c */ /* 0x000fe40003f66270 */
[----:B------:R-:W-:-:S02]  /*28c0*/  ISETP.GE.AND P2, PT, R210, c[0x0][0x220], PT ;  /* 0x00008800d2007a0c */ /* 0x000fc40003f46270 */
[----:B------:R-:W-:-:S04]  /*28d0*/  IADD3 R0, P1, R4, R6, RZ ;  /* 0x0000000604007210 */ /* 0x000fc80007f3e0ff */
[----:B------:R-:W-:Y:S02]  /*28e0*/  IADD3.X R6, R11, R7, R2, P1, !PT ;  /* 0x000000070b067210 */ /* 0x000fe40000ffe402 */
[----:B------:R-:W-:-:S03]  /*28f0*/  ISETP.GE.AND P1, PT, R211, c[0x0][0x220], PT ;  /* 0x00008800d3007a0c */ /* 0x000fc60003f26270 */
[----:B------:R-:W-:Y:S01]  /*2900*/  @!P3 IMAD.MOV.U32 R5, RZ, RZ, c[0x0][0x190] ;  /* 0x00006400ff05b624 */ /* 0x000fe200078e00ff */
[----:B------:R1:W-:Y:S01]  /*2910*/  @P3 STS [R190+0x1000], RZ ;  /* 0x001000ffbe003388 */ /* 0x0003e20000000800 */
[----:B------:R-:W-:Y:S01]  /*2920*/  @!P3 IMAD.MOV.U32 R7, RZ, RZ, c[0x0][0x194] ;  /* 0x00006500ff07b624 */ /* 0x000fe200078e00ff */
[C---:B------:R-:W-:Y:S02]  /*2930*/  @!P2 LEA R2, P4, R0.reuse, c[0x0][0x160], 0x1 ;  /* 0x000058000002aa11 */ /* 0x040fe400078808ff */
[C---:B------:R-:W-:Y:S01]  /*2940*/  @!P3 LEA R4, P5, R5.reuse, R196, 0x6 ;  /* 0x000000c40504b211 */ /* 0x040fe200078a30ff */
[----:B------:R1:W-:Y:S01]  /*2950*/  @P3 STS [R190+0x1004], RZ ;  /* 0x001004ffbe003388 */ /* 0x0003e20000000800 */
[----:B------:R-:W-:Y:S02]  /*2960*/  @!P2 LEA.HI.X R3, R0, c[0x0][0x164], R6, 0x1, P4 ;  /* 0x000059000003aa11 */ /* 0x000fe400020f0c06 */
[----:B------:R-:W-:Y:S01]  /*2970*/  @!P3 LEA.HI.X R5, R5, R197, R7, 0x6, P5 ;  /* 0x000000c50505b211 */ /* 0x000fe200028f3407 */
[----:B------:R1:W-:Y:S04]  /*2980*/  @P3 STS [R190+0x1008], RZ ;  /* 0x001008ffbe003388 */ /* 0x0003e80000000800 */
[----:B------:R1:W-:Y:S04]  /*2990*/  @P3 STS [R190+0x100c], RZ ;  /* 0x00100cffbe003388 */ /* 0x0003e80000000800 */
[----:B------:R-:W-:Y:S01]  /*29a0*/  @!PT LDS RZ, [RZ] ;  /* 0x00000000fffff984 */ /* 0x000fe20000000800 */
[----:B------:R-:W-:Y:S01]  /*29b0*/  @!PT LDS RZ, [RZ] ;  /* 0x00000000fffff984 */ /* 0x000fe20000000800 */
[----:B------:R-:W-:Y:S01]  /*29c0*/  @!PT LDS RZ, [RZ] ;  /* 0x00000000fffff984 */ /* 0x000fe20000000800 */
[----:B------:R1:W-:Y:S04]  /*29d0*/  @!P3 LDGSTS.E.BYPASS.LTC128B.128 [R190+0x1000], [R4.64] ;  /* 0x0100000004bebfae */ /* 0x0003e8000b901d46 */
        /* <DEDUP_REMOVED lines=13> */
[----:B-1----:R-:W-:-:S04]  /*2ab0*/  LEA R2, P1, R0, c[0x0][0x160], 0x1 ;  /* 0x0000580000027a11 */ /* 0x002fc800078208ff */
[----:B------:R-:W-:-:S05]  /*2ac0*/  LEA.HI.X R3, R0, c[0x0][0x164], R6, 0x1, P1 ;  /* 0x0000590000037a11 */ /* 0x000fca00008f0c06 */
[----:B------:R-:W-:Y:S01]  /*2ad0*/  @!PT LDS RZ, [RZ] ;  /* 0x00000000fffff984 */ /* 0x000fe20000000800 */
[----:B------:R-:W-:Y:S01]  /*2ae0*/  @!PT LDS RZ, [RZ] ;  /* 0x00000000fffff984 */ /* 0x000fe20000000800 */
[----:B------:R-:W-:Y:S01]  /*2af0*/  @!PT LDS RZ, [RZ] ;  /* 0x00000000fffff984 */ /* 0x000fe20000000800 */
[----:B------:R1:W-:Y:S04]  /*2b00*/  LDGSTS.E.BYPASS.LTC128B.128 [R190+0x5000], [R2.64+0x100] ;  /* 0x0500010002be7fae */ /* 0x0003e8000b901d46 */
.L_x_147:
[----:B------:R-:W-:Y:S05]  /*2b10*/  BSYNC B0 ;  /* 0x0000000000007941 */ /* 0x000fea0003800000 */
.L_x_145:
[----:B--2---:R-:W2:Y:S01]  /*2b20*/  LDL R13, [R1+0x4] ;  /* 0x00000400010d7983 */ /* 0x004ea20000100800 */
[----:B------:R-:W-:Y:S01]  /*2b30*/  IMAD R11, R235, -0x40, R209 ;  /* 0xffffffc0eb0b7824 */ /* 0x000fe200078e02d1 */
[----:B------:R-:W-:Y:S01]  /*2b40*/  MOV R202, 0x7f800000 ;  /* 0x7f80000000ca7802 */ /* 0x000fe20000000f00 */
[----:B------:R-:W-:-:S03]  /*2b50*/  IMAD.MOV.U32 R199, RZ, RZ, 0x7f800000 ;  /* 0x7f800000ffc77424 */ /* 0x000fc600078e00ff */
[----:B------:R-:W-:-:S13]  /*2b60*/  ISETP.GE.AND P6, PT, R234, R11, PT ;  /* 0x0000000bea00720c */ /* 0x000fda0003fc6270 */
[----:B------:R1:W-:Y:S04]  /*2b70*/  @P6 STS.128 [R191+0x12000], RZ ;  /* 0x012000ffbf006388 */ /* 0x0003e80000000c00 */
[----:B------:R1:W-:Y:S04]  /*2b80*/  @P6 STS.128 [R191+0x14000], RZ ;  /* 0x014000ffbf006388 */ /* 0x0003e80000000c00 */
[----:B------:R1:W-:Y:S01]  /*2b90*/  @P6 STS.128 [R191+0x16000], RZ ;  /* 0x016000ffbf006388 */ /* 0x0003e20000000c00 */
[----:B------:R-:W-:Y:S01]  /*2ba0*/  BSSY B0, `(.L_x_148) ;  /* 0x0000034000007945 */ /* 0x000fe20003800000 */
[C---:B--2---:R-:W-:Y:S01]  /*2bb0*/  IADD3 R0, R13.reuse, 0x8, RZ ;  /* 0x000000080d007810 */ /* 0x044fe20007ffe0ff */
[----:B------:R-:W-:Y:S01]  /*2bc0*/  IMAD.SHL.U32 R230, R13, 0x4, RZ ;  /* 0x000000040de67824 */ /* 0x000fe200078e00ff */
[----:B-1----:R-:W-:-:S02]  /*2bd0*/  SHF.R.S32.HI R2, RZ, 0x1f, R13 ;  /* 0x0000001fff027819 */ /* 0x002fc4000001140d */
[CC--:B------:R-:W-:Y:S02]  /*2be0*/  ISETP.GE.AND P3, PT, R13.reuse, R10.reuse, PT ;  /* 0x0000000a0d00720c */ /* 0x0c0fe40003f66270 */
[----:B------:R-:W-:Y:S02]  /*2bf0*/  ISETP.GE.AND P2, PT, R0, R10, PT ;  /* 0x0000000a0000720c */ /* 0x000fe40003f46270 */
[----:B------:R-:W-:Y:S02]  /*2c00*/  SHF.L.U64.HI R229, R13, 0x2, R2 ;  /* 0x000000020de57819 */ /* 0x000fe40000010202 */
[----:B------:R-:W-:-:S04]  /*2c10*/  IADD3 R2, P1, R230, R208, RZ ;  /* 0x000000d0e6027210 */ /* 0x000fc80007f3e0ff */
[----:B------:R-:W-:Y:S01]  /*2c20*/  IADD3.X R3, R229, R207, RZ, P1, !PT ;  /* 0x000000cfe5037210 */ /* 0x000fe20000ffe4ff */
[----:B------:R-:W-:-:S04]  /*2c30*/  IMAD R0, R19, c[0x0][0x198], RZ ;  /* 0x0000660013007a24 */ /* 0x000fc800078e02ff */
[----:B------:R1:W5:Y:S04]  /*2c40*/  @!P3 LDG.E R199, [R2.64] ;  /* 0x0000000602c7b981 */ /* 0x000368000c1e1900 */
[----:B------:R1:W5:Y:S01]  /*2c50*/  @!P2 LDG.E R202, [R2.64+0x20] ;  /* 0x0000200602caa981 */ /* 0x000362000c1e1900 */
[C---:B------:R-:W-:Y:S02]  /*2c60*/  IMAD R0, R246.reuse, c[0x0][0x19c], R0 ;  /* 0x00006700f6007a24 */ /* 0x040fe400078e0200 */
[----:B-1----:R-:W-:-:S05]  /*2c70*/  IMAD.WIDE.U32 R2, R246, c[0x0][0x198], R200 ;  /* 0x00006600f6027a25 */ /* 0x002fca00078e00c8 */
[----:B------:R-:W-:-:S04]  /*2c80*/  IADD3 R4, P1, R23, R2, RZ ;  /* 0x0000000217047210 */ /* 0x000fc80007f3e0ff */
[----:B------:R-:W-:Y:S01]  /*2c90*/  IADD3.X R5, R24, R3, R0, P1, !PT ;  /* 0x0000000318057210 */ /* 0x000fe20000ffe400 */
[----:B------:R-:W-:-:S04]  /*2ca0*/  IMAD R0, R21, c[0x0][0x1b0], RZ ;  /* 0x00006c0015007a24 */ /* 0x000fc800078e02ff */
[C---:B------:R-:W-:Y:S02]  /*2cb0*/  IMAD R0, R14.reuse, c[0x0][0x1b4], R0 ;  /* 0x00006d000e007a24 */ /* 0x040fe400078e0200 */
[----:B------:R-:W-:-:S04]  /*2cc0*/  IMAD.WIDE.U32 R4, R14, c[0x0][0x1b0], R4 ;  /* 0x00006c000e047a25 */ /* 0x000fc800078e0004 */
[----:B------:R-:W-:Y:S01]  /*2cd0*/  IMAD.IADD R10, R5, 0x1, R0 ;  /* 0x00000001050a7824 */ /* 0x000fe200078e0200 */
[----:B------:R-:W-:Y:S05]  /*2ce0*/  @P6 BRA `(.L_x_149) ;  /* 0x000001f000006947 */ /* 0x000fea0003800000 */
[----:B------:R-:W-:Y:S01]  /*2cf0*/  ISETP.GE.AND P4, PT, R200, c[0x0][0x220], PT ;  /* 0x00008800c8007a0c */ /* 0x000fe20003f86270 */
[----:B------:R-:W-:Y:S01]  /*2d00*/  IMAD R0, R32, c[0x0][0x198], RZ ;  /* 0x0000660020007a24 */ /* 0x000fe200078e02ff */
[----:B------:R-:W-:Y:S01]  /*2d10*/  ISETP.GE.AND P3, PT, R210, c[0x0][0x220], PT ;  /* 0x00008800d2007a0c */ /* 0x000fe20003f66270 */
[----:B------:R-:W-:Y:S01]  /*2d20*/  IMAD.MOV.U32 R2, RZ, RZ, R4 ;  /* 0x000000ffff027224 */ /* 0x000fe200078e0004 */
[----:B------:R-:W-:Y:S01]  /*2d30*/  ISETP.GE.AND P1, PT, R211, c[0x0][0x220], PT ;  /* 0x00008800d3007a0c */ /* 0x000fe20003f26270 */
[----:B------:R-:W-:Y:S02]  /*2d40*/  IMAD.MOV.U32 R3, RZ, RZ, R10 ;  /* 0x000000ffff037224 */ /* 0x000fe400078e000a */
[C---:B------:R-:W-:Y:S02]  /*2d50*/  IMAD R0, R234.reuse, c[0x0][0x19c], R0 ;  /* 0x00006700ea007a24 */ /* 0x040fe400078e0200 */
[----:B------:R-:W-:-:S04]  /*2d60*/  IMAD.WIDE.U32 R2, R234, c[0x0][0x198], R2 ;  /* 0x00006600ea027a25 */ /* 0x000fc800078e0002 */
[----:B------:R-:W-:Y:S01]  /*2d70*/  IMAD.IADD R0, R3, 0x1, R0 ;  /* 0x0000000103007824 */ /* 0x000fe200078e0200 */
[C---:B------:R-:W-:Y:S01]  /*2d80*/  @!P4 LEA R8, P5, R2.reuse, c[0x0][0x168], 0x1 ;  /* 0x00005a000208ca11 */ /* 0x040fe200078a08ff */
[----:B------:R1:W-:Y:S01]  /*2d90*/  @P4 STS.128 [R191+0x12000], RZ ;  /* 0x012000ffbf004388 */ /* 0x0003e20000000c00 */
        /* <DEDUP_REMOVED lines=20> */
.L_x_149:
[----:B------:R-:W-:Y:S05]  /*2ee0*/  BSYNC B0 ;  /* 0x0000000000007941 */ /* 0x000fea0003800000 */
.L_x_148:
[----:B------:R-:W-:Y:S01]  /*2ef0*/  ISETP.GE.AND P5, PT, R12, R11, PT ;  /* 0x0000000b0c00720c */ /* 0x000fe20003fa6270 */
[----:B------:R-:W-:-:S12]  /*2f00*/  BSSY B0, `(.L_x_150) ;  /* 0x0000025000007945 */ /* 0x000fd80003800000 */
[----:B------:R2:W-:Y:S04]  /*2f10*/  @P5 STS.128 [R191+0x13000], RZ ;  /* 0x013000ffbf005388 */ /* 0x0005e80000000c00 */
[----:B------:R2:W-:Y:S04]  /*2f20*/  @P5 STS.128 [R191+0x15000], RZ ;  /* 0x015000ffbf005388 */ /* 0x0005e80000000c00 */
[----:B------:R2:W-:Y:S01]  /*2f30*/  @P5 STS.128 [R191+0x17000], RZ ;  /* 0x017000ffbf005388 */ /* 0x0005e20000000c00 */
[----:B------:R-:W-:Y:S05]  /*2f40*/  @P5 BRA `(.L_x_151) ;  /* 0x0000020000005947 */ /* 0x000fea0003800000 */
[----:B------:R-:W-:Y:S01]  /*2f50*/  IADD3 R0, P1, R234, 0x20, RZ ;  /* 0x00000020ea007810 */ /* 0x000fe20007f3e0ff */
[----:B------:R-:W-:Y:S01]  /*2f60*/  IMAD.MOV.U32 R5, RZ, RZ, R10 ;  /* 0x000000ffff057224 */ /* 0x000fe200078e000a */
[----:B------:R-:W-:-:S02]  /*2f70*/  ISETP.GE.AND P4, PT, R200, c[0x0][0x220], PT ;  /* 0x00008800c8007a0c */ /* 0x000fc40003f86270 */
[----:B------:R-:W-:Y:S01]  /*2f80*/  ISETP.GE.AND P3, PT, R210, c[0x0][0x220], PT ;  /* 0x00008800d2007a0c */ /* 0x000fe20003f66270 */
[----:B------:R-:W-:Y:S01]  /*2f90*/  IMAD.X R2, RZ, RZ, R32, P1 ;  /* 0x000000ffff027224 */ /* 0x000fe200008e0620 */
[----:B------:R-:W-:Y:S01]  /*2fa0*/  ISETP.GE.AND P1, PT, R211, c[0x0][0x220], PT ;  /* 0x00008800d3007a0c */ /* 0x000fe20003f26270 */
[----:B-1----:R-:W-:-:S04]  /*2fb0*/  IMAD.WIDE.U32 R6, R0, c[0x0][0x198], R4 ;  /* 0x0000660000067a25 */ /* 0x002fc800078e0004 */
[----:B------:R-:W-:-:S04]  /*2fc0*/  IMAD R2, R2, c[0x0][0x198], RZ ;  /* 0x0000660002027a24 */ /* 0x000fc800078e02ff */
[----:B------:R-:W-:Y:S01]  /*2fd0*/  IMAD R0, R0, c[0x0][0x19c], R2 ;  /* 0x0000670000007a24 */ /* 0x000fe200078e0202 */
[----:B------:R-:W-:Y:S01]  /*2fe0*/  @!P4 LEA R4, P2, R6, c[0x0][0x168], 0x1 ;  /* 0x00005a000604ca11 */ /* 0x000fe200078408ff */
[----:B------:R1:W-:Y:S02]  /*2ff0*/  @P4 STS.128 [R191+0x13000], RZ ;  /* 0x013000ffbf004388 */ /* 0x0003e40000000c00 */
[----:B------:R-:W-:-:S05]  /*3000*/  IMAD.IADD R0, R7, 0x1, R0 ;  /* 0x0000000107007824 */ /* 0x000fca00078e0200 */
[C---:B------:R-:W-:Y:S02]  /*3010*/  @!P4 LEA.HI.X R5, R6.reuse, c[0x0][0x16c], R0, 0x1, P2 ;  /* 0x00005b000605ca11 */ /* 0x040fe400010f0c00 */
[----:B------:R-:W-:-:S03]  /*3020*/  @!P3 LEA R2, P2, R6, c[0x0][0x168], 0x1 ;  /* 0x00005a000602ba11 */ /* 0x000fc600078408ff */
[----:B------:R-:W-:Y:S01]  /*3030*/  @!PT LDS RZ, [RZ] ;  /* 0x00000000fffff984 */ /* 0x000fe20000000800 */
[----:B------:R-:W-:Y:S01]  /*3040*/  @!PT LDS RZ, [RZ] ;  /* 0x00000000fffff984 */ /* 0x000fe20000000800 */
[----:B------:R-:W-:Y:S01]  /*3050*/  @!PT LDS RZ, [RZ] ;  /* 0x00000000fffff984 */ /* 0x000fe20000000800 */
[----:B------:R1:W-:Y:S01]  /*3060*/  @!P4 LDGSTS.E.BYPASS.LTC128B.128 [R191+0x13000], [R4.64] ;  /* 0x1300000004bfcfae */ /* 0x0003e2000b901d46 */
[----:B------:R-:W-:-:S03]  /*3070*/  @!P3 LEA.HI.X R3, R6, c[0x0][0x16c], R0, 0x1, P2 ;  /* 0x00005b000603ba11 */ /* 0x000fc600010f0c00 */
        /* <DEDUP_REMOVED lines=13> */
.L_x_151:
[----:B------:R-:W-:Y:S05]  /*3150*/  BSYNC B0 ;  /* 0x0000000000007941 */ /* 0x000fea0003800000 */
.L_x_150:
[----:B------:R1:W-:Y:S02]  /*3160*/  @P6 STS.128 [R191+0x18000], RZ ;  /* 0x018000ffbf006388 */ /* 0x0003e40000000c00 */
[C---:B-1----:R-:W-:Y:S01]  /*3170*/  IMAD.WIDE.U32 R2, R246.reuse, c[0x0][0x1a0], R200 ;  /* 0x00006800f6027a25 */ /* 0x042fe200078e00c8 */
[----:B------:R-:W-:Y:S01]  /*3180*/  BSSY B0, `(.L_x_152) ;  /* 0x000002b000007945 */ /* 0x000fe20003800000 */
[----:B------:R1:W-:Y:S02]  /*3190*/  @P6 STS.128 [R191+0x1a000], RZ ;  /* 0x01a000ffbf006388 */ /* 0x0003e40000000c00 */
[----:B------:R-:W-:Y:S01]  /*31a0*/  IMAD R0, R19, c[0x0][0x1a0], RZ ;  /* 0x0000680013007a24 */ /* 0x000fe200078e02ff */
[----:B------:R-:W-:Y:S01]  /*31b0*/  IADD3 R4, P1, R25, R2, RZ ;  /* 0x0000000219047210 */ /* 0x000fe20007f3e0ff */
[----:B------:R1:W-:Y:S02]  /*31c0*/  @P6 STS.128 [R191+0x1c000], RZ ;  /* 0x01c000ffbf006388 */ /* 0x0003e40000000c00 */
[----:B------:R-:W-:-:S05]  /*31d0*/  IMAD R0, R246, c[0x0][0x1a4], R0 ;  /* 0x00006900f6007a24 */ /* 0x000fca00078e0200 */
[----:B------:R-:W-:Y:S01]  /*31e0*/  IADD3.X R5, R27, R3, R0, P1, !PT ;  /* 0x000000031b057210 */ /* 0x000fe20000ffe400 */
[----:B------:R-:W-:-:S04]  /*31f0*/  IMAD R0, R21, c[0x0][0x1b8], RZ ;  /* 0x00006e0015007a24 */ /* 0x000fc800078e02ff */
[C---:B------:R-:W-:Y:S02]  /*3200*/  IMAD R0, R14.reuse, c[0x0][0x1bc], R0 ;  /* 0x00006f000e007a24 */ /* 0x040fe400078e0200 */
[----:B------:R-:W-:-:S05]  /*3210*/  IMAD.WIDE.U32 R4, R14, c[0x0][0x1b8], R4 ;  /* 0x00006e000e047a25 */ /* 0x000fca00078e0004 */
[----:B------:R-:W-:Y:S01]  /*3220*/  IADD3 R10, R5, R0, RZ ;  /* 0x00000000050a7210 */ /* 0x000fe20007ffe0ff */
        /* <DEDUP_REMOVED lines=32> */
.L_x_153:
[----:B------:R-:W-:Y:S05]  /*3430*/  BSYNC B0 ;  /* 0x0000000000007941 */ /* 0x000fea0003800000 */
.L_x_152:
[----:B------:R1:W-:Y:S01]  /*3440*/  @P5 STS.128 [R191+0x19000], RZ ;  /* 0x019000ffbf005388 */ /* 0x0003e20000000c00 */
[----:B------:R-:W-:Y:S03]  /*3450*/  BSSY B0, `(.L_x_154) ;  /* 0x0000024000007945 */ /* 0x000fe60003800000 */
        /* <DEDUP_REMOVED lines=12> */
[C---:B------:R-:W-:Y:S01]  /*3520*/  @!P4 LEA R4, P5, R6.reuse, c[0x0][0x170], 0x1 ;  /* 0x00005c000604ca11 */ /* 0x040fe200078a08ff */
[----:B------:R1:W-:Y:S01]  /*3530*/  @P4 STS.128 [R191+0x19000], RZ ;  /* 0x019000ffbf004388 */ /* 0x0003e20000000c00 */
[----:B------:R-:W-:Y:S01]  /*3540*/  @!P3 LEA R2, P2, R6, c[0x0][0x170], 0x1 ;  /* 0x00005c000602ba11 */ /* 0x000fe200078408ff */
[----:B------:R-:W-:-:S05]  /*3550*/  IMAD.IADD R0, R7, 0x1, R0 ;  /* 0x0000000107007824 */ /* 0x000fca00078e0200 */
        /* <DEDUP_REMOVED lines=19> */
.L_x_155:
[----:B------:R-:W-:Y:S05]  /*3690*/  BSYNC B0 ;  /* 0x0000000000007941 */ /* 0x000fea0003800000 */
.L_x_154:
[----:B-12---:R-:W2:Y:S01]  /*36a0*/  LDL R2, [R1+0x10] ;  /* 0x0000100001027983 */ /* 0x006ea20000100800 */
[----:B------:R-:W-:Y:S01]  /*36b0*/  IADD3 R0, R13, 0x1, RZ ;  /* 0x000000010d007810 */ /* 0x000fe20007ffe0ff */
[----:B------:R-:W-:Y:S01]  /*36c0*/  IMAD.MOV.U32 R180, RZ, RZ, 0x40 ;  /* 0x00000040ffb47424 */ /* 0x000fe200078e00ff */
[----:B------:R-:W-:Y:S01]  /*36d0*/  IADD3 R239, R246, 0x40, RZ ;  /* 0x00000040f6ef7810 */ /* 0x000fe20007ffe0ff */
[----:B------:R-:W0:Y:S01]  /*36e0*/  LDGDEPBAR ;  /* 0x00000000000079af */ /* 0x000e220000000000 */
[----:B------:R-:W-:Y:S01]  /*36f0*/  IADD3 R240, R209, R0, -R18 ;  /* 0x00000000d1f07210 */ /* 0x000fe20007ffe812 */
[----:B------:R-:W-:Y:S01]  /*3700*/  IMAD.SHL.U32 R176, R187, 0x2, RZ ;  /* 0x00000002bbb07824 */ /* 0x000fe200078e00ff */
[----:B------:R-:W-:Y:S01]  /*3710*/  IADD3 R0, R186, 0x3000, RZ ;  /* 0x00003000ba007810 */ /* 0x000fe20007ffe0ff */
[----:B------:R-:W-:Y:S01]  /*3720*/  IMAD.MOV.U32 R192, RZ, RZ, R190 ;  /* 0x000000ffffc07224 */ /* 0x000fe200078e00be */
[----:B------:R-:W-:Y:S01]  /*3730*/  IADD3 R18, R18, 0x40, R246 ;  /* 0x0000004012127810 */ /* 0x000fe20007ffe0f6 */
[----:B------:R-:W-:Y:S01]  /*3740*/  CS2R R142, SRZ ;  /* 0x00000000008e7805 */ /* 0x000fe2000001ff00 */
[----:B------:R-:W-:Y:S01]  /*3750*/  SEL R0, R0, R186, !P0 ;  /* 0x000000ba00007207 */ /* 0x000fe20004000000 */
[----:B------:R-:W-:Y:S01]  /*3760*/  CS2R R140, SRZ ;  /* 0x00000000008c7805 */ /* 0x000fe2000001ff00 */
[----:B------:R-:W-:Y:S01]  /*3770*/  CS2R R146, SRZ ;  /* 0x0000000000927805 */ /* 0x000fe2000001ff00 */
[----:B------:R-:W-:Y:S01]  /*3780*/  CS2R R144, SRZ ;  /* 0x0000000000907805 */ /* 0x000fe2000001ff00 */
[----:B------:R-:W-:Y:S01]  /*3790*/  CS2R R138, SRZ ;  /* 0x00000000008a7805 */ /* 0x000fe2000001ff00 */
[----:B------:R-:W-:Y:S01]  /*37a0*/  IMAD.SHL.U32 R168, R0, 0x2, RZ ;  /* 0x0000000200a87824 */ /* 0x000fe200078e00ff */
[----:B------:R-:W-:Y:S01]  /*37b0*/  MOV R0, c[0x0][0x22c] ;  /* 0x00008b0000007a02 */ /* 0x000fe20000000f00 */
[----:B------:R-:W-:Y:S01]  /*37c0*/  CS2R R136, SRZ ;  /* 0x0000000000887805 */ /* 0x000fe2000001ff00 */
[----:B------:R-:W-:Y:S01]  /*37d0*/  CS2R R134, SRZ ;  /* 0x0000000000867805 */ /* 0x000fe2000001ff00 */
[----:B------:R-:W-:Y:S01]  /*37e0*/  CS2R R132, SRZ ;  /* 0x0000000000847805 */ /* 0x000fe2000001ff00 */
[----:B------:R-:W-:Y:S01]  /*37f0*/  CS2R R126, SRZ ;  /* 0x00000000007e7805 */ /* 0x000fe2000001ff00 */
[----:B------:R-:W-:Y:S01]  /*3800*/  IMAD R0, R0, c[0x0][0x1c0], RZ ;  /* 0x0000700000007a24 */ /* 0x000fe200078e02ff */
[----:B------:R-:W-:Y:S01]  /*3810*/  CS2R R124, SRZ ;  /* 0x00000000007c7805 */ /* 0x000fe2000001ff00 */
[----:B------:R-:W-:Y:S01]  /*3820*/  CS2R R130, SRZ ;  /* 0x0000000000827805 */ /* 0x000fe2000001ff00 */
[----:B------:R-:W-:Y:S01]  /*3830*/  CS2R R128, SRZ ;  /* 0x0000000000807805 */ /* 0x000fe2000001ff00 */
[C---:B------:R-:W-:Y:S01]  /*3840*/  IMAD.SHL.U32 R232, R0.reuse, 0x10, RZ ;  /* 0x0000001000e87824 */ /* 0x040fe200078e00ff */
[----:B------:R-:W-:Y:S01]  /*3850*/  CS2R R122, SRZ ;  /* 0x00000000007a7805 */ /* 0x000fe2000001ff00 */
[----:B------:R-:W-:Y:S01]  /*3860*/  IMAD.SHL.U32 R198, R0, 0x8, RZ ;  /* 0x0000000800c67824 */ /* 0x000fe200078e00ff */
[----:B------:R-:W-:Y:S01]  /*3870*/  CS2R R120, SRZ ;  /* 0x0000000000787805 */ /* 0x000fe2000001ff00 */
[----:B------:R-:W-:Y:S01]  /*3880*/  CS2R R118, SRZ ;  /* 0x0000000000767805 */ /* 0x000fe2000001ff00 */
[C---:B------:R-:W-:Y:S01]  /*3890*/  IADD3 R252, R232.reuse, 0x20, RZ ;  /* 0x00000020e8fc7810 */ /* 0x040fe20007ffe0ff */
[----:B------:R-:W-:Y:S01]  /*38a0*/  CS2R R116, SRZ ;  /* 0x0000000000747805 */ /* 0x000fe2000001ff00 */
[C---:B------:R-:W-:Y:S01]  /*38b0*/  IADD3 R248, R232.reuse, 0xa0, RZ ;  /* 0x000000a0e8f87810 */ /* 0x040fe20007ffe0ff */
[----:B------:R-:W-:Y:S01]  /*38c0*/  CS2R R110, SRZ ;  /* 0x00000000006e7805 */ /* 0x000fe2000001ff00 */
[----:B------:R-:W-:Y:S01]  /*38d0*/  IADD3 R251, R232, 0x40, RZ ;  /* 0x00000040e8fb7810 */ /* 0x000fe20007ffe0ff */
[----:B------:R-:W-:Y:S01]  /*38e0*/  IMAD.IADD R245, R198, 0x1, R252 ;  /* 0x00000001c6f57824 */ /* 0x000fe200078e02fc */
[----:B------:R-:W-:Y:S01]  /*38f0*/  IADD3 R249, R232, 0x80, RZ ;  /* 0x00000080e8f97810 */ /* 0x000fe20007ffe0ff */
[----:B------:R-:W-:Y:S01]  /*3900*/  IMAD.IADD R241, R198, 0x1, R248 ;  /* 0x00000001c6f17824 */ /* 0x000fe200078e02f8 */
[----:B------:R-:W-:Y:S01]  /*3910*/  IADD3 R250, R232, 0x60, RZ ;  /* 0x00000060e8fa7810 */ /* 0x000fe20007ffe0ff */
[C---:B------:R-:W-:Y:S01]  /*3920*/  IMAD.IADD R244, R198.reuse, 0x1, R251 ;  /* 0x00000001c6f47824 */ /* 0x040fe200078e02fb */
[C---:B------:R-:W-:Y:S01]  /*3930*/  IADD3 R6, R198.reuse, R245, RZ ;  /* 0x000000f5c6067210 */ /* 0x040fe20007ffe0ff */
[C---:B------:R-:W-:Y:S01]  /*3940*/  IMAD.IADD R242, R198.reuse, 0x1, R249 ;  /* 0x00000001c6f27824 */ /* 0x040fe200078e02f9 */
[C---:B------:R-:W-:Y:S01]  /*3950*/  IADD3 R243, R198.reuse, R250, RZ ;  /* 0x000000fac6f37210 */ /* 0x040fe20007ffe0ff */
[C---:B------:R-:W-:Y:S01]  /*3960*/  IMAD.IADD R5, R198.reuse, 0x1, R244 ;  /* 0x00000001c6057824 */ /* 0x040fe200078e02f4 */
[----:B------:R-:W-:Y:S01]  /*3970*/  CS2R R108, SRZ ;  /* 0x00000000006c7805 */ /* 0x000fe2000001ff00 */
[C---:B------:R-:W-:Y:S01]  /*3980*/  IMAD.IADD R223, R198.reuse, 0x1, R6 ;  /* 0x00000001c6df7824 */ /* 0x040fe200078e0206 */
[C---:B------:R-:W-:Y:S01]  /*3990*/  IADD3 R3, R198.reuse, R242, RZ ;  /* 0x000000f2c6037210 */ /* 0x040fe20007ffe0ff */
[C---:B------:R-:W-:Y:S01]  /*39a0*/  IMAD.IADD R4, R198.reuse, 0x1, R243 ;  /* 0x00000001c6047824 */ /* 0x040fe200078e02f3 */
[C---:B------:R-:W-:Y:S01]  /*39b0*/  IADD3 R221, R198.reuse, R5, RZ ;  /* 0x00000005c6dd7210 */ /* 0x040fe20007ffe0ff */
[C---:B------:R-:W-:Y:S01]  /*39c0*/  IMAD.IADD R222, R198.reuse, 0x1, R223 ;  /* 0x00000001c6de7824 */ /* 0x040fe200078e02df */
[----:B------:R-:W-:Y:S01]  /*39d0*/  CS2R R114, SRZ ;  /* 0x0000000000727805 */ /* 0x000fe2000001ff00 */
[C---:B------:R-:W-:Y:S01]  /*39e0*/  IMAD.IADD R219, R198.reuse, 0x1, R4 ;  /* 0x00000001c6db7824 */ /* 0x040fe200078e0204 */
[----:B------:R-:W-:Y:S01]  /*39f0*/  CS2R R112, SRZ ;  /* 0x0000000000707805 */ /* 0x000fe2000001ff00 */
[C---:B------:R-:W-:Y:S01]  /*3a00*/  IMAD.IADD R217, R198.reuse, 0x1, R3 ;  /* 0x00000001c6d97824 */ /* 0x040fe200078e0203 */
[----:B------:R-:W-:Y:S01]  /*3a10*/  CS2R R106, SRZ ;  /* 0x00000000006a7805 */ /* 0x000fe2000001ff00 */
[C---:B------:R-:W-:Y:S01]  /*3a20*/  IMAD.IADD R220, R198.reuse, 0x1, R221 ;  /* 0x00000001c6dc7824 */ /* 0x040fe200078e02dd */
[C---:B------:R-:W-:Y:S01]  /*3a30*/  IADD3 R218, R198.reuse, R219, RZ ;  /* 0x000000dbc6da7210 */ /* 0x040fe20007ffe0ff */
[----:B------:R-:W-:Y:S01]  /*3a40*/  IMAD.IADD R216, R198, 0x1, R217 ;  /* 0x00000001c6d87824 */ /* 0x000fe200078e02d9 */
        /* <DEDUP_REMOVED lines=27> */
[----:B------:R-:W-:Y:S01]  /*3c00*/  IADD3 R238, R18, -R209, RZ ;  /* 0x800000d112ee7210 */ /* 0x000fe20007ffe0ff */
[C---:B------:R-:W-:Y:S01]  /*3c10*/  IMAD.IADD R227, R198.reuse, 0x1, R220 ;  /* 0x00000001c6e37824 */ /* 0x040fe200078e02dc */
[C---:B------:R-:W-:Y:S01]  /*3c20*/  IADD3 R228, R198.reuse, R222, RZ ;  /* 0x000000dec6e47210 */ /* 0x040fe20007ffe0ff */
[C---:B------:R-:W-:Y:S01]  /*3c30*/  IMAD.IADD R225, R198.reuse, 0x1, R216 ;  /* 0x00000001c6e17824 */ /* 0x040fe200078e02d8 */
[----:B------:R-:W-:-:S02]  /*3c40*/  IADD3 R226, R198, R218, RZ ;  /* 0x000000dac6e27210 */ /* 0x000fc40007ffe0ff */
[----:B--2---:R-:W-:Y:S02]  /*3c50*/  R2P PR, R2, 0x6 ;  /* 0x0000000602007804 */ /* 0x004fe40000000000 */
[----:B------:R-:W-:-:S03]  /*3c60*/  IADD3 R2, R187, 0x3000, RZ ;  /* 0x00003000bb027810 */ /* 0x000fc60007ffe0ff */
[----:B------:R-:W-:Y:S02]  /*3c70*/  SEL R185, R185, 0xffffffe0, !P1 ;  /* 0xffffffe0b9b97807 */ /* 0x000fe40004800000 */
[----:B------:R-:W-:Y:S02]  /*3c80*/  SEL R2, R2, R187, !P0 ;  /* 0x000000bb02027207 */ /* 0x000fe40004000000 */
[----:B------:R-:W-:Y:S01]  /*3c90*/  SEL R180, R180, 0xffffffc0, !P2 ;  /* 0xffffffc0b4b47807 */ /* 0x000fe20005000000 */
[C---:B------:R-:W-:Y:S02]  /*3ca0*/  IMAD.IADD R182, R181.reuse, 0x1, R185 ;  /* 0x00000001b5b67824 */ /* 0x040fe400078e02b9 */
[----:B------:R-:W-:Y:S01]  /*3cb0*/  IMAD.SHL.U32 R175, R2, 0x2, RZ ;  /* 0x0000000202af7824 */ /* 0x000fe200078e00ff */
[----:B------:R-:W-:Y:S01]  /*3cc0*/  IADD3 R183, R181, R180, RZ ;  /* 0x000000b4b5b77210 */ /* 0x000fe20007ffe0ff */
[----:B------:R-:W-:Y:S01]  /*3cd0*/  IMAD.IADD R2, R198, 0x1, R241 ;  /* 0x00000001c6027824 */ /* 0x000fe200078e02f1 */
[----:B------:R-:W-:Y:S01]  /*3ce0*/  IADD3 R184, R180, R182, RZ ;  /* 0x000000b6b4b87210 */ /* 0x000fe20007ffe0ff */
[----:B------:R-:W-:-:S02]  /*3cf0*/  IMAD.IADD R177, R185, 0x1, R176 ;  /* 0x00000001b9b17824 */ /* 0x000fc400078e02b0 */
[----:B------:R-:W-:Y:S01]  /*3d00*/  IMAD.IADD R179, R180, 0x1, R176 ;  /* 0x00000001b4b37824 */ /* 0x000fe200078e02b0 */
[----:B------:R-:W-:Y:S02]  /*3d10*/  IADD3 R215, R198, R2, RZ ;  /* 0x00000002c6d77210 */ /* 0x000fe40007ffe0ff */
[----:B------:R-:W-:-:S03]  /*3d20*/  IADD3 R178, R180, R177, RZ ;  /* 0x000000b1b4b27210 */ /* 0x000fc60007ffe0ff */
[----:B------:R-:W-:-:S05]  /*3d30*/  IMAD.IADD R214, R198, 0x1, R215 ;  /* 0x00000001c6d67824 */ /* 0x000fca00078e02d7 */
[----:B------:R-:W-:Y:S02]  /*3d40*/  IADD3 R224, R198, R214, RZ ;  /* 0x000000d6c6e07210 */ /* 0x000fe40007ffe0ff */
.L_x_158:
[----:B------:R-:W0:Y:S01]  /*3d50*/  LDGDEPBAR ;  /* 0x00000000000079af */ /* 0x000e220000000000 */
[----:B------:R-:W-:Y:S01]  /*3d60*/  IMAD.IADD R0, R175, 0x1, R185 ;  /* 0x00000001af007824 */ /* 0x000fe200078e02b9 */
[----:B-----5:R-:W-:Y:S01]  /*3d70*/  FSETP.NEU.FTZ.AND P0, PT, R199, -INF , PT ;  /* 0xff800000c700780b */ /* 0x020fe20003f1d000 */
[--C-:B------:R-:W-:Y:S01]  /*3d80*/  IMAD.IADD R2, R175, 0x1, R180.reuse ;  /* 0x00000001af027824 */ /* 0x100fe200078e02b4 */
[C---:B------:R-:W-:Y:S01]  /*3d90*/  ISETP.GT.AND P6, PT, R193.reuse, R231, PT ;  /* 0x000000e7c100720c */ /* 0x040fe20003fc4270 */
[----:B------:R-:W-:Y:S02]  /*3da0*/  IMAD.IADD R3, R0, 0x1, R180 ;  /* 0x0000000100037824 */ /* 0x000fe400078e02b4 */
[----:B------:R-:W-:Y:S04]  /*3db0*/  IMAD.MOV.U32 R150, RZ, RZ, c[0x0][0x22c] ;  /* 0x00008b00ff967624 */ /* 0x000fe800078e00ff */
[----:B------:R-:W-:Y:S04]  /*3dc0*/  IMAD R150, R150, c[0x0][0x1c0], RZ ;  /* 0x0000700096967a24 */ /* 0x000fe800078e02ff */
[----:B------:R-:W-:Y:S01]  /*3dd0*/  IMAD.U32 R150, R150, -0x40, RZ ;  /* 0xffffffc096967824 */ /* 0x000fe200078e00ff */
[----:B------:R-:W-:Y:S04]  /*3de0*/  DEPBAR.LE SB0, 0x0 ;  /* 0x000080000000791a */ /* 0x000fe80000000000 */
[----:B------:R-:W-:Y:S06]  /*3df0*/  BAR.SYNC.DEFER_BLOCKING 0x0 ;  /* 0x0000000000007b1d */ /* 0x000fec0000010000 */
[----:B------:R-:W-:Y:S05]  /*3e00*/  LDSM.16.M88.4 R16, [R175] ;  /* 0x00000000af10783b */ /* 0x000fea0000000200 */
[----:B------:R-:W1:Y:S05]  /*3e10*/  LDSM.16.M88.4 R8, [R169+0x12000] ;  /* 0x01200000a908783b */ /* 0x000e6a0000000200 */
[----:B------:R-:W2:Y:S05]  /*3e20*/  LDSM.16.M88.4 R68, [R169+0x12800] ;  /* 0x01280000a944783b */ /* 0x000eaa0000000200 */
[----:B------:R-:W-:Y:S05]  /*3e30*/  LDSM.16.M88.4 R72, [R0] ;  /* 0x000000000048783b */ /* 0x000fea0000000200 */
[----:B------:R-:W3:Y:S05]  /*3e40*/  LDSM.16.M88.4 R76, [R170+0x12000] ;  /* 0x01200000aa4c783b */ /* 0x000eea0000000200 */
[----:B------:R-:W4:Y:S05]  /*3e50*/  LDSM.16.M88.4 R80, [R170+0x12800] ;  /* 0x01280000aa50783b */ /* 0x000f2a0000000200 */
[----:B------:R-:W-:Y:S05]  /*3e60*/  LDSM.16.M88.4 R84, [R2] ;  /* 0x000000000254783b */ /* 0x000fea0000000200 */
[----:B------:R-:W3:Y:S05]  /*3e70*/  LDSM.16.M88.4 R88, [R172+0x12000] ;  /* 0x01200000ac58783b */ /* 0x000eea0000000200 */
[----:B------:R-:W-:Y:S01]  /*3e80*/  LDSM.16.M88.4 R92, [R171+0x12000] ;  /* 0x01200000ab5c783b */ /* 0x000fe20000000200 */
[C---:B-1----:R-:W-:Y:S08]  /*3e90*/  HMMA.16816.F32.BF16 R4, R16.reuse, R8, RZ ;  /* 0x000000081004723c */ /* 0x042ff000000418ff */
[C---:B------:R-:W-:Y:S08]  /*3ea0*/  HMMA.16816.F32.BF16 R8, R16.reuse, R10, RZ ;  /* 0x0000000a1008723c */ /* 0x040ff000000418ff */
[C---:B--2---:R-:W-:Y:S08]  /*3eb0*/  HMMA.16816.F32.BF16 R12, R16.reuse, R68, RZ ;  /* 0x00000044100c723c */ /* 0x044ff000000418ff */
[----:B------:R-:W-:Y:S01]  /*3ec0*/  HMMA.16816.F32.BF16 R16, R16, R70, RZ ;  /* 0x000000461010723c */ /* 0x000fe200000418ff */
[----:B------:R-:W1:Y:S07]  /*3ed0*/  LDSM.16.M88.4 R68, [R172+0x12800] ;  /* 0x01280000ac44783b */ /* 0x000e6e0000000200 */
[C---:B---3--:R-:W-:Y:S08]  /*3ee0*/  HMMA.16816.F32.BF16 R4, R72.reuse, R76, R4 ;  /* 0x0000004c4804723c */ /* 0x048ff00000041804 */
[C---:B------:R-:W-:Y:S01]  /*3ef0*/  HMMA.16816.F32.BF16 R8, R72.reuse, R78, R8 ;  /* 0x0000004e4808723c */ /* 0x040fe20000041808 */
[----:B------:R-:W2:Y:S07]  /*3f00*/  LDSM.16.M88.4 R76, [R3] ;  /* 0x00000000034c783b */ /* 0x000eae0000000200 */
[C---:B----4-:R-:W-:Y:S08]  /*3f10*/  HMMA.16816.F32.BF16 R12, R72.reuse, R80, R12 ;  /* 0x00000050480c723c */ /* 0x050ff0000004180c */
[----:B------:R-:W-:Y:S01]  /*3f20*/  HMMA.16816.F32.BF16 R16, R72, R82, R16 ;  /* 0x000000524810723c */ /* 0x000fe20000041810 */
[----:B------:R-:W3:Y:S05]  /*3f30*/  LDSM.16.M88.4 R72, [R171+0x12800] ;  /* 0x01280000ab48783b */ /* 0x000eea0000000200 */
[----:B------:R-:W-:Y:S02]  /*3f40*/  LDSM.16.M88.4 R80, [R175+0x2000] ;  /* 0x00200000af50783b */ /* 0x000fe40000000200 */
[C---:B------:R-:W-:Y:S08]  /*3f50*/  HMMA.16816.F32.BF16 R4, R84.reuse, R88, R4 ;  /* 0x000000585404723c */ /* 0x040ff00000041804 */
[C---:B------:R-:W-:Y:S01]  /*3f60*/  HMMA.16816.F32.BF16 R8, R84.reuse, R90, R8 ;  /* 0x0000005a5408723c */ /* 0x040fe20000041808 */
[----:B------:R-:W4:Y:S07]  /*3f70*/  LDSM.16.M88.4 R88, [R169+0x14000] ;  /* 0x01400000a958783b */ /* 0x000f2e0000000200 */
[C---:B-1----:R-:W-:Y:S08]  /*3f80*/  HMMA.16816.F32.BF16 R12, R84.reuse, R68, R12 ;  /* 0x00000044540c723c */ /* 0x042ff0000004180c */
[----:B------:R-:W-:Y:S01]  /*3f90*/  HMMA.16816.F32.BF16 R16, R84, R70, R16 ;  /* 0x000000465410723c */ /* 0x000fe20000041810 */
[----:B------:R-:W1:Y:S05]  /*3fa0*/  LDSM.16.M88.4 R68, [R169+0x14800] ;  /* 0x01480000a944783b */ /* 0x000e6a0000000200 */
[----:B------:R-:W-:Y:S02]  /*3fb0*/  LDSM.16.M88.4 R84, [R0+0x2000] ;  /* 0x002000000054783b */ /* 0x000fe40000000200 */
[C---:B--2---:R-:W-:Y:S08]  /*3fc0*/  HMMA.16816.F32.BF16 R4, R76.reuse, R92, R4 ;  /* 0x0000005c4c04723c */ /* 0x044ff00000041804 */
[C---:B------:R-:W-:Y:S01]  /*3fd0*/  HMMA.16816.F32.BF16 R8, R76.reuse, R94, R8 ;  /* 0x0000005e4c08723c */ /* 0x040fe20000041808 */
[----:B------:R-:W2:Y:S07]  /*3fe0*/  LDSM.16.M88.4 R92, [R170+0x14000] ;  /* 0x01400000aa5c783b */ /* 0x000eae0000000200 */
[C---:B---3--:R-:W-:Y:S08]  /*3ff0*/  HMMA.16816.F32.BF16 R12, R76.reuse, R72, R12 ;  /* 0x000000484c0c723c */ /* 0x048ff0000004180c */
[----:B------:R-:W-:Y:S01]  /*4000*/  HMMA.16816.F32.BF16 R16, R76, R74, R16 ;  /* 0x0000004a4c10723c */ /* 0x000fe20000041810 */
[----:B------:R-:W3:Y:S05]  /*4010*/  LDSM.16.M88.4 R72, [R170+0x14800] ;  /* 0x01480000aa48783b */ /* 0x000eea0000000200 */
[----:B------:R-:W-:Y:S02]  /*4020*/  LDSM.16.M88.4 R76, [R2+0x2000] ;  /* 0x00200000024c783b */ /* 0x000fe40000000200 */
[C---:B----4-:R-:W-:Y:S08]  /*4030*/  HMMA.16816.F32.BF16 R4, R80.reuse, R88, R4 ;  /* 0x000000585004723c */ /* 0x050ff00000041804 */
        /* <DEDUP_REMOVED lines=19> */
[----:B------:R4:W-:Y:S02]  /*4170*/  LDSM.16.M88.4 R76, [R0+0x4000] ;  /* 0x00400000004c783b */ /* 0x0009e40000000200 */
[C---:B--2---:R-:W-:Y:S08]  /*4180*/  HMMA.16816.F32.BF16 R4, R80.reuse, R92, R4 ;  /* 0x0000005c5004723c */ /* 0x044ff00000041804 */
[C---:B------:R-:W-:Y:S01]  /*4190*/  HMMA.16816.F32.BF16 R8, R80.reuse, R94, R8 ;  /* 0x0000005e5008723c */ /* 0x040fe20000041808 */
[----:B------:R-:W2:Y:S07]  /*41a0*/  LDSM.16.M88.4 R92, [R170+0x16000] ;  /* 0x01600000aa5c783b */ /* 0x000eae0000000200 */
[C---:B---3--:R-:W-:Y:S04]  /*41b0*/  HMMA.16816.F32.BF16 R12, R80.reuse, R72, R12 ;  /* 0x00000048500c723c */ /* 0x048fe8000004180c */
[----:B----4-:R-:W-:Y:S04]  /*41c0*/  IMAD.SHL.U32 R0, R193, 0x40, RZ ;  /* 0x00000040c1007824 */ /* 0x010fe800078e00ff */
[----:B------:R-:W-:Y:S01]  /*41d0*/  HMMA.16816.F32.BF16 R16, R80, R74, R16 ;  /* 0x0000004a5010723c */ /* 0x000fe20000041810 */
[----:B------:R-:W3:Y:S02]  /*41e0*/  LDSM.16.M88.4 R72, [R170+0x16800] ;  /* 0x01680000aa48783b */ /* 0x000ee40000000200 */
[----:B------:R-:W-:Y:S03]  /*41f0*/  ISETP.GE.AND P2, PT, R0, R238, PT ;  /* 0x000000ee0000720c */ /* 0x000fe60003f46270 */
[----:B------:R4:W-:Y:S01]  /*4200*/  LDSM.16.M88.4 R80, [R2+0x4000] ;  /* 0x004000000250783b */ /* 0x0009e20000000200 */
[-C--:B------:R-:W-:Y:S01]  /*4210*/  ISETP.LT.AND P2, PT, R239, R209.reuse, P2 ;  /* 0x000000d1ef00720c */ /* 0x080fe20001741270 */
[C---:B------:R-:W-:Y:S08]  /*4220*/  HMMA.16816.F32.BF16 R4, R84.reuse, R88, R4 ;  /* 0x000000585404723c */ /* 0x040ff00000041804 */
[C---:B------:R-:W-:Y:S01]  /*4230*/  HMMA.16816.F32.BF16 R8, R84.reuse, R90, R8 ;  /* 0x0000005a5408723c */ /* 0x040fe20000041808 */
[----:B------:R-:W3:Y:S03]  /*4240*/  LDSM.16.M88.4 R88, [R172+0x16000] ;  /* 0x01600000ac58783b */ /* 0x000ee60000000200 */
[----:B------:R-:W-:Y:S04]  /*4250*/  @!P2 IMAD.IADD R0, R240, 0x1, R0 ;  /* 0x00000001f000a824 */ /* 0x000fe800078e0200 */
[C---:B-1----:R-:W-:Y:S04]  /*4260*/  HMMA.16816.F32.BF16 R12, R84.reuse, R68, R12 ;  /* 0x00000044540c723c */ /* 0x042fe8000004180c */
[----:B----4-:R-:W-:Y:S04]  /*4270*/  FMUL.FTZ R2, R199, 1.4426950216293334961 ;  /* 0x3fb8aa3bc7027820 */ /* 0x010fe80000410000 */
[----:B------:R-:W-:Y:S01]  /*4280*/  HMMA.16816.F32.BF16 R16, R84, R70, R16 ;  /* 0x000000465410723c */ /* 0x000fe20000041810 */
[----:B------:R-:W1:Y:S03]  /*4290*/  LDSM.16.M88.4 R68, [R172+0x16800] ;  /* 0x01680000ac44783b */ /* 0x000e660000000200 */
[----:B------:R-:W-:Y:S02]  /*42a0*/  FSEL R2, R2, RZ, P0 ;  /* 0x000000ff02027208 */ /* 0x000fe40000000000 */
[----:B------:R4:W-:Y:S02]  /*42b0*/  LDSM.16.M88.4 R84, [R3+0x4000] ;  /* 0x004000000354783b */ /* 0x0009e40000000200 */
[C---:B--2---:R-:W-:Y:S08]  /*42c0*/  HMMA.16816.F32.BF16 R4, R76.reuse, R92, R4 ;  /* 0x0000005c4c04723c */ /* 0x044ff00000041804 */
[C---:B------:R-:W-:Y:S01]  /*42d0*/  HMMA.16816.F32.BF16 R8, R76.reuse, R94, R8 ;  /* 0x0000005e4c08723c */ /* 0x040fe20000041808 */
[----:B------:R-:W2:Y:S07]  /*42e0*/  LDSM.16.M88.4 R92, [R171+0x16000] ;  /* 0x01600000ab5c783b */ /* 0x000eae0000000200 */
[C---:B---3--:R-:W-:Y:S04]  /*42f0*/  HMMA.16816.F32.BF16 R12, R76.reuse, R72, R12 ;  /* 0x000000484c0c723c */ /* 0x048fe8000004180c */
[----:B----4-:R-:W-:Y:S03]  /*4300*/  @!P2 IMAD R3, R235, 0x40, R247 ;  /* 0x00000040eb03a824 */ /* 0x010fe600078e02f7 */
[CC--:B------:R-:W-:Y:S01]  /*4310*/  @!P2 IMNMX R72, R0.reuse, R209.reuse, PT ;  /* 0x000000d10048a217 */ /* 0x0c0fe20003800200 */
[----:B------:R-:W-:Y:S03]  /*4320*/  HMMA.16816.F32.BF16 R16, R76, R74, R16 ;  /* 0x0000004a4c10723c */ /* 0x000fe60000041810 */
[CC--:B------:R-:W-:Y:S02]  /*4330*/  @!P2 ISETP.GE.AND P1, PT, R3.reuse, R72.reuse, PT ;  /* 0x000000480300a20c */ /* 0x0c0fe40003f26270 */
[----:B------:R-:W-:Y:S02]  /*4340*/  @!P2 IADD3 R73, R3, 0x1, RZ ;  /* 0x000000010349a810 */ /* 0x000fe40007ffe0ff */
[----:B------:R-:W-:Y:S01]  /*4350*/  @!P2 IADD3 R0, R0, 0x8, RZ ;  /* 0x000000080000a810 */ /* 0x000fe20007ffe0ff */
[C---:B------:R-:W-:Y:S05]  /*4360*/  HMMA.16816.F32.BF16 R4, R80.reuse, R88, R4 ;  /* 0x000000585004723c */ /* 0x040fea0000041804 */
[----:B------:R-:W-:Y:S03]  /*4370*/  @!P2 ISETP.GE.AND P0, PT, R73, R72, PT ;  /* 0x000000484900a20c */ /* 0x000fe60003f06270 */
[C---:B------:R-:W-:Y:S08]  /*4380*/  HMMA.16816.F32.BF16 R8, R80.reuse, R90, R8 ;  /* 0x0000005a5008723c */ /* 0x040ff00000041808 */
[C---:B-1----:R-:W-:Y:S08]  /*4390*/  HMMA.16816.F32.BF16 R12, R80.reuse, R68, R12 ;  /* 0x00000044500c723c */ /* 0x042ff0000004180c */
[----:B------:R-:W-:Y:S01]  /*43a0*/  HMMA.16816.F32.BF16 R16, R80, R70, R16 ;  /* 0x000000465010723c */ /* 0x000fe20000041810 */
[----:B------:R-:W1:Y:S07]  /*43b0*/  LDSM.16.M88.4 R68, [R171+0x16800] ;  /* 0x01680000ab44783b */ /* 0x000e6e0000000200 */
[C---:B--2---:R-:W-:Y:S08]  /*43c0*/  HMMA.16816.F32.BF16 R4, R84.reuse, R92, R4 ;  /* 0x0000005c5404723c */ /* 0x044ff00000041804 */
[C---:B------:R-:W-:Y:S11]  /*43d0*/  HMMA.16816.F32.BF16 R8, R84.reuse, R94, R8 ;  /* 0x0000005e5408723c */ /* 0x040ff60000041808 */
[----:B------:R-:W-:Y:S05]  /*43e0*/  @!UPT UIADD3 URZ, URZ, URZ, URZ ;  /* 0x0000003f3f3ff290 */ /* 0x000fea000fffe03f */
[----:B------:R-:W-:Y:S02]  /*43f0*/  @!P2 FSEL R4, R4, -INF , !P1 ;  /* 0xff8000000404a808 */ /* 0x000fe40004800000 */
[----:B------:R-:W-:Y:S02]  /*4400*/  @!P2 FSEL R5, R5, -INF , !P0 ;  /* 0xff8000000505a808 */ /* 0x000fe40004000000 */
[----:B------:R-:W-:Y:S01]  /*4410*/  FSETP.NEU.FTZ.AND P0, PT, R202, -INF , PT ;  /* 0xff800000ca00780b */ /* 0x000fe20003f1d000 */
[--C-:B------:R-:W-:Y:S02]  /*4420*/  FFMA.FTZ R4, R4, c[0x0][0x23c], -R2.reuse ;  /* 0x00008f0004047a23 */ /* 0x100fe40000010802 */
[----:B------:R-:W-:Y:S01]  /*4430*/  FFMA.FTZ R5, R5, c[0x0][0x23c], -R2 ;  /* 0x00008f0005057a23 */ /* 0x000fe20000010802 */
[C---:B-1----:R-:W-:Y:S01]  /*4440*/  HMMA.16816.F32.BF16 R12, R84.reuse, R68, R12 ;  /* 0x00000044540c723c */ /* 0x042fe2000004180c */
[----:B------:R1:W-:Y:S07]  /*4450*/  MUFU.EX2 R99, R4 ;  /* 0x0000000400637308 */ /* 0x0003ee0000000800 */
[----:B------:R-:W-:Y:S03]  /*4460*/  HMMA.16816.F32.BF16 R16, R84, R70, R16 ;  /* 0x000000465410723c */ /* 0x000fe60000041810 */
[----:B------:R2:W3:Y:S01]  /*4470*/  MUFU.EX2 R98, R5 ;  /* 0x0000000500627308 */ /* 0x0004e20000000800 */
[----:B-1----:R-:W-:Y:S01]  /*4480*/  @!P2 IMNMX R4, R0, R209, PT ;  /* 0x000000d10004a217 */ /* 0x002fe20003800200 */
[----:B------:R-:W-:Y:S03]  /*4490*/  FMUL.FTZ R0, R202, 1.4426950216293334961 ;  /* 0x3fb8aa3bca007820 */ /* 0x000fe60000410000 */
[-C--:B------:R-:W-:Y:S04]  /*44a0*/  @!P2 ISETP.GE.AND P1, PT, R3, R4.reuse, PT ;  /* 0x000000040300a20c */ /* 0x080fe80003f26270 */
[----:B------:R-:W-:Y:S02]  /*44b0*/  FSEL R0, R0, RZ, P0 ;  /* 0x000000ff00007208 */ /* 0x000fe40000000000 */
[----:B------:R-:W-:Y:S02]  /*44c0*/  @!P2 FSEL R6, R6, -INF , !P1 ;  /* 0xff8000000606a808 */ /* 0x000fe40004800000 */
[----:B------:R-:W-:Y:S02]  /*44d0*/  @!P2 ISETP.GE.AND P0, PT, R73, R4, PT ;  /* 0x000000044900a20c */ /* 0x000fe40003f06270 */
[----:B--2---:R-:W-:Y:S01]  /*44e0*/  @!P2 IADD3 R5, R3, 0x8, RZ ;  /* 0x000000080305a810 */ /* 0x004fe20007ffe0ff */
[--C-:B------:R-:W-:Y:S01]  /*44f0*/  FFMA.FTZ R6, R6, c[0x0][0x23c], -R0.reuse ;  /* 0x00008f0006067a23 */ /* 0x100fe20000010800 */
[----:B------:R-:W-:Y:S02]  /*4500*/  @!P2 FSEL R7, R7, -INF , !P0 ;  /* 0xff8000000707a808 */ /* 0x000fe40004000000 */
[-C--:B------:R-:W-:Y:S01]  /*4510*/  @!P2 ISETP.GE.AND P0, PT, R5, R72.reuse, PT ;  /* 0x000000480500a20c */ /* 0x080fe20003f06270 */
[----:B------:R1:W-:Y:S02]  /*4520*/  MUFU.EX2 R149, R6 ;  /* 0x0000000600957308 */ /* 0x0003e40000000800 */
[----:B------:R-:W-:Y:S01]  /*4530*/  FFMA.FTZ R7, R7, c[0x0][0x23c], -R0 ;  /* 0x00008f0007077a23 */ /* 0x000fe20000010800 */
[----:B------:R-:W-:Y:S05]  /*4540*/  @!P2 FSEL R8, R8, -INF , !P0 ;  /* 0xff8000000808a808 */ /* 0x000fea0004000000 */
[--C-:B------:R-:W-:Y:S02]  /*4550*/  FFMA.FTZ R8, R8, c[0x0][0x23c], -R2.reuse ;  /* 0x00008f0008087a23 */ /* 0x100fe40000010802 */
[----:B------:R-:W-:Y:S10]  /*4560*/  MUFU.EX2 R148, R7 ;  /* 0x0000000700947308 */ /* 0x000ff40000000800 */
[----:B------:R-:W-:Y:S01]  /*4570*/  MUFU.EX2 R95, R8 ;  /* 0x00000008005f7308 */ /* 0x000fe20000000800 */
[----:B-1----:R-:W-:Y:S04]  /*4580*/  @!P2 IADD3 R6, R3, 0x9, RZ ;  /* 0x000000090306a810 */ /* 0x002fe80007ffe0ff */
[----:B------:R-:W-:Y:S04]  /*4590*/  @!P2 ISETP.GE.AND P0, PT, R6, R72, PT ;  /* 0x000000480600a20c */ /* 0x000fe80003f06270 */
[----:B------:R-:W-:Y:S02]  /*45a0*/  @!P2 FSEL R9, R9, -INF , !P0 ;  /* 0xff8000000909a808 */ /* 0x000fe40004000000 */
[-C--:B------:R-:W-:Y:S02]  /*45b0*/  @!P2 ISETP.GE.AND P0, PT, R5, R4.reuse, PT ;  /* 0x000000040500a20c */ /* 0x080fe40003f06270 */
[----:B------:R-:W-:Y:S01]  /*45c0*/  @!P2 IADD3 R5, R3, 0x10, RZ ;  /* 0x000000100305a810 */ /* 0x000fe20007ffe0ff */
[----:B------:R-:W-:Y:S01]  /*45d0*/  FFMA.FTZ R9, R9, c[0x0][0x23c], -R2 ;  /* 0x00008f0009097a23 */ /* 0x000fe20000010802 */
[----:B------:R-:W-:Y:S02]  /*45e0*/  @!P2 FSEL R10, R10, -INF , !P0 ;  /* 0xff8000000a0aa808 */ /* 0x000fe40004000000 */
[----:B------:R-:W-:Y:S01]  /*45f0*/  @!P2 ISETP.GE.AND P0, PT, R6, R4, PT ;  /* 0x000000040600a20c */ /* 0x000fe20003f06270 */
[----:B------:R-:W-:Y:S01]  /*4600*/  MUFU.EX2 R94, R9 ;  /* 0x00000009005e7308 */ /* 0x000fe20000000800 */
[----:B------:R-:W-:Y:S01]  /*4610*/  @!P2 IADD3 R6, R3, 0x11, RZ ;  /* 0x000000110306a810 */ /* 0x000fe20007ffe0ff */
[--C-:B------:R-:W-:Y:S01]  /*4620*/  FFMA.FTZ R10, R10, c[0x0][0x23c], -R0.reuse ;  /* 0x00008f000a0a7a23 */ /* 0x100fe20000010800 */
[----:B------:R-:W-:Y:S02]  /*4630*/  @!P2 FSEL R11, R11, -INF , !P0 ;  /* 0xff8000000b0ba808 */ /* 0x000fe40004000000 */
[-C--:B------:R-:W-:Y:S03]  /*4640*/  @!P2 ISETP.GE.AND P0, PT, R5, R72.reuse, PT ;  /* 0x000000480500a20c */ /* 0x080fe60003f06270 */
[----:B------:R-:W-:Y:S01]  /*4650*/  FFMA.FTZ R11, R11, c[0x0][0x23c], -R0 ;  /* 0x00008f000b0b7a23 */ /* 0x000fe20000010800 */
[----:B------:R-:W-:Y:S01]  /*4660*/  @!P2 FSEL R12, R12, -INF , !P0 ;  /* 0xff8000000c0ca808 */ /* 0x000fe20004000000 */
[----:B------:R-:W-:Y:S01]  /*4670*/  MUFU.EX2 R97, R10 ;  /* 0x0000000a00617308 */ /* 0x000fe20000000800 */
[----:B------:R-:W-:Y:S03]  /*4680*/  @!P2 ISETP.GE.AND P0, PT, R6, R72, PT ;  /* 0x000000480600a20c */ /* 0x000fe60003f06270 */
[--C-:B------:R-:W-:Y:S01]  /*4690*/  FFMA.FTZ R12, R12, c[0x0][0x23c], -R2.reuse ;  /* 0x00008f000c0c7a23 */ /* 0x100fe20000010802 */
[----:B------:R-:W-:Y:S02]  /*46a0*/  @!P2 FSEL R13, R13, -INF , !P0 ;  /* 0xff8000000d0da808 */ /* 0x000fe40004000000 */
[-C--:B------:R-:W-:Y:S02]  /*46b0*/  @!P2 ISETP.GE.AND P0, PT, R5, R4.reuse, PT ;  /* 0x000000040500a20c */ /* 0x080fe40003f06270 */
[----:B------:R-:W-:Y:S01]  /*46c0*/  @!P2 IADD3 R5, R3, 0x18, RZ ;  /* 0x000000180305a810 */ /* 0x000fe20007ffe0ff */
[----:B------:R-:W-:Y:S01]  /*46d0*/  FFMA.FTZ R13, R13, c[0x0][0x23c], -R2 ;  /* 0x00008f000d0d7a23 */ /* 0x000fe20000010802 */
[----:B------:R-:W-:Y:S01]  /*46e0*/  @!P2 FSEL R14, R14, -INF , !P0 ;  /* 0xff8000000e0ea808 */ /* 0x000fe20004000000 */
[----:B------:R-:W1:Y:S01]  /*46f0*/  MUFU.EX2 R96, R11 ;  /* 0x0000000b00607308 */ /* 0x000e620000000800 */
[----:B------:R-:W-:Y:S02]  /*4700*/  @!P2 ISETP.GE.AND P0, PT, R6, R4, PT ;  /* 0x000000040600a20c */ /* 0x000fe40003f06270 */
        /* <DEDUP_REMOVED lines=10> */
[-C--:B------:R-:W-:Y:S03]  /*47b0*/  @!P2 ISETP.GE.AND P0, PT, R5, R4.reuse, PT ;  /* 0x000000040500a20c */ /* 0x080fe60003f06270 */
[----:B------:R-:W-:Y:S01]  /*47c0*/  FFMA.FTZ R2, R17, c[0x0][0x23c], -R2 ;  /* 0x00008f0011027a23 */ /* 0x000fe20000010802 */
[----:B------:R-:W-:Y:S01]  /*47d0*/  @!P2 FSEL R18, R18, -INF , !P0 ;  /* 0xff8000001212a808 */ /* 0x000fe20004000000 */
[----:B------:R-:W2:Y:S01]  /*47e0*/  MUFU.EX2 R90, R13 ;  /* 0x0000000d005a7308 */ /* 0x000ea20000000800 */
[----:B------:R-:W-:Y:S02]  /*47f0*/  @!P2 ISETP.GE.AND P0, PT, R3, R4, PT ;  /* 0x000000040300a20c */ /* 0x000fe40003f06270 */
[----:B---3--:R-:W-:Y:S01]  /*4800*/  F2FP.BF16.PACK_AB R3, R98, R99 ;  /* 0x000000636203723e */ /* 0x008fe200000010ff */
[--C-:B------:R-:W-:Y:S01]  /*4810*/  FFMA.FTZ R18, R18, c[0x0][0x23c], -R0.reuse ;  /* 0x00008f0012127a23 */ /* 0x100fe20000010800 */
[----:B------:R-:W-:Y:S02]  /*4820*/  @!P2 FSEL R19, R19, -INF , !P0 ;  /* 0xff8000001313a808 */ /* 0x000fe40004000000 */
[----:B-1----:R-:W-:Y:S01]  /*4830*/  F2FP.BF16.PACK_AB R5, R96, R97 ;  /* 0x000000616005723e */ /* 0x002fe200000010ff */
[----:B------:R1:W-:Y:S01]  /*4840*/  STS [R203+0x20000], R3 ;  /* 0x02000003cb007388 */ /* 0x0003e20000000800 */
[----:B------:R-:W-:Y:S01]  /*4850*/  IADD3 R84, P0, R230, R213, RZ ;  /* 0x000000d5e6547210 */ /* 0x000fe20007f1e0ff */
[----:B------:R3:W-:Y:S01]  /*4860*/  MUFU.EX2 R86, R2 ;  /* 0x0000000200567308 */ /* 0x0007e20000000800 */
[----:B------:R-:W-:Y:S03]  /*4870*/  FFMA.FTZ R0, R19, c[0x0][0x23c], -R0 ;  /* 0x00008f0013007a23 */ /* 0x000fe60000010800 */
[----:B------:R-:W-:Y:S01]  /*4880*/  IMAD.X R85, R229, 0x1, R212, P0 ;  /* 0x00000001e5557824 */ /* 0x000fe200000e06d4 */
[C---:B------:R-:W-:Y:S04]  /*4890*/  LEA R188, P0, R150.reuse, R188, 0x2 ;  /* 0x000000bc96bc7211 */ /* 0x040fe800078010ff */
[----:B------:R-:W-:Y:S01]  /*48a0*/  LEA.HI.X.SX32 R189, R150, R189, 0x2, P0 ;  /* 0x000000bd96bd7211 */ /* 0x000fe200000f16ff */
[----:B------:R4:W-:Y:S01]  /*48b0*/  MUFU.EX2 R88, R0 ;  /* 0x0000000000587308 */ /* 0x0009e20000000800 */
[----:B--2---:R-:W-:Y:S09]  /*48c0*/  F2FP.BF16.PACK_AB R4, R90, R93 ;  /* 0x0000005d5a04723e */ /* 0x004ff200000010ff */
[----:B------:R-:W-:Y:S01]  /*48d0*/  MUFU.EX2 R92, R14 ;  /* 0x0000000e005c7308 */ /* 0x000fe20000000800 */
[----:B---3--:R-:W-:Y:S05]  /*48e0*/  F2FP.BF16.PACK_AB R2, R148, R149 ;  /* 0x000000959402723e */ /* 0x008fea00000010ff */
[----:B------:R2:W-:Y:S04]  /*48f0*/  STS [R203+0x20400], R2 ;  /* 0x02040002cb007388 */ /* 0x0005e80000000800 */
[----:B------:R-:W1:Y:S01]  /*4900*/  MUFU.EX2 R91, R15 ;  /* 0x0000000f005b7308 */ /* 0x000e620000000800 */
[----:B----4-:R-:W-:Y:S01]  /*4910*/  F2FP.BF16.PACK_AB R0, R94, R95 ;  /* 0x0000005f5e00723e */ /* 0x010fe200000010ff */
[----:B------:R-:W-:Y:S05]  /*4920*/  STS [R206+0x20400], R5 ;  /* 0x02040005ce007388 */ /* 0x000fea0000000800 */
[----:B------:R3:W-:Y:S03]  /*4930*/  STS [R206+0x20000], R0 ;  /* 0x02000000ce007388 */ /* 0x0007e60000000800 */
[----:B------:R-:W2:Y:S02]  /*4940*/  MUFU.EX2 R87, R16 ;  /* 0x0000001000577308 */ /* 0x000ea40000000800 */
[----:B------:R-:W-:Y:S08]  /*4950*/  STS [R204+0x20000], R4 ;  /* 0x02000004cc007388 */ /* 0x000ff00000000800 */
[----:B------:R-:W3:Y:S01]  /*4960*/  MUFU.EX2 R89, R18 ;  /* 0x0000001200597308 */ /* 0x000ee20000000800 */
[----:B-1----:R-:W-:Y:S05]  /*4970*/  F2FP.BF16.PACK_AB R3, R91, R92 ;  /* 0x0000005c5b03723e */ /* 0x002fea00000010ff */
[----:B------:R-:W-:Y:S01]  /*4980*/  STS [R204+0x20400], R3 ;  /* 0x02040003cc007388 */ /* 0x000fe20000000800 */
[----:B--2---:R-:W-:Y:S05]  /*4990*/  F2FP.BF16.PACK_AB R2, R86, R87 ;  /* 0x000000575602723e */ /* 0x004fea00000010ff */
[----:B------:R1:W-:Y:S01]  /*49a0*/  STS [R205+0x20000], R2 ;  /* 0x02000002cd007388 */ /* 0x0003e20000000800 */
[----:B---3--:R-:W-:Y:S05]  /*49b0*/  F2FP.BF16.PACK_AB R0, R88, R89 ;  /* 0x000000595800723e */ /* 0x008fea00000010ff */
[----:B------:R2:W-:Y:S05]  /*49c0*/  STS [R205+0x20400], R0 ;  /* 0x02040000cd007388 */ /* 0x0005ea0000000800 */
[----:B------:R-:W-:Y:S05]  /*49d0*/  LDSM.16.M88.4 R16, [R176+0xc000] ;  /* 0x00c00000b010783b */ /* 0x000fea0000000200 */
[----:B------:R-:W3:Y:S05]  /*49e0*/  LDSM.16.M88.4 R8, [R169+0x18000] ;  /* 0x01800000a908783b */ /* 0x000eea0000000200 */
[----:B------:R-:W3:Y:S05]  /*49f0*/  LDSM.16.M88.4 R68, [R169+0x18800] ;  /* 0x01880000a944783b */ /* 0x000eea0000000200 */
[----:B------:R-:W-:Y:S05]  /*4a00*/  LDSM.16.M88.4 R72, [R177+0xc000] ;  /* 0x00c00000b148783b */ /* 0x000fea0000000200 */
[----:B------:R-:W3:Y:S05]  /*4a10*/  LDSM.16.M88.4 R76, [R170+0x18000] ;  /* 0x01800000aa4c783b */ /* 0x000eea0000000200 */
[----:B-1----:R-:W4:Y:S05]  /*4a20*/  LDG.E R2, [R84.64] ;  /* 0x0000000654027981 */ /* 0x002f2a000c1e1900 */
[----:B------:R-:W1:Y:S05]  /*4a30*/  LDSM.16.M88.4 R80, [R170+0x18800] ;  /* 0x01880000aa50783b */ /* 0x000e6a0000000200 */
[----:B--2---:R-:W2:Y:S01]  /*4a40*/  LDG.E R0, [R84.64+0x20] ;  /* 0x0000200654007981 */ /* 0x004ea2000c1e1900 */
[C---:B---3--:R-:W-:Y:S08]  /*4a50*/  HMMA.16816.F32.BF16 R4, R16.reuse, R8, RZ ;  /* 0x000000081004723c */ /* 0x048ff000000418ff */
[C---:B------:R-:W-:Y:S08]  /*4a60*/  HMMA.16816.F32.BF16 R8, R16.reuse, R10, RZ ;  /* 0x0000000a1008723c */ /* 0x040ff000000418ff */
[C---:B------:R-:W-:Y:S08]  /*4a70*/  HMMA.16816.F32.BF16 R12, R16.reuse, R68, RZ ;  /* 0x00000044100c723c */ /* 0x040ff000000418ff */
[----:B------:R-:W-:Y:S01]  /*4a80*/  HMMA.16816.F32.BF16 R16, R16, R70, RZ ;  /* 0x000000461010723c */ /* 0x000fe200000418ff */
[----:B------:R-:W-:Y:S07]  /*4a90*/  LDSM.16.M88.4 R68, [R179+0xc000] ;  /* 0x00c00000b344783b */ /* 0x000fee0000000200 */
[C---:B------:R-:W-:Y:S08]  /*4aa0*/  HMMA.16816.F32.BF16 R4, R72.reuse, R76, R4 ;  /* 0x0000004c4804723c */ /* 0x040ff00000041804 */
[C---:B------:R-:W-:Y:S01]  /*4ab0*/  HMMA.16816.F32.BF16 R8, R72.reuse, R78, R8 ;  /* 0x0000004e4808723c */ /* 0x040fe20000041808 */
[----:B------:R-:W3:Y:S07]  /*4ac0*/  LDSM.16.M88.4 R76, [R172+0x18000] ;  /* 0x01800000ac4c783b */ /* 0x000eee0000000200 */
[C---:B-1----:R-:W-:Y:S08]  /*4ad0*/  HMMA.16816.F32.BF16 R12, R72.reuse, R80, R12 ;  /* 0x00000050480c723c */ /* 0x042ff0000004180c */
[----:B------:R-:W-:Y:S01]  /*4ae0*/  HMMA.16816.F32.BF16 R16, R72, R82, R16 ;  /* 0x000000524810723c */ /* 0x000fe20000041810 */
[----:B------:R-:W1:Y:S05]  /*4af0*/  LDSM.16.M88.4 R72, [R172+0x18800] ;  /* 0x01880000ac48783b */ /* 0x000e6a0000000200 */
[----:B------:R-:W-:Y:S02]  /*4b00*/  LDSM.16.M88.4 R80, [R171+0x18000] ;  /* 0x01800000ab50783b */ /* 0x000fe40000000200 */
[C---:B---3--:R-:W-:Y:S08]  /*4b10*/  HMMA.16816.F32.BF16 R4, R68.reuse, R76, R4 ;  /* 0x0000004c4404723c */ /* 0x048ff00000041804 */
        /* <DEDUP_REMOVED lines=21> */
[C---:B------:R-:W-:Y:S08]  /*4c70*/  HMMA.16816.F32.BF16 R8, R76.reuse, R82, R8 ;  /* 0x000000524c08723c */ /* 0x040ff00000041808 */
[C---:B-1----:R-:W-:Y:S08]  /*4c80*/  HMMA.16816.F32.BF16 R12, R76.reuse, R68, R12 ;  /* 0x000000444c0c723c */ /* 0x042ff0000004180c */
[----:B------:R-:W-:Y:S01]  /*4c90*/  HMMA.16816.F32.BF16 R16, R76, R70, R16 ;  /* 0x000000464c10723c */ /* 0x000fe20000041810 */
[----:B------:R-:W1:Y:S05]  /*4ca0*/  LDSM.16.M88.4 R68, [R172+0x1a000] ;  /* 0x01a00000ac44783b */ /* 0x000e6a0000000200 */
[----:B------:R-:W3:Y:S02]  /*4cb0*/  LDSM.16.M88.4 R76, [R172+0x1a800] ;  /* 0x01a80000ac4c783b */ /* 0x000ee40000000200 */
[C---:B-1----:R-:W-:Y:S08]  /*4cc0*/  HMMA.16816.F32.BF16 R4, R72.reuse, R68, R4 ;  /* 0x000000444804723c */ /* 0x042ff00000041804 */
[C---:B------:R-:W-:Y:S01]  /*4cd0*/  HMMA.16816.F32.BF16 R8, R72.reuse, R70, R8 ;  /* 0x000000464808723c */ /* 0x040fe20000041808 */
[----:B------:R-:W-:Y:S07]  /*4ce0*/  LDSM.16.M88.4 R68, [R178+0xe000] ;  /* 0x00e00000b244783b */ /* 0x000fee0000000200 */
[C---:B---3--:R-:W-:Y:S08]  /*4cf0*/  HMMA.16816.F32.BF16 R12, R72.reuse, R76, R12 ;  /* 0x0000004c480c723c */ /* 0x048ff0000004180c */
        /* <DEDUP_REMOVED lines=32> */
[C---:B------:R-:W-:Y:S08]  /*4f00*/  HMMA.16816.F32.BF16 R8, R68.reuse, R74, R8 ;  /* 0x0000004a4408723c */ /* 0x040ff00000041808 */
[C---:B---3--:R-:W-:Y:S08]  /*4f10*/  HMMA.16816.F32.BF16 R12, R68.reuse, R76, R12 ;  /* 0x0000004c440c723c */ /* 0x048ff0000004180c */
[C---:B----4-:R-:W-:Y:S01]  /*4f20*/  FADD.FTZ R4, -R2.reuse, R4 ;  /* 0x0000000402047221 */ /* 0x050fe20000010100 */
[----:B------:R-:W-:Y:S03]  /*4f30*/  HMMA.16816.F32.BF16 R16, R68, R78, R16 ;  /* 0x0000004e4410723c */ /* 0x000fe60000041810 */
[----:B------:R-:W-:Y:S02]  /*4f40*/  FADD.FTZ R5, -R2, R5 ;  /* 0x0000000502057221 */ /* 0x000fe40000010100 */
[----:B--2---:R-:W-:Y:S02]  /*4f50*/  FADD.FTZ R6, -R0, R6 ;  /* 0x0000000600067221 */ /* 0x004fe40000010100 */
[C---:B------:R-:W-:Y:S02]  /*4f60*/  FADD.FTZ R8, -R2.reuse, R8 ;  /* 0x0000000802087221 */ /* 0x040fe40000010100 */
[----:B------:R-:W-:Y:S03]  /*4f70*/  FADD.FTZ R9, -R2, R9 ;  /* 0x0000000902097221 */ /* 0x000fe60000010100 */
[C---:B------:R-:W-:Y:S02]  /*4f80*/  FADD.FTZ R7, -R0.reuse, R7 ;  /* 0x0000000700077221 */ /* 0x040fe40000010100 */
[----:B------:R-:W-:Y:S02]  /*4f90*/  FADD.FTZ R10, -R0, R10 ;  /* 0x0000000a000a7221 */ /* 0x000fe40000010100 */
[C---:B------:R-:W-:Y:S02]  /*4fa0*/  FADD.FTZ R12, -R2.reuse, R12 ;  /* 0x0000000c020c7221 */ /* 0x040fe40000010100 */
[----:B------:R-:W-:Y:S02]  /*4fb0*/  FADD.FTZ R13, -R2, R13 ;  /* 0x0000000d020d7221 */ /* 0x000fe40000010100 */
[----:B------:R-:W-:Y:S02]  /*4fc0*/  FMUL.FTZ R71, R93, R12 ;  /* 0x0000000c5d477220 */ /* 0x000fe40000410000 */
[----:B------:R-:W-:Y:S02]  /*4fd0*/  FMUL.FTZ R70, R90, R13 ;  /* 0x0000000d5a467220 */ /* 0x000fe40000410000 */
[C---:B------:R-:W-:Y:S02]  /*4fe0*/  FADD.FTZ R16, -R2.reuse, R16 ;  /* 0x0000001002107221 */ /* 0x040fe40000010100 */
[----:B------:R-:W-:Y:S02]  /*4ff0*/  FADD.FTZ R17, -R2, R17 ;  /* 0x0000001102117221 */ /* 0x000fe40000010100 */
[C---:B------:R-:W-:Y:S02]  /*5000*/  FADD.FTZ R11, -R0.reuse, R11 ;  /* 0x0000000b000b7221 */ /* 0x040fe40000010100 */
[C---:B------:R-:W-:Y:S02]  /*5010*/  FADD.FTZ R13, -R0.reuse, R14 ;  /* 0x0000000e000d7221 */ /* 0x040fe40000010100 */
[C---:B------:R-:W-:Y:S02]  /*5020*/  FADD.FTZ R12, -R0.reuse, R15 ;  /* 0x0000000f000c7221 */ /* 0x040fe40000010100 */
[C---:B------:R-:W-:Y:S02]  /*5030*/  FADD.FTZ R15, -R0.reuse, R18 ;  /* 0x00000012000f7221 */ /* 0x040fe40000010100 */
[----:B------:R-:W-:Y:S02]  /*5040*/  FADD.FTZ R14, -R0, R19 ;  /* 0x00000013000e7221 */ /* 0x000fe40000010100 */
[----:B------:R-:W-:Y:S02]  /*5050*/  FMUL.FTZ R73, R99, R4 ;  /* 0x0000000463497220 */ /* 0x000fe40000410000 */
        /* <DEDUP_REMOVED lines=12> */
[----:B------:R-:W-:Y:S01]  /*5120*/  FMUL.FTZ R14, R88, R14 ;  /* 0x0000000e580e7220 */ /* 0x000fe20000410000 */
[----:B------:R-:W-:-:S05]  /*5130*/  @!P6 BRA `(.L_x_156) ;  /* 0x000004b00000e947 */ /* 0x000fca0003800000 */
[----:B------:R-:W-:Y:S01]  /*5140*/  ISETP.GE.AND P3, PT, R200, c[0x0][0x220], PT ;  /* 0x00008800c8007a0c */ /* 0x000fe20003f66270 */
[----:B------:R-:W-:Y:S01]  /*5150*/  IMAD.MOV.U32 R11, RZ, RZ, c[0x0][0x190] ;  /* 0x00006400ff0b7624 */ /* 0x000fe200078e00ff */
[----:B------:R-:W-:Y:S01]  /*5160*/  ISETP.GE.AND P2, PT, R210, c[0x0][0x220], PT ;  /* 0x00008800d2007a0c */ /* 0x000fe20003f46270 */
[----:B------:R-:W-:Y:S01]  /*5170*/  IMAD.MOV.U32 R18, RZ, RZ, c[0x0][0x194] ;  /* 0x00006500ff127624 */ /* 0x000fe200078e00ff */
[----:B------:R-:W-:Y:S01]  /*5180*/  ISETP.GE.AND P1, PT, R211, c[0x0][0x220], PT ;  /* 0x00008800d3007a0c */ /* 0x000fe20003f26270 */
[----:B------:R-:W-:Y:S01]  /*5190*/  IMAD.U32 R3, R11, -0x40, RZ ;  /* 0xffffffc00b037824 */ /* 0x000fe200078e00ff */
[----:B------:R-:W-:Y:S01]  /*51a0*/  LOP3.LUT R0, R193, 0x1, RZ, 0xc0, !PT ;  /* 0x00000001c1007812 */ /* 0x000fe200078ec0ff */
[----:B------:R-:W-:Y:S03]  /*51b0*/  IMAD.MOV.U32 R4, RZ, RZ, -0x6000 ;  /* 0xffffa000ff047424 */ /* 0x000fe600078e00ff */
[----:B------:R-:W-:Y:S02]  /*51c0*/  LEA R2, P0, R3, R196, 0x1 ;  /* 0x000000c403027211 */ /* 0x000fe400078008ff */
[----:B------:R-:W-:Y:S02]  /*51d0*/  ISETP.NE.U32.AND P5, PT, R0, 0x1, PT ;  /* 0x000000010000780c */ /* 0x000fe40003fa5070 */
[----:B------:R-:W-:Y:S02]  /*51e0*/  SHF.R.S32.HI R5, RZ, 0x1f, R3 ;  /* 0x0000001fff057819 */ /* 0x000fe40000011403 */
[----:B------:R-:W-:Y:S02]  /*51f0*/  SEL R4, R4, 0x6000, !P5 ;  /* 0x0000600004047807 */ /* 0x000fe40006800000 */
[C---:B------:R-:W-:Y:S02]  /*5200*/  @!P3 LEA R10, P5, R11.reuse, R2, 0x6 ;  /* 0x000000020b0ab211 */ /* 0x040fe400078a30ff */
[----:B------:R-:W-:Y:S01]  /*5210*/  LEA R0, P4, R11, R3, 0x5 ;  /* 0x000000030b007211 */ /* 0x000fe200078828ff */
[--C-:B------:R-:W-:Y:S01]  /*5220*/  IMAD.IADD R190, R190, 0x1, R4.reuse ;  /* 0x00000001bebe7824 */ /* 0x100fe200078e0204 */
[----:B------:R-:W-:Y:S01]  /*5230*/  LEA.HI.X.SX32 R3, R3, R197, 0x1, P0 ;  /* 0x000000c503037211 */ /* 0x000fe200000f0eff */
[--C-:B------:R-:W-:Y:S01]  /*5240*/  IMAD.IADD R192, R192, 0x1, R4.reuse ;  /* 0x00000001c0c07824 */ /* 0x100fe200078e0204 */
[CC--:B------:R-:W-:Y:S01]  /*5250*/  @!P1 LEA R6, P0, R0.reuse, R196.reuse, 0x1 ;  /* 0x000000c400069211 */ /* 0x0c0fe200078008ff */
[----:B------:R-:W-:Y:S01]  /*5260*/  IMAD.IADD R175, R175, 0x1, R4 ;  /* 0x00000001afaf7824 */ /* 0x000fe200078e0204 */
[----:B------:R1:W-:Y:S01]  /*5270*/  @P3 STS [R190], RZ ;  /* 0x000000ffbe003388 */ /* 0x0003e20000000800 */
[C-C-:B------:R-:W-:Y:S02]  /*5280*/  LEA.HI.X R5, R11.reuse, R5, R18.reuse, 0x5, P4 ;  /* 0x000000050b057211 */ /* 0x140fe400020f2c12 */
[----:B------:R-:W-:Y:S01]  /*5290*/  @!P3 LEA.HI.X R11, R11, R3, R18, 0x6, P5 ;  /* 0x000000030b0bb211 */ /* 0x000fe200028f3412 */
[----:B------:R1:W-:Y:S01]  /*52a0*/  @P3 STS [R190+0x4], RZ ;  /* 0x000004ffbe003388 */ /* 0x0003e20000000800 */
[C---:B------:R-:W-:Y:S01]  /*52b0*/  @!P2 LEA R8, P4, R0.reuse, R196, 0x1 ;  /* 0x000000c40008a211 */ /* 0x040fe200078808ff */
[----:B------:R-:W-:Y:S01]  /*52c0*/  IMAD.MOV.U32 R196, RZ, RZ, R2 ;  /* 0x000000ffffc47224 */ /* 0x000fe200078e0002 */
[CCC-:B------:R-:W-:Y:S01]  /*52d0*/  @!P1 LEA.HI.X R7, R0.reuse, R197.reuse, R5.reuse, 0x1, P0 ;  /* 0x000000c500079211 */ /* 0x1c0fe200000f0c05 */
[----:B------:R1:W-:Y:S01]  /*52e0*/  @P3 STS [R190+0x8], RZ ;  /* 0x000008ffbe003388 */ /* 0x0003e20000000800 */
[----:B------:R-:W-:Y:S01]  /*52f0*/  @!P2 LEA.HI.X R9, R0, R197, R5, 0x1, P4 ;  /* 0x000000c50009a211 */ /* 0x000fe200020f0c05 */
[----:B------:R-:W-:Y:S02]  /*5300*/  IMAD.MOV.U32 R197, RZ, RZ, R3 ;  /* 0x000000ffffc57224 */ /* 0x000fe400078e0003 */
        /* <DEDUP_REMOVED lines=45> */
[----:B------:R-:W0:Y:S02]  /*55e0*/  LDGDEPBAR ;  /* 0x00000000000079af */ /* 0x000e240000000000 */
.L_x_156:
[----:B-1----:R-:W-:Y:S02]  /*55f0*/  F2FP.BF16.PACK_AB R6, R72, R73 ;  /* 0x000000494806723e */ /* 0x002fe400000010ff */
[----:B------:R-:W-:Y:S02]  /*5600*/  F2FP.BF16.PACK_AB R5, R16, R17 ;  /* 0x000000111005723e */ /* 0x000fe400000010ff */
[----:B------:R-:W-:Y:S01]  /*5610*/  F2FP.BF16.PACK_AB R4, R76, R77 ;  /* 0x0000004d4c04723e */ /* 0x000fe200000010ff */
[----:B------:R-:W-:Y:S01]  /*5620*/  STS [R203+0x1e000], R6 ;  /* 0x01e00006cb007388 */ /* 0x000fe20000000800 */
[----:B------:R-:W-:Y:S02]  /*5630*/  F2FP.BF16.PACK_AB R3, R68, R69 ;  /* 0x000000454403723e */ /* 0x000fe400000010ff */
[----:B------:R-:W-:Y:S02]  /*5640*/  F2FP.BF16.PACK_AB R2, R70, R71 ;  /* 0x000000474602723e */ /* 0x000fe400000010ff */
[----:B------:R-:W-:Y:S01]  /*5650*/  STS [R203+0x1e400], R5 ;  /* 0x01e40005cb007388 */ /* 0x000fe20000000800 */
[----:B------:R-:W-:Y:S02]  /*5660*/  F2FP.BF16.PACK_AB R0, R12, R13 ;  /* 0x0000000d0c00723e */ /* 0x000fe400000010ff */
[----:B------:R-:W-:Y:S02]  /*5670*/  F2FP.BF16.PACK_AB R8, R74, R75 ;  /* 0x0000004b4a08723e */ /* 0x000fe400000010ff */
[----:B------:R-:W-:Y:S01]  /*5680*/  STS [R206+0x1e000], R4 ;  /* 0x01e00004ce007388 */ /* 0x000fe20000000800 */
[----:B------:R-:W-:Y:S04]  /*5690*/  F2FP.BF16.PACK_AB R7, R14, R15 ;  /* 0x0000000f0e07723e */ /* 0x000fe800000010ff */
[----:B------:R-:W-:Y:S05]  /*56a0*/  STS [R206+0x1e400], R3 ;  /* 0x01e40003ce007388 */ /* 0x000fea0000000800 */
[----:B------:R-:W-:Y:S05]  /*56b0*/  STS [R204+0x1e000], R2 ;  /* 0x01e00002cc007388 */ /* 0x000fea0000000800 */
[----:B------:R1:W-:Y:S05]  /*56c0*/  STS [R204+0x1e400], R0 ;  /* 0x01e40000cc007388 */ /* 0x0003ea0000000800 */
[----:B------:R-:W-:Y:S05]  /*56d0*/  STS [R205+0x1e000], R8 ;  /* 0x01e00008cd007388 */ /* 0x000fea0000000800 */
[----:B------:R-:W-:Y:S05]  /*56e0*/  STS [R205+0x1e400], R7 ;  /* 0x01e40007cd007388 */ /* 0x000fea0000000800 */
[----:B------:R-:W-:Y:S01]  /*56f0*/  BAR.SYNC.DEFER_BLOCKING 0x0 ;  /* 0x0000000000007b1d */ /* 0x000fe20000010000 */
[----:B-1----:R-:W-:Y:S05]  /*5700*/  IMAD.SHL.U32 R0, R186, 0x2, RZ ;  /* 0x00000002ba007824 */ /* 0x002fea00078e00ff */
[----:B------:R-:W-:Y:S05]  /*5710*/  LDSM.16.MT88.4 R4, [R174+0x20000] ;  /* 0x02000000ae04783b */ /* 0x000fea0000004200 */
[----:B------:R-:W1:Y:S05]  /*5720*/  LDSM.16.MT88.4 R8, [R0+0xc000] ;  /* 0x00c000000008783b */ /* 0x000e6a0000004200 */
[----:B------:R-:W2:Y:S05]  /*5730*/  LDSM.16.MT88.4 R12, [R173+0x20000] ;  /* 0x02000000ad0c783b */ /* 0x000eaa0000004200 */
[----:B------:R-:W3:Y:S05]  /*5740*/  LDSM.16.MT88.4 R16, [R0+0xe000] ;  /* 0x00e000000010783b */ /* 0x000eea0000004200 */
[----:B------:R-:W4:Y:S05]  /*5750*/  LDSM.16.MT88.4 R68, [R0+0x10000] ;  /* 0x010000000044783b */ /* 0x000f2a0000004200 */
[----:B------:R-:W-:Y:S05]  /*5760*/  LDSM.16.MT88.4 R72, [R174+0x20800] ;  /* 0x02080000ae48783b */ /* 0x000fea0000004200 */
[----:B------:R-:W5:Y:S05]  /*5770*/  LDSM.16.MT88.4 R76, [R0+0xc800] ;  /* 0x00c80000004c783b */ /* 0x000f6a0000004200 */
[----:B------:R-:W3:Y:S05]  /*5780*/  LDSM.16.MT88.4 R80, [R173+0x20800] ;  /* 0x02080000ad50783b */ /* 0x000eea0000004200 */
[----:B------:R-:W4:Y:S01]  /*5790*/  LDSM.16.MT88.4 R84, [R0+0xe800] ;  /* 0x00e800000054783b */ /* 0x000f220000004200 */
[-C--:B-1----:R-:W-:Y:S04]  /*57a0*/  HMMA.16816.F32.BF16 R20, R4, R8.reuse, R20 ;  /* 0x000000080414723c */ /* 0x082fe80000041814 */
[----:B------:R-:W-:Y:S04]  /*57b0*/  LDSM.16.MT88.4 R88, [R173+0x21800] ;  /* 0x02180000ad58783b */ /* 0x000fe80000004200 */
[C---:B--2---:R-:W-:Y:S08]  /*57c0*/  HMMA.16816.F32.BF16 R24, R12.reuse, R8, R24 ;  /* 0x000000080c18723c */ /* 0x044ff00000041818 */
[-C--:B------:R-:W-:Y:S08]  /*57d0*/  HMMA.16816.F32.BF16 R28, R12, R10.reuse, R28 ;  /* 0x0000000a0c1c723c */ /* 0x080ff0000004181c */
[C---:B------:R-:W-:Y:S01]  /*57e0*/  HMMA.16816.F32.BF16 R32, R4.reuse, R10, R32 ;  /* 0x0000000a0420723c */ /* 0x040fe20000041820 */
[----:B------:R-:W1:Y:S07]  /*57f0*/  LDSM.16.MT88.4 R8, [R0+0x10800] ;  /* 0x010800000008783b */ /* 0x000e6e0000004200 */
[-C--:B---3--:R-:W-:Y:S08]  /*5800*/  HMMA.16816.F32.BF16 R36, R4, R16.reuse, R36 ;  /* 0x000000100424723c */ /* 0x088ff00000041824 */
[C---:B------:R-:W-:Y:S08]  /*5810*/  HMMA.16816.F32.BF16 R40, R12.reuse, R16, R40 ;  /* 0x000000100c28723c */ /* 0x040ff00000041828 */
[-C--:B------:R-:W-:Y:S08]  /*5820*/  HMMA.16816.F32.BF16 R44, R12, R18.reuse, R44 ;  /* 0x000000120c2c723c */ /* 0x080ff0000004182c */
[C---:B------:R-:W-:Y:S01]  /*5830*/  HMMA.16816.F32.BF16 R48, R4.reuse, R18, R48 ;  /* 0x000000120430723c */ /* 0x040fe20000041830 */
[----:B------:R-:W-:Y:S07]  /*5840*/  LDSM.16.MT88.4 R16, [R173+0x21000] ;  /* 0x02100000ad10783b */ /* 0x000fee0000004200 */
[-C--:B----4-:R-:W-:Y:S08]  /*5850*/  HMMA.16816.F32.BF16 R52, R4, R68.reuse, R52 ;  /* 0x000000440434723c */ /* 0x090ff00000041834 */
[C---:B------:R-:W-:Y:S08]  /*5860*/  HMMA.16816.F32.BF16 R56, R12.reuse, R68, R56 ;  /* 0x000000440c38723c */ /* 0x040ff00000041838 */
[-C--:B------:R-:W-:Y:S01]  /*5870*/  HMMA.16816.F32.BF16 R60, R12, R70.reuse, R60 ;  /* 0x000000460c3c723c */ /* 0x080fe2000004183c */
[----:B------:R-:W-:Y:S07]  /*5880*/  LDSM.16.MT88.4 R12, [R0+0xd000] ;  /* 0x00d00000000c783b */ /* 0x000fee0000004200 */
[----:B------:R-:W-:Y:S01]  /*5890*/  HMMA.16816.F32.BF16 R64, R4, R70, R64 ;  /* 0x000000460440723c */ /* 0x000fe20000041840 */
[----:B------:R-:W2:Y:S05]  /*58a0*/  LDSM.16.MT88.4 R4, [R174+0x21000] ;  /* 0x02100000ae04783b */ /* 0x000eaa0000004200 */
[----:B------:R-:W3:Y:S02]  /*58b0*/  LDSM.16.MT88.4 R68, [R0+0xf000] ;  /* 0x00f000000044783b */ /* 0x000ee40000004200 */
[-C--:B-----5:R-:W-:Y:S08]  /*58c0*/  HMMA.16816.F32.BF16 R20, R72, R76.reuse, R20 ;  /* 0x0000004c4814723c */ /* 0x0a0ff00000041814 */
[C---:B------:R-:W-:Y:S08]  /*58d0*/  HMMA.16816.F32.BF16 R24, R80.reuse, R76, R24 ;  /* 0x0000004c5018723c */ /* 0x040ff00000041818 */
[-C--:B------:R-:W-:Y:S08]  /*58e0*/  HMMA.16816.F32.BF16 R28, R80, R78.reuse, R28 ;  /* 0x0000004e501c723c */ /* 0x080ff0000004181c */
[C---:B------:R-:W-:Y:S01]  /*58f0*/  HMMA.16816.F32.BF16 R32, R72.reuse, R78, R32 ;  /* 0x0000004e4820723c */ /* 0x040fe20000041820 */
[----:B------:R-:W4:Y:S07]  /*5900*/  LDSM.16.MT88.4 R76, [R0+0x11000] ;  /* 0x01100000004c783b */ /* 0x000f2e0000004200 */
        /* <DEDUP_REMOVED lines=10> */
[----:B------:R-:W5:Y:S05]  /*59b0*/  LDSM.16.MT88.4 R8, [R0+0xf800] ;  /* 0x00f800000008783b */ /* 0x000f6a0000004200 */
[----:B------:R-:W1:Y:S02]  /*59c0*/  LDSM.16.MT88.4 R72, [R0+0x11800] ;  /* 0x011800000048783b */ /* 0x000e640000004200 */
[-C--:B--2---:R-:W-:Y:S03]  /*59d0*/  HMMA.16816.F32.BF16 R20, R4, R12.reuse, R20 ;  /* 0x0000000c0414723c */ /* 0x084fe60000041814 */
[----:B------:R-:W-:Y:S05]  /*59e0*/  BAR.SYNC.DEFER_BLOCKING 0x0 ;  /* 0x0000000000007b1d */ /* 0x000fea0000010000 */
[C---:B------:R-:W-:Y:S08]  /*59f0*/  HMMA.16816.F32.BF16 R24, R16.reuse, R12, R24 ;  /* 0x0000000c1018723c */ /* 0x040ff00000041818 */
[-C--:B------:R-:W-:Y:S08]  /*5a00*/  HMMA.16816.F32.BF16 R28, R16, R14.reuse, R28 ;  /* 0x0000000e101c723c */ /* 0x080ff0000004181c */
[C---:B------:R-:W-:Y:S08]  /*5a10*/  HMMA.16816.F32.BF16 R32, R4.reuse, R14, R32 ;  /* 0x0000000e0420723c */ /* 0x040ff00000041820 */
[-C--:B---3--:R-:W-:Y:S08]  /*5a20*/  HMMA.16816.F32.BF16 R36, R4, R68.reuse, R36 ;  /* 0x000000440424723c */ /* 0x088ff00000041824 */
[C---:B------:R-:W-:Y:S08]  /*5a30*/  HMMA.16816.F32.BF16 R40, R16.reuse, R68, R40 ;  /* 0x000000441028723c */ /* 0x040ff00000041828 */
[-C--:B------:R-:W-:Y:S08]  /*5a40*/  HMMA.16816.F32.BF16 R44, R16, R70.reuse, R44 ;  /* 0x00000046102c723c */ /* 0x080ff0000004182c */
[C---:B------:R-:W-:Y:S08]  /*5a50*/  HMMA.16816.F32.BF16 R48, R4.reuse, R70, R48 ;  /* 0x000000460430723c */ /* 0x040ff00000041830 */
[-C--:B----4-:R-:W-:Y:S08]  /*5a60*/  HMMA.16816.F32.BF16 R52, R4, R76.reuse, R52 ;  /* 0x0000004c0434723c */ /* 0x090ff00000041834 */
[C---:B------:R-:W-:Y:S08]  /*5a70*/  HMMA.16816.F32.BF16 R56, R16.reuse, R76, R56 ;  /* 0x0000004c1038723c */ /* 0x040ff00000041838 */
[-C--:B------:R-:W-:Y:S08]  /*5a80*/  HMMA.16816.F32.BF16 R60, R16, R78.reuse, R60 ;  /* 0x0000004e103c723c */ /* 0x080ff0000004183c */
[----:B------:R-:W-:Y:S08]  /*5a90*/  HMMA.16816.F32.BF16 R64, R4, R78, R64 ;  /* 0x0000004e0440723c */ /* 0x000ff00000041840 */
[-C--:B-1----:R-:W-:Y:S08]  /*5aa0*/  HMMA.16816.F32.BF16 R20, R80, R84.reuse, R20 ;  /* 0x000000545014723c */ /* 0x082ff00000041814 */
[C---:B------:R-:W-:Y:S08]  /*5ab0*/  HMMA.16816.F32.BF16 R24, R88.reuse, R84, R24 ;  /* 0x000000545818723c */ /* 0x040ff00000041818 */
[-C--:B------:R-:W-:Y:S08]  /*5ac0*/  HMMA.16816.F32.BF16 R28, R88, R86.reuse, R28 ;  /* 0x00000056581c723c */ /* 0x080ff0000004181c */
[C---:B------:R-:W-:Y:S08]  /*5ad0*/  HMMA.16816.F32.BF16 R32, R80.reuse, R86, R32 ;  /* 0x000000565020723c */ /* 0x040ff00000041820 */
[-C--:B-----5:R-:W-:Y:S08]  /*5ae0*/  HMMA.16816.F32.BF16 R36, R80, R8.reuse, R36 ;  /* 0x000000085024723c */ /* 0x0a0ff00000041824 */
        /* <DEDUP_REMOVED lines=8> */
[----:B------:R-:W-:Y:S01]  /*5b70*/  IMAD.MOV.U32 R11, RZ, RZ, c[0x0][0x370] ;  /* 0x0000dc00ff0b7624 */ /* 0x000fe200078e00ff */
[----:B------:R-:W-:Y:S01]  /*5b80*/  ISETP.GE.AND P3, PT, R200, c[0x0][0x220], PT ;  /* 0x00008800c8007a0c */ /* 0x000fe20003f66270 */
[----:B------:R-:W-:Y:S01]  /*5b90*/  IMAD.MOV.U32 R12, RZ, RZ, c[0x0][0x374] ;  /* 0x0000dd00ff0c7624 */ /* 0x000fe200078e00ff */
[----:B------:R-:W-:Y:S01]  /*5ba0*/  ISETP.GE.AND P2, PT, R210, c[0x0][0x220], PT ;  /* 0x00008800d2007a0c */ /* 0x000fe20003f46270 */
[----:B------:R-:W-:Y:S01]  /*5bb0*/  IMAD.U32 R3, R11, -0x40, RZ ;  /* 0xffffffc00b037824 */ /* 0x000fe200078e00ff */
[----:B------:R-:W-:Y:S04]  /*5bc0*/  ISETP.GE.AND P1, PT, R211, c[0x0][0x220], PT ;  /* 0x00008800d3007a0c */ /* 0x000fe80003f26270 */
[----:B------:R-:W-:Y:S02]  /*5bd0*/  LEA R2, P0, R3, R194, 0x1 ;  /* 0x000000c203027211 */ /* 0x000fe400078008ff */
[----:B------:R-:W-:Y:S02]  /*5be0*/  SHF.R.S32.HI R5, RZ, 0x1f, R3 ;  /* 0x0000001fff057819 */ /* 0x000fe40000011403 */
[----:B------:R-:W-:Y:S01]  /*5bf0*/  LEA R4, P4, R11, R3, 0x5 ;  /* 0x000000030b047211 */ /* 0x000fe200078828ff */
        /* <DEDUP_REMOVED lines=8> */
[C-C-:B------:R-:W-:Y:S02]  /*5c80*/  LEA.HI.X R5, R11.reuse, R5, R12.reuse, 0x5, P4 ;  /* 0x000000050b057211 */ /* 0x140fe400020f2c0c */
[----:B------:R-:W-:Y:S01]  /*5c90*/  @!P3 LEA.HI.X R11, R11, R3, R12, 0x6, P5 ;  /* 0x000000030b0bb211 */ /* 0x000fe200028f340c */
[----:B------:R1:W-:Y:S01]  /*5ca0*/  @P2 STS.128 [R191+0xe000], RZ ;  /* 0x00e000ffbf002388 */ /* 0x0003e20000000c00 */
[C---:B------:R-:W-:Y:S01]  /*5cb0*/  @!P2 LEA R8, P4, R4.reuse, R194, 0x1 ;  /* 0x000000c20408a211 */ /* 0x040fe200078808ff */
[----:B------:R-:W-:Y:S01]  /*5cc0*/  IMAD.MOV.U32 R194, RZ, RZ, R2 ;  /* 0x000000ffffc27224 */ /* 0x000fe200078e0002 */
[CCC-:B------:R-:W-:Y:S01]  /*5cd0*/  @!P1 LEA.HI.X R7, R4.reuse, R195.reuse, R5.reuse, 0x1, P0 ;  /* 0x000000c304079211 */ /* 0x1c0fe200000f0c05 */
[----:B------:R-:W-:Y:S01]  /*5ce0*/  @!PT LDS RZ, [RZ] ;  /* 0x00000000fffff984 */ /* 0x000fe20000000800 */
[----:B------:R-:W-:Y:S01]  /*5cf0*/  @!PT LDS RZ, [RZ] ;  /* 0x00000000fffff984 */ /* 0x000fe20000000800 */
[----:B------:R-:W-:Y:S01]  /*5d00*/  @!PT LDS RZ, [RZ] ;  /* 0x00000000fffff984 */ /* 0x000fe20000000800 */
[----:B------:R1:W-:Y:S01]  /*5d10*/  @!P2 LDGSTS.E.BYPASS.LTC128B.128 [R191+0xe000], [R2.64+0x80] ;  /* 0x0e00008002bfafae */ /* 0x0003e2000b901d46 */
[----:B------:R-:W-:Y:S01]  /*5d20*/  @!P2 LEA.HI.X R9, R4, R195, R5, 0x1, P4 ;  /* 0x000000c30409a211 */ /* 0x000fe200020f0c05 */
[----:B------:R-:W-:Y:S02]  /*5d30*/  IMAD.MOV.U32 R195, RZ, RZ, R3 ;  /* 0x000000ffffc37224 */ /* 0x000fe400078e0003 */
        /* <DEDUP_REMOVED lines=20> */
[----:B------:R-:W0:Y:S02]  /*5e80*/  LDGDEPBAR ;  /* 0x00000000000079af */ /* 0x000e240000000000 */
.L_x_157:
[----:B------:R-:W-:Y:S01]  /*5e90*/  LDSM.16.M88.4 R96, [R181] ;  /* 0x00000000b560783b */ /* 0x000fe20000000200 */
[C---:B-1----:R-:W-:Y:S03]  /*5ea0*/  LEA R2, P1, R198.reuse, R188, 0x2 ;  /* 0x000000bcc6027211 */ /* 0x042fe600078210ff */
[----:B------:R-:W1:Y:S01]  /*5eb0*/  LDSM.16.MT88.4 R16, [R0+0x12000] ;  /* 0x012000000010783b */ /* 0x000e620000004200 */
[-C--:B------:R-:W-:Y:S03]  /*5ec0*/  LEA.HI.X.SX32 R3, R198, R189.reuse, 0x2, P1 ;  /* 0x000000bdc6037211 */ /* 0x080fe600008f16ff */
[----:B------:R-:W2:Y:S04]  /*5ed0*/  LDSM.16.M88.4 R92, [R181+0x1000] ;  /* 0x00100000b55c783b */ /* 0x000ea80000000200 */
[----:B------:R-:W3:Y:S04]  /*5ee0*/  LDSM.16.MT88.4 R80, [R0+0x14000] ;  /* 0x014000000050783b */ /* 0x000ee80000004200 */
[----:B------:R-:W4:Y:S04]  /*5ef0*/  LDSM.16.MT88.4 R148, [R0+0x16000] ;  /* 0x016000000094783b */ /* 0x000f280000004200 */
[----:B------:R-:W-:Y:S04]  /*5f00*/  LDSM.16.M88.4 R152, [R182] ;  /* 0x00000000b698783b */ /* 0x000fe80000000200 */
[----:B------:R-:W3:Y:S04]  /*5f10*/  LDSM.16.MT88.4 R156, [R0+0x12800] ;  /* 0x01280000009c783b */ /* 0x000ee80000004200 */
[----:B------:R-:W3:Y:S04]  /*5f20*/  LDSM.16.M88.4 R160, [R182+0x1000] ;  /* 0x00100000b6a0783b */ /* 0x000ee80000000200 */
[----:B------:R-:W-:Y:S01]  /*5f30*/  LDSM.16.MT88.4 R164, [R0+0x16800] ;  /* 0x0168000000a4783b */ /* 0x000fe20000004200 */
[-C--:B-1----:R-:W-:Y:S08]  /*5f40*/  HMMA.16816.F32.BF16 R4, R96, R16.reuse, RZ ;  /* 0x000000106004723c */ /* 0x082ff000000418ff */
[C---:B--2---:R-:W-:Y:S08]  /*5f50*/  HMMA.16816.F32.BF16 R8, R92.reuse, R16, RZ ;  /* 0x000000105c08723c */ /* 0x044ff000000418ff */
[-C--:B------:R-:W-:Y:S08]  /*5f60*/  HMMA.16816.F32.BF16 R12, R92, R18.reuse, RZ ;  /* 0x000000125c0c723c */ /* 0x080ff000000418ff */
[C---:B------:R-:W-:Y:S08]  /*5f70*/  HMMA.16816.F32.BF16 R16, R96.reuse, R18, RZ ;  /* 0x000000126010723c */ /* 0x040ff000000418ff */
[-C--:B---3--:R-:W-:Y:S08]  /*5f80*/  HMMA.16816.F32.BF16 R68, R96, R80.reuse, RZ ;  /* 0x000000506044723c */ /* 0x088ff000000418ff */
[C---:B------:R-:W-:Y:S08]  /*5f90*/  HMMA.16816.F32.BF16 R72, R92.reuse, R80, RZ ;  /* 0x000000505c48723c */ /* 0x040ff000000418ff */
[-C--:B------:R-:W-:Y:S08]  /*5fa0*/  HMMA.16816.F32.BF16 R76, R92, R82.reuse, RZ ;  /* 0x000000525c4c723c */ /* 0x080ff000000418ff */
[C---:B------:R-:W-:Y:S08]  /*5fb0*/  HMMA.16816.F32.BF16 R80, R96.reuse, R82, RZ ;  /* 0x000000526050723c */ /* 0x040ff000000418ff */
[-C--:B----4-:R-:W-:Y:S08]  /*5fc0*/  HMMA.16816.F32.BF16 R84, R96, R148.reuse, RZ ;  /* 0x000000946054723c */ /* 0x090ff000000418ff */
[C---:B------:R-:W-:Y:S08]  /*5fd0*/  HMMA.16816.F32.BF16 R88, R92.reuse, R148, RZ ;  /* 0x000000945c58723c */ /* 0x040ff000000418ff */
[-C--:B------:R-:W-:Y:S08]  /*5fe0*/  HMMA.16816.F32.BF16 R92, R92, R150.reuse, RZ ;  /* 0x000000965c5c723c */ /* 0x080ff000000418ff */
[----:B------:R-:W-:Y:S01]  /*5ff0*/  HMMA.16816.F32.BF16 R96, R96, R150, RZ ;  /* 0x000000966060723c */ /* 0x000fe200000418ff */
[----:B------:R-:W1:Y:S07]  /*6000*/  LDSM.16.MT88.4 R148, [R0+0x14800] ;  /* 0x014800000094783b */ /* 0x000e6e0000004200 */
[-C--:B------:R-:W-:Y:S08]  /*6010*/  HMMA.16816.F32.BF16 R4, R152, R156.reuse, R4 ;  /* 0x0000009c9804723c */ /* 0x080ff00000041804 */
[C---:B------:R-:W-:Y:S08]  /*6020*/  HMMA.16816.F32.BF16 R8, R160.reuse, R156, R8 ;  /* 0x0000009ca008723c */ /* 0x040ff00000041808 */
[-C--:B------:R-:W-:Y:S08]  /*6030*/  HMMA.16816.F32.BF16 R12, R160, R158.reuse, R12 ;  /* 0x0000009ea00c723c */ /* 0x080ff0000004180c */
[C---:B------:R-:W-:Y:S01]  /*6040*/  HMMA.16816.F32.BF16 R16, R152.reuse, R158, R16 ;  /* 0x0000009e9810723c */ /* 0x040fe20000041810 */
[----:B------:R-:W-:Y:S07]  /*6050*/  LDSM.16.MT88.4 R156, [R0+0x13000] ;  /* 0x01300000009c783b */ /* 0x000fee0000004200 */
[-C--:B-1----:R-:W-:Y:S08]  /*6060*/  HMMA.16816.F32.BF16 R68, R152, R148.reuse, R68 ;  /* 0x000000949844723c */ /* 0x082ff00000041844 */
[C---:B------:R-:W-:Y:S08]  /*6070*/  HMMA.16816.F32.BF16 R72, R160.reuse, R148, R72 ;  /* 0x00000094a048723c */ /* 0x040ff00000041848 */
[-C--:B------:R-:W-:Y:S08]  /*6080*/  HMMA.16816.F32.BF16 R76, R160, R150.reuse, R76 ;  /* 0x00000096a04c723c */ /* 0x080ff0000004184c */
[C---:B------:R-:W-:Y:S01]  /*6090*/  HMMA.16816.F32.BF16 R80, R152.reuse, R150, R80 ;  /* 0x000000969850723c */ /* 0x040fe20000041850 */
[----:B------:R-:W1:Y:S07]  /*60a0*/  LDSM.16.M88.4 R148, [R183] ;  /* 0x00000000b794783b */ /* 0x000e6e0000000200 */
[-C--:B------:R-:W-:Y:S08]  /*60b0*/  HMMA.16816.F32.BF16 R84, R152, R164.reuse, R84 ;  /* 0x000000a49854723c */ /* 0x080ff00000041854 */
[C---:B------:R-:W-:Y:S08]  /*60c0*/  HMMA.16816.F32.BF16 R88, R160.reuse, R164, R88 ;  /* 0x000000a4a058723c */ /* 0x040ff00000041858 */
[-C--:B------:R-:W-:Y:S01]  /*60d0*/  HMMA.16816.F32.BF16 R92, R160, R166.reuse, R92 ;  /* 0x000000a6a05c723c */ /* 0x080fe2000004185c */
[----:B------:R-:W2:Y:S07]  /*60e0*/  LDSM.16.M88.4 R160, [R183+0x1000] ;  /* 0x00100000b7a0783b */ /* 0x000eae0000000200 */
[----:B------:R-:W-:Y:S01]  /*60f0*/  HMMA.16816.F32.BF16 R96, R152, R166, R96 ;  /* 0x000000a69860723c */ /* 0x000fe20000041860 */
[----:B------:R-:W3:Y:S04]  /*6100*/  LDSM.16.MT88.4 R152, [R0+0x15000] ;  /* 0x015000000098783b */ /* 0x000ee80000004200 */
[----:B------:R-:W4:Y:S03]  /*6110*/  LDSM.16.MT88.4 R164, [R0+0x17000] ;  /* 0x0170000000a4783b */ /* 0x000f260000004200 */
[-C--:B-1----:R-:W-:Y:S08]  /*6120*/  HMMA.16816.F32.BF16 R4, R148, R156.reuse, R4 ;  /* 0x0000009c9404723c */ /* 0x082ff00000041804 */
[C---:B--2---:R-:W-:Y:S08]  /*6130*/  HMMA.16816.F32.BF16 R8, R160.reuse, R156, R8 ;  /* 0x0000009ca008723c */ /* 0x044ff00000041808 */
[-C--:B------:R-:W-:Y:S08]  /*6140*/  HMMA.16816.F32.BF16 R12, R160, R158.reuse, R12 ;  /* 0x0000009ea00c723c */ /* 0x080ff0000004180c */
[C---:B------:R-:W-:Y:S01]  /*6150*/  HMMA.16816.F32.BF16 R16, R148.reuse, R158, R16 ;  /* 0x0000009e9410723c */ /* 0x040fe20000041810 */
[----:B------:R-:W-:Y:S07]  /*6160*/  LDSM.16.MT88.4 R156, [R0+0x13800] ;  /* 0x01380000009c783b */ /* 0x000fee0000004200 */
[-C--:B---3--:R-:W-:Y:S08]  /*6170*/  HMMA.16816.F32.BF16 R68, R148, R152.reuse, R68 ;  /* 0x000000989444723c */ /* 0x088ff00000041844 */
[C---:B------:R-:W-:Y:S08]  /*6180*/  HMMA.16816.F32.BF16 R72, R160.reuse, R152, R72 ;  /* 0x00000098a048723c */ /* 0x040ff00000041848 */
[-C--:B------:R-:W-:Y:S08]  /*6190*/  HMMA.16816.F32.BF16 R76, R160, R154.reuse, R76 ;  /* 0x0000009aa04c723c */ /* 0x080ff0000004184c */
[C---:B------:R-:W-:Y:S01]  /*61a0*/  HMMA.16816.F32.BF16 R80, R148.reuse, R154, R80 ;  /* 0x0000009a9450723c */ /* 0x040fe20000041850 */
[----:B------:R-:W1:Y:S07]  /*61b0*/  LDSM.16.M88.4 R152, [R184] ;  /* 0x00000000b898783b */ /* 0x000e6e0000000200 */
[-C--:B----4-:R-:W-:Y:S08]  /*61c0*/  HMMA.16816.F32.BF16 R84, R148, R164.reuse, R84 ;  /* 0x000000a49454723c */ /* 0x090ff00000041854 */
[C---:B------:R-:W-:Y:S08]  /*61d0*/  HMMA.16816.F32.BF16 R88, R160.reuse, R164, R88 ;  /* 0x000000a4a058723c */ /* 0x040ff00000041858 */
[-C--:B------:R-:W-:Y:S01]  /*61e0*/  HMMA.16816.F32.BF16 R92, R160, R166.reuse, R92 ;  /* 0x000000a6a05c723c */ /* 0x080fe2000004185c */
[----:B------:R-:W2:Y:S07]  /*61f0*/  LDSM.16.M88.4 R160, [R184+0x1000] ;  /* 0x00100000b8a0783b */ /* 0x000eae0000000200 */
[----:B------:R-:W-:Y:S01]  /*6200*/  HMMA.16816.F32.BF16 R96, R148, R166, R96 ;  /* 0x000000a69460723c */ /* 0x000fe20000041860 */
[----:B------:R-:W3:Y:S04]  /*6210*/  LDSM.16.MT88.4 R148, [R0+0x15800] ;  /* 0x015800000094783b */ /* 0x000ee80000004200 */
[----:B------:R4:W3:Y:S03]  /*6220*/  LDSM.16.MT88.4 R164, [R0+0x17800] ;  /* 0x0178000000a4783b */ /* 0x0008e60000004200 */
[-C--:B-1----:R-:W-:Y:S01]  /*6230*/  HMMA.16816.F32.BF16 R4, R152, R156.reuse, R4 ;  /* 0x0000009c9804723c */ /* 0x082fe20000041804 */
[----:B----4-:R-:W-:Y:S04]  /*6240*/  IMAD.MOV.U32 R0, RZ, RZ, c[0x0][0x22c] ;  /* 0x00008b00ff007624 */ /* 0x010fe800078e00ff */
[----:B------:R-:W-:Y:S03]  /*6250*/  IMAD R0, R0, c[0x0][0x1c0], RZ ;  /* 0x0000700000007a24 */ /* 0x000fe600078e02ff */
[C---:B--2---:R-:W-:Y:S04]  /*6260*/  HMMA.16816.F32.BF16 R8, R160.reuse, R156, R8 ;  /* 0x0000009ca008723c */ /* 0x044fe80000041808 */
[----:B------:R-:W-:Y:S03]  /*6270*/  IMAD R0, R0, 0x18, RZ ;  /* 0x0000001800007824 */ /* 0x000fe600078e02ff */
[----:B------:R-:W-:Y:S01]  /*6280*/  IMAD.MOV.U32 R156, RZ, RZ, c[0x0][0x22c] ;  /* 0x00008b00ff9c7624 */ /* 0x000fe200078e00ff */
[-C--:B------:R-:W-:Y:S01]  /*6290*/  HMMA.16816.F32.BF16 R12, R160, R158.reuse, R12 ;  /* 0x0000009ea00c723c */ /* 0x080fe2000004180c */
[----:B------:R-:W-:Y:S03]  /*62a0*/  IMAD.MOV.U32 R157, RZ, RZ, c[0x0][0x22c] ;  /* 0x00008b00ff9d7624 */ /* 0x000fe600078e00ff */
[----:B------:R-:W-:Y:S02]  /*62b0*/  IMAD R156, R156, c[0x0][0x1c0], RZ ;  /* 0x000070009c9c7a24 */ /* 0x000fe400078e02ff */
[----:B------:R-:W-:Y:S02]  /*62c0*/  IMAD R157, R157, c[0x0][0x1c0], RZ ;  /* 0x000070009d9d7a24 */ /* 0x000fe400078e02ff */
[C---:B------:R-:W-:Y:S04]  /*62d0*/  HMMA.16816.F32.BF16 R16, R152.reuse, R158, R16 ;  /* 0x0000009e9810723c */ /* 0x040fe80000041810 */
[----:B------:R-:W-:Y:S02]  /*62e0*/  IMAD R156, R156, 0x28, RZ ;  /* 0x000000289c9c7824 */ /* 0x000fe400078e02ff */
[----:B------:R-:W-:Y:S02]  /*62f0*/  IMAD R157, R157, 0x30, RZ ;  /* 0x000000309d9d7824 */ /* 0x000fe400078e02ff */
[-C--:B---3--:R-:W-:Y:S01]  /*6300*/  HMMA.16816.F32.BF16 R68, R152, R148.reuse, R68 ;  /* 0x000000949844723c */ /* 0x088fe20000041844 */
[----:B------:R-:W-:Y:S04]  /*6310*/  IMAD.MOV.U32 R159, RZ, RZ, c[0x0][0x22c] ;  /* 0x00008b00ff9f7624 */ /* 0x000fe800078e00ff */
[----:B------:R-:W-:Y:S03]  /*6320*/  IMAD R159, R159, c[0x0][0x1c0], RZ ;  /* 0x000070009f9f7a24 */ /* 0x000fe600078e02ff */
[C---:B------:R-:W-:Y:S04]  /*6330*/  HMMA.16816.F32.BF16 R72, R160.reuse, R148, R72 ;  /* 0x00000094a048723c */ /* 0x040fe80000041848 */
[----:B------:R-:W-:Y:S03]  /*6340*/  IMAD.SHL.U32 R159, R159, 0x20, RZ ;  /* 0x000000209f9f7824 */ /* 0x000fe600078e00ff */
[----:B------:R-:W-:Y:S01]  /*6350*/  @P6 IADD3 R148, P0, R230, R208, RZ ;  /* 0x000000d0e6946210 */ /* 0x000fe20007f1e0ff */
[-C--:B------:R-:W-:Y:S04]  /*6360*/  HMMA.16816.F32.BF16 R76, R160, R150.reuse, R76 ;  /* 0x00000096a04c723c */ /* 0x080fe8000004184c */
[----:B------:R-:W-:Y:S04]  /*6370*/  @P6 IMAD.X R149, R229, 0x1, R207, P0 ;  /* 0x00000001e5956824 */ /* 0x000fe800000e06cf */
[C---:B------:R-:W-:Y:S01]  /*6380*/  HMMA.16816.F32.BF16 R80, R152.reuse, R150, R80 ;  /* 0x000000969850723c */ /* 0x040fe20000041850 */
[----:B------:R1:W5:Y:S04]  /*6390*/  @P6 LDG.E R199, [R148.64+-0x100] ;  /* 0xffff000694c76981 */ /* 0x000368000c1e1900 */
[----:B------:R1:W5:Y:S03]  /*63a0*/  @P6 LDG.E R202, [R148.64+-0xe0] ;  /* 0xffff200694ca6981 */ /* 0x000366000c1e1900 */
[-C--:B------:R-:W-:Y:S01]  /*63b0*/  HMMA.16816.F32.BF16 R84, R152, R164.reuse, R84 ;  /* 0x000000a49854723c */ /* 0x080fe20000041854 */
[----:B------:R2:W-:Y:S04]  /*63c0*/  RED.E.ADD.F32.FTZ.RN.STRONG.GPU [R188.64], R4 ;  /* 0x00000004bc00798e */ /* 0x0005e8000c10e786 */
[----:B------:R3:W-:Y:S03]  /*63d0*/  RED.E.ADD.F32.FTZ.RN.STRONG.GPU [R2.64], R5 ;  /* 0x000000050200798e */ /* 0x0007e6000c10e786 */
[C---:B------:R-:W-:Y:S08]  /*63e0*/  HMMA.16816.F32.BF16 R88, R160.reuse, R164, R88 ;  /* 0x000000a4a058723c */ /* 0x040ff00000041858 */
[-C--:B------:R-:W-:Y:S04]  /*63f0*/  HMMA.16816.F32.BF16 R92, R160, R166.reuse, R92 ;  /* 0x000000a6a05c723c */ /* 0x080fe8000004185c */
[CC--:B-1----:R-:W-:Y:S04]  /*6400*/  LEA R148, P0, R232.reuse, R188.reuse, 0x2 ;  /* 0x000000bce8947211 */ /* 0x0c2fe800078010ff */
[----:B------:R-:W-:Y:S04]  /*6410*/  HMMA.16816.F32.BF16 R96, R152, R166, R96 ;  /* 0x000000a69860723c */ /* 0x000fe80000041860 */
[-C--:B------:R-:W-:Y:S02]  /*6420*/  LEA.HI.X.SX32 R149, R232, R189.reuse, 0x2, P0 ;  /* 0x000000bde8957211 */ /* 0x080fe400000f16ff */
[CC--:B--2---:R-:W-:Y:S02]  /*6430*/  LEA R4, P1, R0.reuse, R188.reuse, 0x2 ;  /* 0x000000bc00047211 */ /* 0x0c4fe400078210ff */
[CC--:B------:R-:W-:Y:S01]  /*6440*/  LEA R150, P0, R159.reuse, R188.reuse, 0x2 ;  /* 0x000000bc9f967211 */ /* 0x0c0fe200078010ff */
[----:B------:R1:W-:Y:S03]  /*6450*/  RED.E.ADD.F32.FTZ.RN.STRONG.GPU [R148.64], R6 ;  /* 0x000000069400798e */ /* 0x0003e6000c10e786 */
[-C--:B---3--:R-:W-:Y:S01]  /*6460*/  LEA.HI.X.SX32 R5, R0, R189.reuse, 0x2, P1 ;  /* 0x000000bd00057211 */ /* 0x088fe200008f16ff */
[----:B------:R-:W-:Y:S01]  /*6470*/  IMAD.MOV.U32 R0, RZ, RZ, c[0x0][0x22c] ;  /* 0x00008b00ff007624 */ /* 0x000fe200078e00ff */
[-C--:B------:R-:W-:Y:S03]  /*6480*/  LEA.HI.X.SX32 R151, R159, R189.reuse, 0x2, P0 ;  /* 0x000000bd9f977211 */ /* 0x080fe600000f16ff */
[----:B------:R2:W-:Y:S01]  /*6490*/  RED.E.ADD.F32.FTZ.RN.STRONG.GPU [R4.64], R7 ;  /* 0x000000070400798e */ /* 0x0005e2000c10e786 */
[----:B------:R-:W-:Y:S03]  /*64a0*/  IMAD R0, R0, c[0x0][0x1c0], RZ ;  /* 0x0000700000007a24 */ /* 0x000fe600078e02ff */
[----:B------:R3:W-:Y:S01]  /*64b0*/  RED.E.ADD.F32.FTZ.RN.STRONG.GPU [R150.64], R8 ;  /* 0x000000089600798e */ /* 0x0007e2000c10e786 */
[----:B------:R-:W-:Y:S01]  /*64c0*/  IMAD R0, R0, 0x38, RZ ;  /* 0x0000003800007824 */ /* 0x000fe200078e02ff */
[CC--:B-1----:R-:W-:Y:S02]  /*64d0*/  LEA R148, P2, R156.reuse, R188.reuse, 0x2 ;  /* 0x000000bc9c947211 */ /* 0x0c2fe400078410ff */
[CC--:B------:R-:W-:Y:S02]  /*64e0*/  LEA R6, P1, R157.reuse, R188.reuse, 0x2 ;  /* 0x000000bc9d067211 */ /* 0x0c0fe400078210ff */
[-C--:B------:R-:W-:Y:S02]  /*64f0*/  LEA.HI.X.SX32 R149, R156, R189.reuse, 0x2, P2 ;  /* 0x000000bd9c957211 */ /* 0x080fe400010f16ff */
[CC--:B--2---:R-:W-:Y:S03]  /*6500*/  LEA R4, P0, R0.reuse, R188.reuse, 0x2 ;  /* 0x000000bc00047211 */ /* 0x0c4fe600078010ff */
[----:B------:R1:W-:Y:S01]  /*6510*/  RED.E.ADD.F32.FTZ.RN.STRONG.GPU [R148.64], R9 ;  /* 0x000000099400798e */ /* 0x0003e2000c10e786 */
[-C--:B------:R-:W-:Y:S02]  /*6520*/  LEA.HI.X.SX32 R7, R157, R189.reuse, 0x2, P1 ;  /* 0x000000bd9d077211 */ /* 0x080fe400008f16ff */
[-C--:B------:R-:W-:Y:S01]  /*6530*/  LEA.HI.X.SX32 R5, R0, R189.reuse, 0x2, P0 ;  /* 0x000000bd00057211 */ /* 0x080fe200000f16ff */
[----:B------:R-:W-:Y:S01]  /*6540*/  IMAD.IADD R0, R198, 0x1, R245 ;  /* 0x00000001c6007824 */ /* 0x000fe200078e02f5 */
[CC--:B---3--:R-:W-:Y:S01]  /*6550*/  LEA R8, P0, R252.reuse, R188.reuse, 0x2 ;  /* 0x000000bcfc087211 */ /* 0x0c8fe200078010ff */
[----:B------:R2:W-:Y:S04]  /*6560*/  RED.E.ADD.F32.FTZ.RN.STRONG.GPU [R6.64], R10 ;  /* 0x0000000a0600798e */ /* 0x0005e8000c10e786 */
[----:B------:R3:W-:Y:S04]  /*6570*/  RED.E.ADD.F32.FTZ.RN.STRONG.GPU [R4.64], R11 ;  /* 0x0000000b0400798e */ /* 0x0007e8000c10e786 */
[----:B------:R-:W-:Y:S04]  /*6580*/  RED.E.ADD.F32.FTZ.RN.STRONG.GPU [R188.64+0x80], R16 ;  /* 0x00008010bc00798e */ /* 0x000fe8000c10e786 */
[----:B------:R-:W-:Y:S01]  /*6590*/  RED.E.ADD.F32.FTZ.RN.STRONG.GPU [R2.64+0x80], R17 ;  /* 0x000080110200798e */ /* 0x000fe2000c10e786 */
[-C--:B-1----:R-:W-:Y:S05]  /*65a0*/  LEA.HI.X.SX32 R9, R252, R189.reuse, 0x2, P0 ;  /* 0x000000bdfc097211 */ /* 0x082fea00000f16ff */
[----:B------:R1:W-:Y:S01]  /*65b0*/  RED.E.ADD.F32.FTZ.RN.STRONG.GPU [R8.64], R18 ;  /* 0x000000120800798e */ /* 0x0003e2000c10e786 */
[CC--:B--2---:R-:W-:Y:S02]  /*65c0*/  LEA R6, P1, R245.reuse, R188.reuse, 0x2 ;  /* 0x000000bcf5067211 */ /* 0x0c4fe400078210ff */
[CC--:B------:R-:W-:Y:S02]  /*65d0*/  LEA R10, P0, R0.reuse, R188.reuse, 0x2 ;  /* 0x000000bc000a7211 */ /* 0x0c0fe400078010ff */
[-C--:B------:R-:W-:Y:S02]  /*65e0*/  LEA.HI.X.SX32 R7, R245, R189.reuse, 0x2, P1 ;  /* 0x000000bdf5077211 */ /* 0x080fe400008f16ff */
[-C--:B---3--:R-:W-:Y:S01]  /*65f0*/  LEA.HI.X.SX32 R11, R0, R189.reuse, 0x2, P0 ;  /* 0x000000bd000b7211 */ /* 0x088fe200000f16ff */
[----:B------:R-:W-:Y:S01]  /*6600*/  IMAD.IADD R0, R198, 0x1, R244 ;  /* 0x00000001c6007824 */ /* 0x000fe200078e02f4 */
[CC--:B------:R-:W-:Y:S01]  /*6610*/  LEA R4, P1, R222.reuse, R188.reuse, 0x2 ;  /* 0x000000bcde047211 */ /* 0x0c0fe200078210ff */
[----:B------:R2:W-:Y:S03]  /*6620*/  RED.E.ADD.F32.FTZ.RN.STRONG.GPU [R6.64], R19 ;  /* 0x000000130600798e */ /* 0x0005e6000c10e786 */
[-C--:B------:R-:W-:Y:S01]  /*6630*/  LEA.HI.X.SX32 R5, R222, R189.reuse, 0x2, P1 ;  /* 0x000000bdde057211 */ /* 0x080fe200008f16ff */
[----:B------:R-:W-:Y:S04]  /*6640*/  RED.E.ADD.F32.FTZ.RN.STRONG.GPU [R10.64], R12 ;  /* 0x0000000c0a00798e */ /* 0x000fe8000c10e786 */
[----:B------:R-:W-:Y:S01]  /*6650*/  LDSM.16.MT88.4 R16, [R168+0x2000] ;  /* 0x00200000a810783b */ /* 0x000fe20000004200 */
[CC--:B-1----:R-:W-:Y:S04]  /*6660*/  LEA R8, P2, R223.reuse, R188.reuse, 0x2 ;  /* 0x000000bcdf087211 */ /* 0x0c2fe800078410ff */
[-C--:B------:R-:W-:Y:S05]  /*6670*/  LEA.HI.X.SX32 R9, R223, R189.reuse, 0x2, P2 ;  /* 0x000000bddf097211 */ /* 0x080fea00010f16ff */
[----:B------:R1:W-:Y:S01]  /*6680*/  RED.E.ADD.F32.FTZ.RN.STRONG.GPU [R8.64], R13 ;  /* 0x0000000d0800798e */ /* 0x0003e2000c10e786 */
[CC--:B--2---:R-:W-:Y:S03]  /*6690*/  LEA R6, P0, R228.reuse, R188.reuse, 0x2 ;  /* 0x000000bce4067211 */ /* 0x0c4fe600078010ff */
[----:B------:R2:W-:Y:S01]  /*66a0*/  RED.E.ADD.F32.FTZ.RN.STRONG.GPU [R4.64], R14 ;  /* 0x0000000e0400798e */ /* 0x0005e2000c10e786 */
[-C--:B------:R-:W-:Y:S05]  /*66b0*/  LEA.HI.X.SX32 R7, R228, R189.reuse, 0x2, P0 ;  /* 0x000000bde4077211 */ /* 0x080fea00000f16ff */
[----:B------:R3:W-:Y:S04]  /*66c0*/  RED.E.ADD.F32.FTZ.RN.STRONG.GPU [R6.64], R15 ;  /* 0x0000000f0600798e */ /* 0x0007e8000c10e786 */
[----:B------:R-:W-:Y:S04]  /*66d0*/  RED.E.ADD.F32.FTZ.RN.STRONG.GPU [R188.64+0x100], R68 ;  /* 0x00010044bc00798e */ /* 0x000fe8000c10e786 */
[----:B------:R-:W-:Y:S04]  /*66e0*/  RED.E.ADD.F32.FTZ.RN.STRONG.GPU [R2.64+0x100], R69 ;  /* 0x000100450200798e */ /* 0x000fe8000c10e786 */
[----:B------:R-:W-:Y:S01]  /*66f0*/  LDSM.16.MT88.4 R12, [R173+0x1e000] ;  /* 0x01e00000ad0c783b */ /* 0x000fe20000004200 */
[-C--:B-1----:R-:W-:Y:S02]  /*6700*/  LEA R8, P2, R221, R188.reuse, 0x2 ;  /* 0x000000bcdd087211 */ /* 0x082fe400078410ff */
[-C--:B--2---:R-:W-:Y:S02]  /*6710*/  LEA R4, P0, R251, R188.reuse, 0x2 ;  /* 0x000000bcfb047211 */ /* 0x084fe400078010ff */
[-C--:B------:R-:W-:Y:S02]  /*6720*/  LEA.HI.X.SX32 R9, R221, R189.reuse, 0x2, P2 ;  /* 0x000000bddd097211 */ /* 0x080fe400010f16ff */
[-C--:B------:R-:W-:Y:S02]  /*6730*/  LEA.HI.X.SX32 R5, R251, R189.reuse, 0x2, P0 ;  /* 0x000000bdfb057211 */ /* 0x080fe400000f16ff */
[-C--:B---3--:R-:W-:Y:S02]  /*6740*/  LEA R6, P1, R244, R188.reuse, 0x2 ;  /* 0x000000bcf4067211 */ /* 0x088fe400078210ff */
[-C--:B------:R-:W-:Y:S01]  /*6750*/  LEA R10, P0, R0, R188.reuse, 0x2 ;  /* 0x000000bc000a7211 */ /* 0x080fe200078010ff */
[----:B------:R1:W-:Y:S01]  /*6760*/  RED.E.ADD.F32.FTZ.RN.STRONG.GPU [R4.64], R70 ;  /* 0x000000460400798e */ /* 0x0003e2000c10e786 */
[-C--:B------:R-:W-:Y:S02]  /*6770*/  LEA.HI.X.SX32 R7, R244, R189.reuse, 0x2, P1 ;  /* 0x000000bdf4077211 */ /* 0x080fe400008f16ff */
[-C--:B------:R-:W-:Y:S01]  /*6780*/  LEA.HI.X.SX32 R11, R0, R189.reuse, 0x2, P0 ;  /* 0x000000bd000b7211 */ /* 0x080fe200000f16ff */
[----:B------:R-:W-:Y:S02]  /*6790*/  IMAD.IADD R0, R198, 0x1, R243 ;  /* 0x00000001c6007824 */ /* 0x000fe400078e02f3 */
[----:B------:R2:W-:Y:S04]  /*67a0*/  RED.E.ADD.F32.FTZ.RN.STRONG.GPU [R6.64], R71 ;  /* 0x000000470600798e */ /* 0x0005e8000c10e786 */
[----:B------:R-:W-:Y:S04]  /*67b0*/  RED.E.ADD.F32.FTZ.RN.STRONG.GPU [R10.64], R72 ;  /* 0x000000480a00798e */ /* 0x000fe8000c10e786 */
[----:B------:R3:W-:Y:S04]  /*67c0*/  RED.E.ADD.F32.FTZ.RN.STRONG.GPU [R8.64], R73 ;  /* 0x000000490800798e */ /* 0x0007e8000c10e786 */
[----:B------:R-:W-:Y:S01]  /*67d0*/  LDSM.16.MT88.4 R68, [R168+0x4000] ;  /* 0x00400000a844783b */ /* 0x000fe20000004200 */
[CC--:B-1----:R-:W-:Y:S04]  /*67e0*/  LEA R4, P1, R220.reuse, R188.reuse, 0x2 ;  /* 0x000000bcdc047211 */ /* 0x0c2fe800078210ff */
[-C--:B------:R-:W-:Y:S02]  /*67f0*/  LEA.HI.X.SX32 R5, R220, R189.reuse, 0x2, P1 ;  /* 0x000000bddc057211 */ /* 0x080fe400008f16ff */
[CC--:B--2---:R-:W-:Y:S03]  /*6800*/  LEA R6, P0, R227.reuse, R188.reuse, 0x2 ;  /* 0x000000bce3067211 */ /* 0x0c4fe600078010ff */
[----:B------:R1:W-:Y:S01]  /*6810*/  RED.E.ADD.F32.FTZ.RN.STRONG.GPU [R4.64], R74 ;  /* 0x0000004a0400798e */ /* 0x0003e2000c10e786 */
[-C--:B------:R-:W-:Y:S02]  /*6820*/  LEA.HI.X.SX32 R7, R227, R189.reuse, 0x2, P0 ;  /* 0x000000bde3077211 */ /* 0x080fe400000f16ff */
[CC--:B---3--:R-:W-:Y:S03]  /*6830*/  LEA R8, P2, R219.reuse, R188.reuse, 0x2 ;  /* 0x000000bcdb087211 */ /* 0x0c8fe600078410ff */
[----:B------:R2:W-:Y:S01]  /*6840*/  RED.E.ADD.F32.FTZ.RN.STRONG.GPU [R6.64], R75 ;  /* 0x0000004b0600798e */ /* 0x0005e2000c10e786 */
[-C--:B------:R-:W-:Y:S03]  /*6850*/  LEA.HI.X.SX32 R9, R219, R189.reuse, 0x2, P2 ;  /* 0x000000bddb097211 */ /* 0x080fe600010f16ff */
[----:B------:R-:W-:Y:S04]  /*6860*/  RED.E.ADD.F32.FTZ.RN.STRONG.GPU [R188.64+0x180], R80 ;  /* 0x00018050bc00798e */ /* 0x000fe8000c10e786 */
[----:B------:R-:W-:Y:S04]  /*6870*/  RED.E.ADD.F32.FTZ.RN.STRONG.GPU [R2.64+0x180], R81 ;  /* 0x000180510200798e */ /* 0x000fe8000c10e786 */
[----:B------:R-:W-:Y:S01]  /*6880*/  LDSM.16.MT88.4 R72, [R174+0x1e800] ;  /* 0x01e80000ae48783b */ /* 0x000fe20000004200 */
[CC--:B-1----:R-:W-:Y:S04]  /*6890*/  LEA R4, P0, R250.reuse, R188.reuse, 0x2 ;  /* 0x000000bcfa047211 */ /* 0x0c2fe800078010ff */
[-C--:B------:R-:W-:Y:S02]  /*68a0*/  LEA.HI.X.SX32 R5, R250, R189.reuse, 0x2, P0 ;  /* 0x000000bdfa057211 */ /* 0x080fe400000f16ff */
[CC--:B--2---:R-:W-:Y:S02]  /*68b0*/  LEA R6, P1, R243.reuse, R188.reuse, 0x2 ;  /* 0x000000bcf3067211 */ /* 0x0c4fe400078210ff */
[CC--:B------:R-:W-:Y:S01]  /*68c0*/  LEA R10, P0, R0.reuse, R188.reuse, 0x2 ;  /* 0x000000bc000a7211 */ /* 0x0c0fe200078010ff */
        /* <DEDUP_REMOVED lines=21> */
[-C--:B--2---:R-:W-:Y:S02]  /*6a20*/  LEA R6, P1, R242, R188.reuse, 0x2 ;  /* 0x000000bcf2067211 */ /* 0x084fe400078210ff */
[-C--:B------:R-:W-:Y:S01]  /*6a30*/  LEA R10, P0, R0, R188.reuse, 0x2 ;  /* 0x000000bc000a7211 */ /* 0x080fe200078010ff */
[----:B------:R1:W-:Y:S01]  /*6a40*/  RED.E.ADD.F32.FTZ.RN.STRONG.GPU [R4.64], R86 ;  /* 0x000000560400798e */ /* 0x0003e2000c10e786 */
[-C--:B------:R-:W-:Y:S02]  /*6a50*/  LEA.HI.X.SX32 R7, R242, R189.reuse, 0x2, P1 ;  /* 0x000000bdf2077211 */ /* 0x080fe400008f16ff */
[-C--:B------:R-:W-:Y:S01]  /*6a60*/  LEA.HI.X.SX32 R11, R0, R189.reuse, 0x2, P0 ;  /* 0x000000bd000b7211 */ /* 0x080fe200000f16ff */
[----:B------:R-:W-:Y:S02]  /*6a70*/  IMAD.IADD R0, R198, 0x1, R241 ;  /* 0x00000001c6007824 */ /* 0x000fe400078e02f1 */
[----:B------:R2:W-:Y:S04]  /*6a80*/  RED.E.ADD.F32.FTZ.RN.STRONG.GPU [R6.64], R87 ;  /* 0x000000570600798e */ /* 0x0005e8000c10e786 */
[----:B------:R3:W-:Y:S04]  /*6a90*/  RED.E.ADD.F32.FTZ.RN.STRONG.GPU [R10.64], R88 ;  /* 0x000000580a00798e */ /* 0x0007e8000c10e786 */
[----:B------:R4:W-:Y:S04]  /*6aa0*/  RED.E.ADD.F32.FTZ.RN.STRONG.GPU [R8.64], R89 ;  /* 0x000000590800798e */ /* 0x0009e8000c10e786 */
[----:B------:R-:W-:Y:S01]  /*6ab0*/  LDSM.16.MT88.4 R84, [R168+0x2800] ;  /* 0x00280000a854783b */ /* 0x000fe20000004200 */
[CC--:B-1----:R-:W-:Y:S04]  /*6ac0*/  LEA R4, P1, R216.reuse, R188.reuse, 0x2 ;  /* 0x000000bcd8047211 */ /* 0x0c2fe800078210ff */
[-C--:B------:R-:W-:Y:S02]  /*6ad0*/  LEA.HI.X.SX32 R5, R216, R189.reuse, 0x2, P1 ;  /* 0x000000bdd8057211 */ /* 0x080fe400008f16ff */
[CC--:B--2---:R-:W-:Y:S03]  /*6ae0*/  LEA R6, P0, R225.reuse, R188.reuse, 0x2 ;  /* 0x000000bce1067211 */ /* 0x0c4fe600078010ff */
[----:B------:R1:W-:Y:S01]  /*6af0*/  RED.E.ADD.F32.FTZ.RN.STRONG.GPU [R4.64], R90 ;  /* 0x0000005a0400798e */ /* 0x0003e2000c10e786 */
[-C--:B------:R-:W-:Y:S02]  /*6b00*/  LEA.HI.X.SX32 R7, R225, R189.reuse, 0x2, P0 ;  /* 0x000000bde1077211 */ /* 0x080fe400000f16ff */
[CC--:B---3--:R-:W-:Y:S02]  /*6b10*/  LEA R10, P0, R241.reuse, R188.reuse, 0x2 ;  /* 0x000000bcf10a7211 */ /* 0x0c8fe400078010ff */
[CC--:B----4-:R-:W-:Y:S01]  /*6b20*/  LEA R8, P3, R0.reuse, R188.reuse, 0x2 ;  /* 0x000000bc00087211 */ /* 0x0d0fe200078610ff */
[----:B------:R2:W-:Y:S01]  /*6b30*/  RED.E.ADD.F32.FTZ.RN.STRONG.GPU [R6.64], R91 ;  /* 0x0000005b0600798e */ /* 0x0005e2000c10e786 */
[-C--:B------:R-:W-:Y:S02]  /*6b40*/  LEA.HI.X.SX32 R11, R241, R189.reuse, 0x2, P0 ;  /* 0x000000bdf10b7211 */ /* 0x080fe400000f16ff */
[-C--:B------:R-:W-:Y:S01]  /*6b50*/  LEA.HI.X.SX32 R9, R0, R189.reuse, 0x2, P3 ;  /* 0x000000bd00097211 */ /* 0x080fe200018f16ff */
[----:B------:R-:W-:Y:S01]  /*6b60*/  RED.E.ADD.F32.FTZ.RN.STRONG.GPU [R188.64+0x280], R96 ;  /* 0x00028060bc00798e */ /* 0x000fe2000c10e786 */
[----:B------:R-:W-:Y:S03]  /*6b70*/  LOP3.LUT R0, R193, 0x1, RZ, 0xc0, !PT ;  /* 0x00000001c1007812 */ /* 0x000fe600078ec0ff */
[----:B------:R3:W-:Y:S04]  /*6b80*/  RED.E.ADD.F32.FTZ.RN.STRONG.GPU [R2.64+0x280], R97 ;  /* 0x000280610200798e */ /* 0x0007e8000c10e786 */
[----:B------:R-:W-:Y:S01]  /*6b90*/  LDSM.16.MT88.4 R88, [R173+0x1f800] ;  /* 0x01f80000ad58783b */ /* 0x000fe20000004200 */
[CC--:B-1----:R-:W-:Y:S04]  /*6ba0*/  LEA R4, P1, R248.reuse, R188.reuse, 0x2 ;  /* 0x000000bcf8047211 */ /* 0x0c2fe800078210ff */
[-C--:B------:R-:W-:Y:S02]  /*6bb0*/  LEA.HI.X.SX32 R5, R248, R189.reuse, 0x2, P1 ;  /* 0x000000bdf8057211 */ /* 0x080fe400008f16ff */
[CC--:B--2---:R-:W-:Y:S03]  /*6bc0*/  LEA R6, P2, R215.reuse, R188.reuse, 0x2 ;  /* 0x000000bcd7067211 */ /* 0x0c4fe600078410ff */
[----:B------:R1:W-:Y:S01]  /*6bd0*/  RED.E.ADD.F32.FTZ.RN.STRONG.GPU [R4.64], R98 ;  /* 0x000000620400798e */ /* 0x0003e2000c10e786 */
[-C--:B------:R-:W-:Y:S03]  /*6be0*/  LEA.HI.X.SX32 R7, R215, R189.reuse, 0x2, P2 ;  /* 0x000000bdd7077211 */ /* 0x080fe600010f16ff */
[----:B------:R-:W-:Y:S01]  /*6bf0*/  RED.E.ADD.F32.FTZ.RN.STRONG.GPU [R10.64], R99 ;  /* 0x000000630a00798e */ /* 0x000fe2000c10e786 */
[CC--:B---3--:R-:W-:Y:S03]  /*6c00*/  LEA R2, P0, R224.reuse, R188.reuse, 0x2 ;  /* 0x000000bce0027211 */ /* 0x0c8fe600078010ff */
[----:B------:R-:W-:Y:S01]  /*6c10*/  RED.E.ADD.F32.FTZ.RN.STRONG.GPU [R8.64], R92 ;  /* 0x0000005c0800798e */ /* 0x000fe2000c10e786 */
[-C--:B------:R-:W-:Y:S02]  /*6c20*/  LEA.HI.X.SX32 R3, R224, R189.reuse, 0x2, P0 ;  /* 0x000000bde0037211 */ /* 0x080fe400000f16ff */
[----:B------:R-:W-:Y:S01]  /*6c30*/  ISETP.NE.U32.AND P0, PT, R0, 0x1, PT ;  /* 0x000000010000780c */ /* 0x000fe20003f05070 */
[----:B------:R-:W-:Y:S01]  /*6c40*/  RED.E.ADD.F32.FTZ.RN.STRONG.GPU [R6.64], R93 ;  /* 0x0000005d0600798e */ /* 0x000fe2000c10e786 */
[----:B------:R-:W-:Y:S03]  /*6c50*/  @P6 IADD3 R0, P2, R208, -0x100, RZ ;  /* 0xffffff00d0006810 */ /* 0x000fe60007f5e0ff */
[----:B------:R-:W-:Y:S02]  /*6c60*/  LDSM.16.MT88.4 R8, [R168] ;  /* 0x00000000a808783b */ /* 0x000fe40000004200 */
[----:B------:R-:W-:Y:S01]  /*6c70*/  @P6 IMAD.MOV.U32 R208, RZ, RZ, R0 ;  /* 0x000000ffffd06224 */ /* 0x000fe200078e0000 */
[C---:B------:R-:W-:Y:S05]  /*6c80*/  IADD3 R0, R168.reuse, -0x6000, RZ ;  /* 0xffffa000a8007810 */ /* 0x040fea0007ffe0ff */
[----:B------:R-:W-:Y:S02]  /*6c90*/  @P0 IADD3 R0, R168, 0x6000, RZ ;  /* 0x00006000a8000810 */ /* 0x000fe40007ffe0ff */
[C---:B-1----:R-:W-:Y:S04]  /*6ca0*/  LEA R4, P1, R214.reuse, R188, 0x2 ;  /* 0x000000bcd6047211 */ /* 0x042fe800078210ff */
[----:B------:R-:W-:Y:S02]  /*6cb0*/  LEA.HI.X.SX32 R5, R214, R189, 0x2, P1 ;  /* 0x000000bdd6057211 */ /* 0x000fe400008f16ff */
[----:B------:R-:W-:Y:S03]  /*6cc0*/  @P6 IADD3 R213, P1, R213, -0x100, RZ ;  /* 0xffffff00d5d56810 */ /* 0x000fe60007f3e0ff */
[----:B------:R-:W-:Y:S01]  /*6cd0*/  RED.E.ADD.F32.FTZ.RN.STRONG.GPU [R4.64], R94 ;  /* 0x0000005e0400798e */ /* 0x000fe2000c10e786 */
[----:B------:R-:W-:Y:S03]  /*6ce0*/  @P6 IADD3.X R212, R212, -0x1, RZ, P1, !PT ;  /* 0xffffffffd4d46810 */ /* 0x000fe60000ffe4ff */
[----:B------:R-:W1:Y:S04]  /*6cf0*/  LDSM.16.MT88.4 R4, [R174+0x1e000] ;  /* 0x01e00000ae04783b */ /* 0x000e680000004200 */
[----:B------:R2:W-:Y:S04]  /*6d00*/  RED.E.ADD.F32.FTZ.RN.STRONG.GPU [R2.64], R95 ;  /* 0x0000005f0200798e */ /* 0x0005e8000c10e786 */
[----:B------:R-:W-:Y:S01]  /*6d10*/  LDSM.16.MT88.4 R92, [R168+0x3800] ;  /* 0x00380000a85c783b */ /* 0x000fe20000004200 */
[----:B--2---:R-:W-:Y:S02]  /*6d20*/  @P6 IADD3.X R2, R207, -0x1, RZ, P2, !PT ;  /* 0xffffffffcf026810 */ /* 0x004fe400017fe4ff */
[C---:B------:R-:W-:Y:S02]  /*6d30*/  ISETP.GT.AND P2, PT, R193.reuse, R231, PT ;  /* 0x000000e7c100720c */ /* 0x040fe40003f44270 */
[----:B------:R-:W-:Y:S01]  /*6d40*/  IADD3 R3, R193, -0x1, RZ ;  /* 0xffffffffc1037810 */ /* 0x000fe20007ffe0ff */
[----:B------:R-:W-:Y:S01]  /*6d50*/  @P6 IMAD.MOV.U32 R207, RZ, RZ, R2 ;  /* 0x000000ffffcf6224 */ /* 0x000fe200078e0002 */
[-C--:B-1----:R-:W-:Y:S05]  /*6d60*/  HMMA.16816.F32.BF16 R100, R4, R8.reuse, R100 ;  /* 0x000000080464723c */ /* 0x082fea0000041864 */
[----:B------:R-:W-:Y:S03]  /*6d70*/  IMAD.MOV.U32 R193, RZ, RZ, R3 ;  /* 0x000000ffffc17224 */ /* 0x000fe600078e0003 */
        /* <DEDUP_REMOVED lines=14> */
[----:B------:R-:W2:Y:S04]  /*6e60*/  LDSM.16.MT88.4 R4, [R174+0x1f000] ;  /* 0x01f00000ae04783b */ /* 0x000ea80000004200 */
[----:B------:R-:W3:Y:S03]  /*6e70*/  LDSM.16.MT88.4 R68, [R168+0x3000] ;  /* 0x00300000a844783b */ /* 0x000ee60000004200 */
[-C--:B------:R-:W-:Y:S08]  /*6e80*/  HMMA.16816.F32.BF16 R100, R72, R76.reuse, R100 ;  /* 0x0000004c4864723c */ /* 0x080ff00000041864 */
        /* <DEDUP_REMOVED lines=14> */
[----:B------:R3:W1:Y:S07]  /*6f70*/  LDSM.16.MT88.4 R8, [R168+0x5800] ;  /* 0x00580000a808783b */ /* 0x00066e0000004200 */
[-C--:B--2---:R-:W-:Y:S08]  /*6f80*/  HMMA.16816.F32.BF16 R100, R4, R12.reuse, R100 ;  /* 0x0000000c0464723c */ /* 0x084ff00000041864 */
[C---:B------:R-:W-:Y:S08]  /*6f90*/  HMMA.16816.F32.BF16 R104, R16.reuse, R12, R104 ;  /* 0x0000000c1068723c */ /* 0x040ff00000041868 */
[-C--:B------:R-:W-:Y:S04]  /*6fa0*/  HMMA.16816.F32.BF16 R108, R16, R14.reuse, R108 ;  /* 0x0000000e106c723c */ /* 0x080fe8000004186c */
[----:B---3--:R-:W-:Y:S04]  /*6fb0*/  IMAD.MOV.U32 R168, RZ, RZ, R0 ;  /* 0x000000ffffa87224 */ /* 0x008fe800078e0000 */
[C---:B------:R-:W-:Y:S08]  /*6fc0*/  HMMA.16816.F32.BF16 R112, R4.reuse, R14, R112 ;  /* 0x0000000e0470723c */ /* 0x040ff00000041870 */
[-C--:B------:R-:W-:Y:S08]  /*6fd0*/  HMMA.16816.F32.BF16 R116, R4, R68.reuse, R116 ;  /* 0x000000440474723c */ /* 0x080ff00000041874 */
        /* <DEDUP_REMOVED lines=19> */
[----:B------:R-:W-:-:S07]  /*7110*/  @P2 BRA `(.L_x_158) ;  /* 0xffffcc3000002947 */ /* 0x000fce000383ffff */
[----:B------:R-:W2:Y:S01]  /*7120*/  LDL R98, [R1] ;  /* 0x0000000001627983 */ /* 0x000ea20000100800 */
        /* <DEDUP_REMOVED lines=35> */
[----:B------:R-:W-:Y:S01]  /*7360*/  STS [R236], R24 ;  /* 0x00000018ec007388 */ /* 0x000fe20000000800 */
[----:B------:R-:W-:Y:S01]  /*7370*/  FMUL.FTZ R16, R117, c[0x0][0x2e0] ;  /* 0x0000b80075107a20 */ /* 0x000fe20000410000 */
[----:B------:R-:W-:Y:S01]  /*7380*/  F2FP.BF16.PACK_AB R17, R17, R110 ;  /* 0x0000006e1111723e */ /* 0x000fe200000010ff */
[----:B------:R-:W-:Y:S01]  /*7390*/  FMUL.FTZ R118, R118, c[0x0][0x2e0] ;  /* 0x0000b80076767a20 */ /* 0x000fe20000410000 */
[----:B------:R-:W-:Y:S01]  /*73a0*/  STS [R236+0x400], R23 ;  /* 0x00040017ec007388 */ /* 0x000fe20000000800 */
        /* <DEDUP_REMOVED lines=57> */
[----:B------:R-:W-:-:S02]  /*7740*/  F2FP.BF16.PACK_AB R2, R2, R140 ;  /* 0x0000008c0202723e */ /* 0x000fc400000010ff */
[----:B------:R-:W-:Y:S01]  /*7750*/  STS [R236+0x4000], R8 ;  /* 0x00400008ec007388 */ /* 0x000fe20000000800 */
[----:B------:R-:W-:Y:S02]  /*7760*/  F2FP.BF16.PACK_AB R48, R49, R48 ;  /* 0x000000303130723e */ /* 0x000fe400000010ff */
[----:B------:R-:W-:Y:S01]  /*7770*/  F2FP.BF16.PACK_AB R0, R0, R142 ;  /* 0x0000008e0000723e */ /* 0x000fe200000010ff */
[----:B------:R-:W-:Y:S01]  /*7780*/  STS [R236+0x4400], R7 ;  /* 0x00440007ec007388 */ /* 0x000fe20000000800 */
[----:B------:R-:W-:Y:S02]  /*7790*/  F2FP.BF16.PACK_AB R50, R51, R50 ;  /* 0x000000323332723e */ /* 0x000fe400000010ff */
[----:B------:R-:W-:Y:S01]  /*77a0*/  F2FP.BF16.PACK_AB R40, R41, R40 ;  /* 0x000000282928723e */ /* 0x000fe200000010ff */
[----:B------:R-:W-:Y:S01]  /*77b0*/  STS [R237+0x4000], R4 ;  /* 0x00400004ed007388 */ /* 0x000fe20000000800 */
[----:B------:R-:W-:Y:S02]  /*77c0*/  F2FP.BF16.PACK_AB R42, R43, R42 ;  /* 0x0000002a2b2a723e */ /* 0x000fe400000010ff */
[----:B------:R-:W-:Y:S01]  /*77d0*/  F2FP.BF16.PACK_AB R44, R45, R44 ;  /* 0x0000002c2d2c723e */ /* 0x000fe200000010ff */
[----:B------:R-:W-:Y:S01]  /*77e0*/  STS [R237+0x4400], R3 ;  /* 0x00440003ed007388 */ /* 0x000fe20000000800 */
[----:B------:R-:W-:-:S02]  /*77f0*/  F2FP.BF16.PACK_AB R46, R47, R46 ;  /* 0x0000002e2f2e723e */ /* 0x000fc400000010ff */
        /* <DEDUP_REMOVED lines=10> */
[----:B------:R1:W-:Y:S01]  /*78a0*/  STS [R237+0x5400], R0 ;  /* 0x00540000ed007388 */ /* 0x0003e20000000800 */
[----:B------:R-:W-:-:S03]  /*78b0*/  F2FP.BF16.PACK_AB R62, R63, R62 ;  /* 0x0000003e3f3e723e */ /* 0x000fc600000010ff */
        /* <DEDUP_REMOVED lines=16> */
[----:B------:R-:W4:Y:S04]  /*79c0*/  S2R R157, SR_CTAID.Y ;  /* 0x00000000009d7919 */ /* 0x000f280000002600 */
[----:B------:R3:W-:Y:S04]  /*79d0*/  STS [R236+0xa000], R52 ;  /* 0x00a00034ec007388 */ /* 0x0007e80000000800 */
[----:B------:R3:W-:Y:S04]  /*79e0*/  STS [R236+0xa400], R54 ;  /* 0x00a40036ec007388 */ /* 0x0007e80000000800 */
[----:B------:R3:W-:Y:S04]  /*79f0*/  STS [R237+0xa000], R64 ;  /* 0x00a00040ed007388 */ /* 0x0007e80000000800 */
[----:B------:R3:W-:Y:S04]  /*7a00*/  STS [R237+0xa400], R66 ;  /* 0x00a40042ed007388 */ /* 0x0007e80000000800 */
[----:B------:R3:W-:Y:S04]  /*7a10*/  STS [R236+0xb000], R56 ;  /* 0x00b00038ec007388 */ /* 0x0007e80000000800 */
[----:B------:R3:W-:Y:S01]  /*7a20*/  STS [R236+0xb400], R58 ;  /* 0x00b4003aec007388 */ /* 0x0007e20000000800 */
[----:B----4-:R-:W-:-:S03]  /*7a30*/  SHF.R.S32.HI R97, RZ, 0x1f, R157 ;  /* 0x0000001fff617819 */ /* 0x010fc6000001149d */
[----:B------:R3:W-:Y:S04]  /*7a40*/  STS [R237+0xb000], R60 ;  /* 0x00b0003ced007388 */ /* 0x0007e80000000800 */
[----:B------:R3:W-:Y:S04]  /*7a50*/  STS [R237+0xb400], R62 ;  /* 0x00b4003eed007388 */ /* 0x0007e80000000800 */
[----:B------:R-:W4:Y:S01]  /*7a60*/  S2R R96, SR_CTAID.Y ;  /* 0x0000000000607919 */ /* 0x000f220000002600 */
[----:B--2---:R-:W-:-:S13]  /*7a70*/  ISETP.NE.AND P0, PT, R98, -0x1, PT ;  /* 0xffffffff6200780c */ /* 0x004fda0003f05270 */
[----:B-1----:R-:W-:-:S05]  /*7a80*/  @P0 IADD3 R0, R233, R98, RZ ;  /* 0x00000062e9000210 */ /* 0x002fca0007ffe0ff */
[----:B------:R-:W-:-:S04]  /*7a90*/  @P0 IMAD.WIDE.U32 R2, R0, c[0x0][0x3a0], RZ ;  /* 0x0000e80000020a25 */ /* 0x000fc800078e00ff */
[----:B------:R-:W-:Y:S01]  /*7aa0*/  @P0 IMAD R5, R0, c[0x0][0x3a4], R3 ;  /* 0x0000e90000050a24 */ /* 0x000fe200078e0203 */
[----:B------:R-:W-:Y:S01]  /*7ab0*/  @P0 MOV R4, R2 ;  /* 0x0000000200040202 */ /* 0x000fe20000000f00 */
[----:B------:R-:W-:Y:S05]  /*7ac0*/  @P0 BRA `(.L_x_159) ;  /* 0x000000a000000947 */ /* 0x000fea0003800000 */
[----:B---34-:R-:W-:Y:S01]  /*7ad0*/  SHF.R.S32.HI R0, RZ, 0x1f, R233 ;  /* 0x0000001fff007819 */ /* 0x018fe200000114e9 */
        /* <DEDUP_REMOVED lines=9> */
.L_x_159:
[----:B---34-:R-:W-:-:S05]  /*7b70*/  @P0 IADD3 R0, R233, R98, RZ ;  /* 0x00000062e9000210 */ /* 0x018fca0007ffe0ff */
        /* <DEDUP_REMOVED lines=14> */
.L_x_160:
[----:B------:R-:W-:Y:S01]  /*7c60*/  BAR.SYNC.DEFER_BLOCKING 0x0 ;  /* 0x0000000000007b1d */ /* 0x000fe20000010000 */
[----:B------:R-:W-:Y:S01]  /*7c70*/  SHF.R.S32.HI R24, RZ, 0x1f, R246 ;  /* 0x0000001fff187819 */ /* 0x000fe200000114f6 */
[----:B------:R-:W-:Y:S01]  /*7c80*/  IMAD R23, R235, -0x40, R209 ;  /* 0xffffffc0eb177824 */ /* 0x000fe200078e02d1 */
[----:B------:R-:W-:Y:S02]  /*7c90*/  MOV R20, R200 ;  /* 0x000000c800147202 */ /* 0x000fe40000000f00 */
[----:B------:R-:W-:Y:S01]  /*7ca0*/  MOV R21, R201 ;  /* 0x000000c900157202 */ /* 0x000fe20000000f00 */
[----:B------:R-:W1:Y:S01]  /*7cb0*/  S2R R65, SR_CTAID.Z ;  /* 0x0000000000417919 */ /* 0x000e620000002700 */
[----:B------:R-:W-:Y:S01]  /*7cc0*/  IMAD R0, R24, c[0x0][0x3a0], RZ ;  /* 0x0000e80018007a24 */ /* 0x000fe200078e02ff */
[----:B------:R-:W-:Y:S01]  /*7cd0*/  ISETP.GE.AND P4, PT, R234, R23, PT ;  /* 0x00000017ea00720c */ /* 0x000fe20003f86270 */
[----:B------:R-:W-:Y:S01]  /*7ce0*/  BSSY B0, `(.L_x_161) ;  /* 0x0000026000007945 */ /* 0x000fe20003800000 */
[----:B------:R-:W-:Y:S01]  /*7cf0*/  IMAD.WIDE.U32 R2, R246, c[0x0][0x3a0], R20 ;  /* 0x0000e800f6027a25 */ /* 0x000fe200078e0014 */
[----:B------:R-:W-:-:S03]  /*7d00*/  SHF.R.S32.HI R64, RZ, 0x1f, R234 ;  /* 0x0000001fff407819 */ /* 0x000fc600000114ea */
[----:B------:R-:W-:Y:S01]  /*7d10*/  IMAD R0, R246, c[0x0][0x3a4], R0 ;  /* 0x0000e900f6007a24 */ /* 0x000fe200078e0200 */
[----:B------:R-:W-:-:S04]  /*7d20*/  IADD3 R2, P0, R4, R2, RZ ;  /* 0x0000000204027210 */ /* 0x000fc80007f1e0ff */
[----:B------:R-:W-:Y:S01]  /*7d30*/  IADD3.X R3, R5, R3, R0, P0, !PT ;  /* 0x0000000305037210 */ /* 0x000fe200007fe400 */
[----:B------:R2:W3:Y:S04]  /*7d40*/  LDS.128 R36, [R191+0x13000] ;  /* 0x01300000bf247984 */ /* 0x0004e80000000c00 */
[----:B------:R2:W4:Y:S01]  /*7d50*/  LDS.128 R32, [R191+0x15000] ;  /* 0x01500000bf207984 */ /* 0x0005220000000c00 */
[----:B-1----:R-:W-:Y:S01]  /*7d60*/  SHF.R.S32.HI R27, RZ, 0x1f, R65 ;  /* 0x0000001fff1b7819 */ /* 0x002fe20000011441 */
[----:B------:R-:W-:Y:S02]  /*7d70*/  IMAD.WIDE.U32 R4, R65, c[0x0][0x3b8], R2 ;  /* 0x0000ee0041047a25 */ /* 0x000fe400078e0002 */
[----:B------:R2:W1:Y:S02]  /*7d80*/  LDS.128 R28, [R191+0x17000] ;  /* 0x01700000bf1c7984 */ /* 0x0004640000000c00 */
[----:B------:R-:W-:-:S02]  /*7d90*/  IMAD R0, R27, c[0x0][0x3b8], RZ ;  /* 0x0000ee001b007a24 */ /* 0x000fc400078e02ff */
[----:B------:R2:W1:Y:S02]  /*7da0*/  LDS.128 R48, [R191+0x18000] ;  /* 0x01800000bf307984 */ /* 0x0004640000000c00 */
[----:B------:R-:W-:Y:S02]  /*7db0*/  IMAD R0, R65, c[0x0][0x3bc], R0 ;  /* 0x0000ef0041007a24 */ /* 0x000fe400078e0200 */
[----:B------:R2:W1:Y:S04]  /*7dc0*/  LDS.128 R60, [R191+0x19000] ;  /* 0x01900000bf3c7984 */ /* 0x0004680000000c00 */
[----:B------:R2:W1:Y:S01]  /*7dd0*/  LDS.128 R44, [R191+0x1a000] ;  /* 0x01a00000bf2c7984 */ /* 0x0004620000000c00 */
[----:B------:R-:W-:-:S03]  /*7de0*/  IADD3 R22, R0, R5, RZ ;  /* 0x0000000500167210 */ /* 0x000fc60007ffe0ff */
[----:B------:R2:W1:Y:S04]  /*7df0*/  LDS.128 R56, [R191+0x1b000] ;  /* 0x01b00000bf387984 */ /* 0x0004680000000c00 */
[----:B------:R2:W1:Y:S04]  /*7e00*/  LDS.128 R40, [R191+0x1c000] ;  /* 0x01c00000bf287984 */ /* 0x0004680000000c00 */
[----:B------:R2:W1:Y:S01]  /*7e10*/  LDS.128 R52, [R191+0x1d000] ;  /* 0x01d00000bf347984 */ /* 0x0004620000000c00 */
[----:B------:R-:W-:Y:S05]  /*7e20*/  @P4 BRA `(.L_x_162) ;  /* 0x0000011000004947 */ /* 0x000fea0003800000 */
[----:B------:R-:W-:Y:S01]  /*7e30*/  ISETP.GE.AND P2, PT, R200, c[0x0][0x220], PT ;  /* 0x00008800c8007a0c */ /* 0x000fe20003f46270 */
[----:B------:R-:W2:Y:S01]  /*7e40*/  LDS.128 R16, [R191+0x14000] ;  /* 0x01400000bf107984 */ /* 0x000ea20000000c00 */
[----:B------:R-:W-:Y:S01]  /*7e50*/  MOV R3, R22 ;  /* 0x0000001600037202 */ /* 0x000fe20000000f00 */
[----:B------:R-:W-:Y:S01]  /*7e60*/  IMAD R0, R64, c[0x0][0x3a0], RZ ;  /* 0x0000e80040007a24 */ /* 0x000fe200078e02ff */
[----:B------:R-:W-:Y:S01]  /*7e70*/  ISETP.GE.AND P1, PT, R210, c[0x0][0x220], PT ;  /* 0x00008800d2007a0c */ /* 0x000fe20003f26270 */
[----:B------:R-:W4:Y:S01]  /*7e80*/  LDS.128 R12, [R191+0x16000] ;  /* 0x01600000bf0c7984 */ /* 0x000f220000000c00 */
[----:B------:R-:W-:Y:S01]  /*7e90*/  IMAD.MOV.U32 R2, RZ, RZ, R4 ;  /* 0x000000ffff027224 */ /* 0x000fe200078e0004 */
[----:B------:R-:W-:Y:S01]  /*7ea0*/  ISETP.GE.AND P0, PT, R211, c[0x0][0x220], PT ;  /* 0x00008800d3007a0c */ /* 0x000fe20003f06270 */
[----:B------:R-:W-:-:S02]  /*7eb0*/  IMAD R0, R234, c[0x0][0x3a4], R0 ;  /* 0x0000e900ea007a24 */ /* 0x000fc400078e0200 */
[----:B------:R-:W-:-:S03]  /*7ec0*/  IMAD.WIDE.U32 R6, R234, c[0x0][0x3a0], R2 ;  /* 0x0000e800ea067a25 */ /* 0x000fc600078e0002 */
[----:B------:R-:W3:Y:S01]  /*7ed0*/  @!P2 LDS.128 R8, [R191+0x12000] ;  /* 0x01200000bf08a984 */ /* 0x000ee20000000c00 */
[----:B------:R-:W-:Y:S01]  /*7ee0*/  IMAD.IADD R0, R0, 0x1, R7 ;  /* 0x0000000100007824 */ /* 0x000fe200078e0207 */
[----:B------:R-:W-:-:S04]  /*7ef0*/  LEA R2, P3, R6, c[0x0][0x340], 0x1 ;  /* 0x0000d00006027a11 */ /* 0x000fc800078608ff */
[----:B------:R-:W-:-:S05]  /*7f00*/  LEA.HI.X R3, R6, c[0x0][0x344], R0, 0x1, P3 ;  /* 0x0000d10006037a11 */ /* 0x000fca00018f0c00 */
[----:B--2---:R2:W-:Y:S04]  /*7f10*/  @!P1 STG.E.128 [R2.64+0x80], R16 ;  /* 0x0000801002009986 */ /* 0x0045e8000c101d06 */
[----:B----4-:R2:W-:Y:S04]  /*7f20*/  @!P0 STG.E.128 [R2.64+0x100], R12 ;  /* 0x0001000c02008986 */ /* 0x0105e8000c101d06 */
[----:B---3--:R2:W-:Y:S02]  /*7f30*/  @!P2 STG.E.128 [R2.64], R8 ;  /* 0x000000080200a986 */ /* 0x0085e4000c101d06 */
.L_x_162:
[----:B------:R-:W-:Y:S05]  /*7f40*/  BSYNC B0 ;  /* 0x0000000000007941 */ /* 0x000fea0003800000 */
.L_x_161:
[----:B------:R-:W-:Y:S01]  /*7f50*/  IADD3 R0, R234, 0x20, RZ ;  /* 0x00000020ea007810 */ /* 0x000fe20007ffe0ff */
[----:B------:R-:W-:Y:S03]  /*7f60*/  BSSY B0, `(.L_x_163) ;  /* 0x0000013000007945 */ /* 0x000fe60003800000 */
[----:B------:R-:W-:-:S13]  /*7f70*/  ISETP.GE.AND P3, PT, R0, R23, PT ;  /* 0x000000170000720c */ /* 0x000fda0003f66270 */
[----:B------:R-:W-:Y:S05]  /*7f80*/  @P3 BRA `(.L_x_164) ;  /* 0x0000010000003947 */ /* 0x000fea0003800000 */
[----:B------:R-:W-:Y:S02]  /*7f90*/  IADD3 R0, P0, R234, 0x20, RZ ;  /* 0x00000020ea007810 */ /* 0x000fe40007f1e0ff */
[----:B--2---:R-:W-:Y:S02]  /*7fa0*/  MOV R3, R22 ;  /* 0x0000001600037202 */ /* 0x004fe40000000f00 */
[----:B------:R-:W-:Y:S01]  /*7fb0*/  ISETP.GE.AND P2, PT, R200, c[0x0][0x220], PT ;  /* 0x00008800c8007a0c */ /* 0x000fe20003f46270 */
[----:B------:R-:W-:Y:S01]  /*7fc0*/  IMAD.X R2, RZ, RZ, R64, P0 ;  /* 0x000000ffff027224 */ /* 0x000fe200000e0640 */
[----:B------:R-:W-:Y:S02]  /*7fd0*/  ISETP.GE.AND P1, PT, R210, c[0x0][0x220], PT ;  /* 0x00008800d2007a0c */ /* 0x000fe40003f26270 */
[----:B------:R-:W-:Y:S01]  /*7fe0*/  ISETP.GE.AND P0, PT, R211, c[0x0][0x220], PT ;  /* 0x00008800d3007a0c */ /* 0x000fe20003f06270 */
[----:B------:R-:W-:Y:S02]  /*7ff0*/  IMAD R5, R2, c[0x0][0x3a0], RZ ;  /* 0x0000e80002057a24 */ /* 0x000fe400078e02ff */
[----:B------:R-:W-:-:S04]  /*8000*/  IMAD.MOV.U32 R2, RZ, RZ, R4 ;  /* 0x000000ffff027224 */ /* 0x000fc800078e0004 */
[----:B------:R-:W-:-:S04]  /*8010*/  IMAD.WIDE.U32 R6, R0, c[0x0][0x3a0], R2 ;  /* 0x0000e80000067a25 */ /* 0x000fc800078e0002 */
[----:B------:R-:W-:Y:S01]  /*8020*/  IMAD R0, R0, c[0x0][0x3a4], R5 ;  /* 0x0000e90000007a24 */ /* 0x000fe200078e0205 */
[----:B------:R-:W-:-:S03]  /*8030*/  LEA R2, P5, R6, c[0x0][0x340], 0x1 ;  /* 0x0000d00006027a11 */ /* 0x000fc600078a08ff */
[----:B------:R-:W-:-:S05]  /*8040*/  IMAD.IADD R0, R0, 0x1, R7 ;  /* 0x0000000100007824 */ /* 0x000fca00078e0207 */
[----:B------:R-:W-:-:S05]  /*8050*/  LEA.HI.X R3, R6, c[0x0][0x344], R0, 0x1, P5 ;  /* 0x0000d10006037a11 */ /* 0x000fca00028f0c00 */
[----:B---3--:R2:W-:Y:S04]  /*8060*/  @!P2 STG.E.128 [R2.64], R36 ;  /* 0x000000240200a986 */ /* 0x0085e8000c101d06 */
[----:B----4-:R2:W-:Y:S04]  /*8070*/  @!P1 STG.E.128 [R2.64+0x80], R32 ;  /* 0x0000802002009986 */ /* 0x0105e8000c101d06 */
[----:B-1----:R2:W-:Y:S02]  /*8080*/  @!P0 STG.E.128 [R2.64+0x100], R28 ;  /* 0x0001001c02008986 */ /* 0x0025e4000c101d06 */
.L_x_164:
[----:B------:R-:W-:Y:S05]  /*8090*/  BSYNC B0 ;  /* 0x0000000000007941 */ /* 0x000fea0003800000 */
.L_x_163:
[----:B--2---:R-:W-:Y:S01]  /*80a0*/  IMAD.WIDE.U32 R2, R246, c[0x0][0x3a8], R20 ;  /* 0x0000ea00f6027a25 */ /* 0x004fe200078e0014 */
[----:B------:R-:W-:Y:S03]  /*80b0*/  BSSY B0, `(.L_x_165) ;  /* 0x0000018000007945 */ /* 0x000fe60003800000 */
[----:B------:R-:W-:Y:S01]  /*80c0*/  IMAD R0, R24, c[0x0][0x3a8], RZ ;  /* 0x0000ea0018007a24 */ /* 0x000fe200078e02ff */
[----:B------:R-:W-:Y:S01]  /*80d0*/  IADD3 R2, P0, R25, R2, RZ ;  /* 0x0000000219027210 */ /* 0x000fe20007f1e0ff */
[----:B------:R-:W-:-:S02]  /*80e0*/  IMAD R4, R27, c[0x0][0x3c0], RZ ;  /* 0x0000f0001b047a24 */ /* 0x000fc400078e02ff */
[----:B------:R-:W-:-:S05]  /*80f0*/  IMAD R0, R246, c[0x0][0x3ac], R0 ;  /* 0x0000eb00f6007a24 */ /* 0x000fca00078e0200 */
        /* <DEDUP_REMOVED lines=16> */
[----:B-1----:R1:W-:Y:S04]  /*8200*/  @!P2 STG.E.128 [R2.64], R48 ;  /* 0x000000300200a986 */ /* 0x0023e8000c101d06 */
[----:B------:R1:W-:Y:S04]  /*8210*/  @!P1 STG.E.128 [R2.64+0x80], R44 ;  /* 0x0000802c02009986 */ /* 0x0003e8000c101d06 */
[----:B------:R1:W-:Y:S02]  /*8220*/  @!P0 STG.E.128 [R2.64+0x100], R40 ;  /* 0x0001002802008986 */ /* 0x0003e4000c101d06 */
.L_x_166:
[----:B------:R-:W-:Y:S05]  /*8230*/  BSYNC B0 ;  /* 0x0000000000007941 */ /* 0x000fea0003800000 */
.L_x_165:
[----:B------:R-:W-:Y:S05]  /*8240*/  @P3 BRA `(.L_x_137) ;  /* 0x0000010000003947 */ /* 0x000fea0003800000 */
[----:B------:R-:W-:Y:S02]  /*8250*/  IADD3 R0, P0, R234, 0x20, RZ ;  /* 0x00000020ea007810 */ /* 0x000fe40007f1e0ff */
[----:B-1----:R-:W-:-:S02]  /*8260*/  MOV R3, R8 ;  /* 0x0000000800037202 */ /* 0x002fc40000000f00 */
        /* <DEDUP_REMOVED lines=11> */
[----:B------:R1:W-:Y:S04]  /*8320*/  @!P2 STG.E.128 [R2.64], R60 ;  /* 0x0000003c0200a986 */ /* 0x0003e8000c101d06 */
[----:B------:R1:W-:Y:S04]  /*8330*/  @!P1 STG.E.128 [R2.64+0x80], R56 ;  /* 0x0000803802009986 */ /* 0x0003e8000c101d06 */
[----:B------:R1:W-:Y:S02]  /*8340*/  @!P0 STG.E.128 [R2.64+0x100], R52 ;  /* 0x0001003402008986 */ /* 0x0003e4000c101d06 */
.L_x_137:
[----:B------:R-:W-:Y:S05]  /*8350*/  BSYNC B1 ;  /* 0x0000000000017941 */ /* 0x000fea0003800000 */
.L_x_123:
[----:B------:R-:W-:-:S04]  /*8360*/  IADD3 R235, R235, c[0x0][0xc], RZ ;  /* 0x00000300ebeb7a10 */ /* 0x000fc80007ffe0ff */
[----:B------:R-:W-:-:S13]  /*8370*/  ISETP.GE.AND P0, PT, R235, UR4, PT ;  /* 0x00000004eb007c0c */ /* 0x000fda000bf06270 */
[----:B------:R-:W-:Y:S01]  /*8380*/  @P0 CALL.REL.NOINC `(.L_x_167) ;  /* 0x0000001000000944 */ /* 0x000fe20003c00000 */
[----:B------:R-:W-:Y:S05]  /*8390*/  BRA `(.L_x_168) ;  /* 0xffff852000007947 */ /* 0x000fea000383ffff */
.L_x_167:
[----:B------:R-:W-:Y:S05]  /*83a0*/  EXIT ;  /* 0x000000000000794d */ /* 0x000fea0003800000 */
.L_x_169:
        /* <DEDUP_REMOVED lines=13> */
.L_x_801:


//--------------------- .text._ZN5flash44flash_bwd_dq_dk_dv_loop_seqk_parallel_kernelI23Flash_bwd_kernel_traitsILi192ELi64ELi64ELi8ELi4ELi2ELi2ELb0ELb0EN7cutlass10bfloat16_tE19Flash_kernel_traitsILi192ELi64ELi64ELi8ES3_EELb0ELb1ELb0ELb0ELb0ELb1ELb0EEEvNS_16Flash_bwd_paramsE --------------------------
	.section	.text._ZN5flash44flash_bwd_dq_dk_dv_loop_seqk_parallel_kernelI23Flash_bwd_kernel_traitsILi192ELi64ELi64ELi8ELi4ELi2ELi2ELb0ELb0EN7cutlass10bfloat16_tE19Flash_kernel_traitsILi192ELi64ELi64ELi8ES3_EELb0ELb1ELb0ELb0ELb0ELb1ELb0EEEvNS_16Flash_bwd_paramsE,"ax",@progbits
	.sectioninfo	@"SHI_REGISTERS=255"
	.align	128
        .global         _ZN5flash44flash_bwd_dq_dk_dv_loop_seqk_parallel_kernelI23Flash_bwd_kernel_traitsILi192ELi64ELi64ELi8ELi4ELi2ELi2ELb0ELb0EN7cutlass10bfloat16_tE19Flash_kernel_traitsILi192ELi64ELi64ELi8ES3_EELb0ELb1ELb0ELb0ELb0ELb1ELb0EEEvNS_16Flash_bwd_paramsE
        .type           _ZN5flash44flash_bwd_dq_dk_dv_loop_seqk_parallel_kernelI23Flash_bwd_kernel_traitsILi192ELi64ELi64ELi8ELi4ELi2ELi2ELb0ELb0EN7cutlass10bfloat16_tE19Flash_kernel_traitsILi192ELi64ELi64ELi8ES3_EELb0ELb1ELb0ELb0ELb0ELb1ELb0EEEvNS_16Flash_bwd_paramsE,@function
        .size           _ZN5flash44flash_bwd_dq_dk_dv_loop_seqk_parallel_kernelI23Flash_bwd_kernel_traitsILi192ELi64ELi64ELi8ELi4ELi2ELi2ELb0ELb0EN7cutlass10bfloat16_tE19Flash_kernel_traitsILi192ELi64ELi64ELi8ES3_EELb0ELb1ELb0ELb0ELb0ELb1ELb0EEEvNS_16Flash_bwd_paramsE,(.L_x_802 - _ZN5flash44flash_bwd_dq_dk_dv_loop_seqk_parallel_kernelI23Flash_bwd_kernel_traitsILi192ELi64ELi64ELi8ELi4ELi2ELi2ELb0ELb0EN7cutlass10bfloat16_tE19Flash_kernel_traitsILi192ELi64ELi64ELi8ES3_EELb0ELb1ELb0ELb0ELb0ELb1ELb0EEEvNS_16Flash_bwd_paramsE)
        .other          _ZN5flash44flash_bwd_dq_dk_dv_loop_seqk_parallel_kernelI23Flash_bwd_kernel_traitsILi192ELi64ELi64ELi8ELi4ELi2ELi2ELb0ELb0EN7cutlass10bfloat16_tE19Flash_kernel_traitsILi192ELi64ELi64ELi8ES3_EELb0ELb1ELb0ELb0ELb0ELb1ELb0EEEvNS_16Flash_bwd_paramsE,@"STO_CUDA_ENTRY STV_DEFAULT"
_ZN5flash44flash_bwd_dq_dk_dv_loop_seqk_parallel_kernelI23Flash_bwd_kernel_traitsILi192ELi64ELi64ELi8ELi4ELi2ELi2ELb0ELb0EN7cutlass10bfloat16_tE19Flash_kernel_traitsILi192ELi64ELi64ELi8ES3_EELb0ELb1ELb0ELb0ELb0ELb1ELb0EEEvNS_16Flash_bwd_paramsE:
.text._ZN5flash44flash_bwd_dq_dk_dv_loop_seqk_parallel_kernelI23Flash_bwd_kernel_traitsILi192ELi64ELi64ELi8ELi4ELi2ELi2ELb0ELb0EN7cutlass10bfloat16_tE19Flash_kernel_traitsILi192ELi64ELi64ELi8ES3_EELb0ELb1ELb0ELb0ELb0ELb1ELb0EEEvNS_16Flash_bwd_paramsE:
        /* <DEDUP_REMOVED lines=54> */
[C---:B------:R-:W-:Y:S02]  /*0360*/  LOP3.LUT R169, R0.reuse, 0x8, R16, 0xf8, !PT ;  /* 0x0000000800a97812 */ /* 0x040fe400078ef810 */
[----:B------:R-:W-:Y:S02]  /*0370*/  LOP3.LUT R4, R0, 0x10, R2, 0xf8, !PT ;  /* 0x0000001000047812 */ /* 0x000fe400078ef802 */
[----:B------:R-:W-:Y:S02]  /*0380*/  SHF.R.S32.HI R8, RZ, 0x7, R5 ;  /* 0x00000007ff087819 */ /* 0x000fe40000011405 */
[----:B------:R-:W-:Y:S02]  /*0390*/  SHF.R.U32.HI R0, RZ, 0x3, R0 ;  /* 0x00000003ff007819 */ /* 0x000fe40000011600 */
[----:B------:R-:W-:Y:S01]  /*03a0*/  LOP3.LUT R4, R4, 0x8, R16, 0xf8, !PT ;  /* 0x0000000804047812 */ /* 0x000fe200078ef810 */
[----:B------:R-:W-:Y:S01]  /*03b0*/  IMAD R2, R8, 0x800, R173 ;  /* 0x0000080008027824 */ /* 0x000fe200078e02ad */
[----:B------:R-:W-:-:S02]  /*03c0*/  LOP3.LUT R169, R169, R0, RZ, 0x3c, !PT ;  /* 0x00000000a9a97212 */ /* 0x000fc400078e3cff */
[----:B------:R-:W-:Y:S02]  /*03d0*/  LOP3.LUT R173, R173, R4, R0, 0xf6, !PT ;  /* 0x00000004adad7212 */ /* 0x000fe400078ef600 */
[----:B------:R-:W-:Y:S01]  /*03e0*/  LEA.HI R0, R13, R12, RZ, 0x6 ;  /* 0x0000000c0d007211 */ /* 0x000fe200078f30ff */
[----:B------:R-:W-:Y:S01]  /*03f0*/  IMAD.IADD R169, R2, 0x1, R169 ;  /* 0x0000000102a97824 */ /* 0x000fe200078e02a9 */
[----:B------:R-:W-:Y:S01]  /*0400*/  LOP3.LUT R6, R11, 0xfffffff8, RZ, 0xc0, !PT ;  /* 0xfffffff80b067812 */ /* 0x000fe200078ec0ff */
[----:B------:R-:W-:Y:S01]  /*0410*/  IMAD.SHL.U32 R174, R173, 0x2, RZ ;  /* 0x00000002adae7824 */ /* 0x000fe200078e00ff */
[----:B------:R-:W-:Y:S01]  /*0420*/  LOP3.LUT R5, R7, 0x1, RZ, 0xc0, !PT ;  /* 0x0000000107057812 */ /* 0x000fe200078ec0ff */
[----:B------:R-:W-:Y:S01]  /*0430*/  IMAD.SHL.U32 R169, R169, 0x2, RZ ;  /* 0x00000002a9a97824 */ /* 0x000fe200078e00ff */
[----:B------:R-:W-:Y:S01]  /*0440*/  LOP3.LUT R2, R15, 0x7ffffffc, RZ, 0xc0, !PT ;  /* 0x7ffffffc0f027812 */ /* 0x000fe200078ec0ff */
[----:B------:R-:W-:Y:S01]  /*0450*/  IMAD.IADD R19, R3, 0x1, -R6 ;  /* 0x0000000103137824 */ /* 0x000fe200078e0a06 */
[----:B------:R-:W-:-:S02]  /*0460*/  SHF.R.S32.HI R0, RZ, 0x6, R0 ;  /* 0x00000006ff007819 */ /* 0x000fc40000011400 */
[----:B------:R-:W-:Y:S01]  /*0470*/  ISETP.NE.U32.AND P0, PT, R5, 0x1, PT ;  /* 0x000000010500780c */ /* 0x000fe20003f05070 */
[----:B------:R-:W-:Y:S01]  /*0480*/  IMAD.IADD R5, R12, 0x1, -R2 ;  /* 0x000000010c057824 */ /* 0x000fe200078e0a02 */
[----:B------:R-:W-:Y:S01]  /*0490*/  LOP3.LUT R4, R14, 0xffffffe0, RZ, 0xc0, !PT ;  /* 0xffffffe00e047812 */ /* 0x000fe200078ec0ff */
[C---:B------:R-:W-:Y:S01]  /*04a0*/  IMAD R17, R0.reuse, 0x200, R9 ;  /* 0x0000020000117824 */ /* 0x040fe200078e0209 */
[----:B------:R-:W-:Y:S01]  /*04b0*/  SHF.R.S32.HI R3, RZ, 0x1f, R14 ;  /* 0x0000001fff037819 */ /* 0x000fe2000001140e */
[----:B------:R-:W-:Y:S01]  /*04c0*/  IMAD.SHL.U32 R2, R0, 0x8, RZ ;  /* 0x0000000800027824 */ /* 0x000fe200078e00ff */
[----:B------:R1:W-:Y:S01]  /*04d0*/  STL [R1+0x8], R19 ;  /* 0x0000081301007387 */ /* 0x0003e20000100800 */
        /* <DEDUP_REMOVED lines=14> */
[----:B------:R1:W-:Y:S01]  /*05c0*/  STL [R1], R17 ;  /* 0x0000001101007387 */ /* 0x0003e20000100800 */
        /* <DEDUP_REMOVED lines=14> */
[----:B------:R-:W-:-:S02]  /*06b0*/  R2P PR, R7, 0x6 ;  /* 0x0000000607007804 */ /* 0x000fc40000000000 */
[----:B------:R-:W-:Y:S02]  /*06c0*/  LOP3.LUT R7, R2, 0x8, R0, 0xf8, !PT ;  /* 0x0000000802077812 */ /* 0x000fe400078ef800 */
[----:B------:R-:W-:Y:S02]  /*06d0*/  LOP3.LUT R2, R3, R5, R2, 0x1e, !PT ;  /* 0x0000000503027212 */ /* 0x000fe400078e1e02 */
[----:B------:R-:W-:Y:S01]  /*06e0*/  SHF.R.S32.HI R5, RZ, 0x2, R4 ;  /* 0x00000002ff057819 */ /* 0x000fe20000011404 */
[----:B------:R-:W-:Y:S01]  /*06f0*/  IMAD R4, R181, 0x400, R8 ;  /* 0x00000400b5047824 */ /* 0x000fe200078e0208 */
[----:B------:R-:W-:Y:S02]  /*0700*/  LOP3.LUT R0, R6, 0xfffffe00, RZ, 0xc0, !PT ;  /* 0xfffffe0006007812 */ /* 0x000fe400078ec0ff */
[----:B------:R-:W-:Y:S01]  /*0710*/  LOP3.LUT R3, R7, R3, RZ, 0x3c, !PT ;  /* 0x0000000307037212 */ /* 0x000fe200078e3cff */
[----:B------:R-:W-:Y:S01]  /*0720*/  IMAD.IADD R4, R4, 0x1, R9 ;  /* 0x0000000104047824 */ /* 0x000fe200078e0209 */
[----:B------:R-:W-:Y:S01]  /*0730*/  SEL R170, R170, 0xffffffe0, !P4 ;  /* 0xffffffe0aaaa7807 */ /* 0x000fe20006000000 */
[--C-:B------:R-:W-:Y:S01]  /*0740*/  IMAD R181, R181, 0x400, R0.reuse ;  /* 0x00000400b5b57824 */ /* 0x100fe200078e0200 */
[----:B------:R-:W-:Y:S01]  /*0750*/  SEL R171, R171, 0xffffffc0, !P3 ;  /* 0xffffffc0abab7807 */ /* 0x000fe20005800000 */
[----:B------:R-:W-:Y:S01]  /*0760*/  IMAD R252, R187, 0x10, R5 ;  /* 0x00000010bbfc7824 */ /* 0x000fe200078e0205 */
[----:B------:R-:W-:Y:S01]  /*0770*/  SEL R202, R202, 0x10, !P0 ;  /* 0x00000010caca7807 */ /* 0x000fe20004000000 */
[----:B------:R-:W-:Y:S01]  /*0780*/  IMAD.IADD R181, R3, 0x1, R181 ;  /* 0x0000000103b57824 */ /* 0x000fe200078e02b5 */
        /* <DEDUP_REMOVED lines=8> */
[----:B------:R-:W-:Y:S01]  /*0810*/  SHF.R.S32.HI R0, RZ, 0x1f, R229 ;  /* 0x0000001fff007819 */ /* 0x000fe200000114e5 */
[----:B------:R-:W-:Y:S01]  /*0820*/  IMAD.IADD R203, R200, 0x1, R202 ;  /* 0x00000001c8cb7824 */ /* 0x000fe200078e02ca */
[----:B------:R-:W-:Y:S01]  /*0830*/  IADD3 R232, R231, 0x40, RZ ;  /* 0x00000040e7e87810 */ /* 0x000fe20007ffe0ff */
[----:B------:R-:W-:Y:S01]  /*0840*/  IMAD.IADD R187, R187, 0x1, R3 ;  /* 0x00000001bbbb7824 */ /* 0x000fe200078e0203 */
[----:B------:R-:W-:Y:S01]  /*0850*/  SHF.R.S32.HI R251, RZ, 0x1f, R250 ;  /* 0x0000001ffffb7819 */ /* 0x000fe200000114fa */
[----:B------:R-:W-:Y:S01]  /*0860*/  IMAD.IADD R171, R171, 0x1, R170 ;  /* 0x00000001abab7824 */ /* 0x000fe200078e02aa */
[----:B------:R-:W-:Y:S01]  /*0870*/  IADD3 R0, R252, 0x1, RZ ;  /* 0x00000001fc007810 */ /* 0x000fe20007ffe0ff */
[----:B------:R-:W-:Y:S01]  /*0880*/  IMAD.IADD R202, R202, 0x1, R201 ;  /* 0x00000001caca7824 */ /* 0x000fe200078e02c9 */
[----:B------:R-:W-:-:S02]  /*0890*/  LEA R181, R181, 0x1e000, 0x1 ;  /* 0x0001e000b5b57811 */ /* 0x000fc400078e08ff */
[----:B-1----:R-:W-:Y:S02]  /*08a0*/  @P2 IADD3 R232, R231, -0x40, RZ ;  /* 0xffffffc0e7e82810 */ /* 0x002fe40007ffe0ff */
.L_x_198:
[----:B-1----:R-:W1:Y:S01]  /*08b0*/  S2R R34, SR_CTAID.Y ;  /* 0x0000000000227919 */ /* 0x002e620000002600 */
[----:B--2---:R-:W2:Y:S01]  /*08c0*/  LDC.U8 R0, c[0x0][0x312] ;  /* 0x0000c480ff007b82 */ /* 0x004ea20000000000 */
[----:B------:R-:W-:Y:S02]  /*08d0*/  ISETP.NE.U32.AND P4, PT, RZ, c[0x0][0x240], PT ;  /* 0x00009000ff007a0c */ /* 0x000fe40003f85070 */
[----:B---3--:R-:W3:Y:S01]  /*08e0*/  S2R R2, SR_CTAID.Y ;  /* 0x0000000000027919 */ /* 0x008ee20000002600 */
[----:B------:R-:W-:Y:S02]  /*08f0*/  ISETP.EQ.U32.AND P5, PT, RZ, c[0x0][0x248], PT ;  /* 0x00009200ff007a0c */ /* 0x000fe40003fa2070 */
[----:B------:R-:W-:Y:S02]  /*0900*/  ISETP.NE.AND.EX P4, PT, RZ, c[0x0][0x244], PT, P4 ;  /* 0x00009100ff007a0c */ /* 0x000fe40003f85340 */
[----:B------:R-:W-:Y:S01]  /*0910*/  ISETP.NE.U32.AND P2, PT, RZ, c[0x0][0x250], PT ;  /* 0x00009400ff007a0c */ /* 0x000fe20003f45070 */
[----:B------:R-:W-:-:S03]  /*0920*/  IMAD.MOV.U32 R248, RZ, RZ, -0x1 ;  /* 0xfffffffffff87424 */ /* 0x000fc600078e00ff */
[----:B------:R-:W-:Y:S01]  /*0930*/  ISETP.NE.AND.EX P2, PT, RZ, c[0x0][0x254], PT, P2 ;  /* 0x00009500ff007a0c */ /* 0x000fe20003f45320 */
[----:B-1----:R-:W-:Y:S01]  /*0940*/  IMAD.SHL.U32 R8, R34, 0x4, RZ ;  /* 0x0000000422087824 */ /* 0x002fe200078e00ff */
[----:B--2---:R-:W-:Y:S01]  /*0950*/  ISETP.NE.AND P3, PT, R0, RZ, PT ;  /* 0x000000ff0000720c */ /* 0x004fe20003f65270 */
[----:B------:R-:W-:Y:S01]  /*0960*/  IMAD.MOV.U32 R0, RZ, RZ, -0x1 ;  /* 0xffffffffff007424 */ /* 0x000fe200078e00ff */
[----:B---3--:R-:W-:Y:S02]  /*0970*/  SHF.R.S32.HI R35, RZ, 0x1f, R2 ;  /* 0x0000001fff237819 */ /* 0x008fe40000011402 */
[----:B------:R-:W-:Y:S02]  /*0980*/  IADD3 R2, P0, R8, c[0x0][0x240], RZ ;  /* 0x0000900008027a10 */ /* 0x000fe40007f1e0ff */
[----:B------:R-:W-:Y:S02]  /*0990*/  SHF.L.U64.HI R7, R34, 0x2, R35 ;  /* 0x0000000222077819 */ /* 0x000fe40000010223 */
[----:B------:R-:W-:-:S02]  /*09a0*/  ISETP.EQ.OR.EX P5, PT, RZ, c[0x0][0x24c], !P3, P5 ;  /* 0x00009300ff007a0c */ /* 0x000fc40005fa2750 */
[----:B------:R-:W-:Y:S02]  /*09b0*/  IADD3.X R3, R7, c[0x0][0x244], RZ, P0, !PT ;  /* 0x0000910007037a10 */ /* 0x000fe400007fe4ff */
[----:B------:R-:W-:-:S03]  /*09c0*/  @P2 IADD3 R4, P0, R8, c[0x0][0x250], RZ ;  /* 0x0000940008042a10 */ /* 0x000fc60007f1e0ff */
[----:B------:R1:W2:Y:S04]  /*09d0*/  @P4 LDG.E R0, [R2.64] ;  /* 0x0000000602004981 */ /* 0x0002a8000c1e1900 */
[----:B------:R1:W2:Y:S01]  /*09e0*/  @P4 LDG.E R6, [R2.64+0x4] ;  /* 0x0000040602064981 */ /* 0x0002a2000c1e1900 */
[----:B------:R-:W-:Y:S01]  /*09f0*/  @P2 IADD3.X R5, R7, c[0x0][0x254], RZ, P0, !PT ;  /* 0x0000950007052a10 */ /* 0x000fe200007fe4ff */
[----:B------:R-:W-:Y:S01]  /*0a00*/  IMAD.MOV.U32 R228, RZ, RZ, RZ ;  /* 0x000000ffffe47224 */ /* 0x000fe200078e00ff */
[----:B-1----:R-:W-:-:S05]  /*0a10*/  IADD3 R2, P1, R8, c[0x0][0x248], RZ ;  /* 0x0000920008027a10 */ /* 0x002fca0007f3e0ff */
[----:B-----5:R1:W5:Y:S01]  /*0a20*/  @P2 LDG.E R228, [R4.64] ;  /* 0x0000000604e42981 */ /* 0x020362000c1e1900 */
[----:B------:R-:W-:-:S05]  /*0a30*/  IADD3.X R3, R7, c[0x0][0x24c], RZ, P1, !PT ;  /* 0x0000930007037a10 */ /* 0x000fca0000ffe4ff */
[----:B------:R3:W5:Y:S01]  /*0a40*/  @!P5 LDG.E R248, [R2.64] ;  /* 0x0000000602f8d981 */ /* 0x000762000c1e1900 */
[----:B------:R-:W-:-:S04]  /*0a50*/  ISETP.NE.U32.AND P0, PT, RZ, c[0x0][0x248], PT ;  /* 0x00009200ff007a0c */ /* 0x000fc80003f05070 */
[----:B------:R-:W-:Y:S01]  /*0a60*/  ISETP.NE.AND.EX P0, PT, RZ, c[0x0][0x24c], PT, P0 ;  /* 0x00009300ff007a0c */ /* 0x000fe20003f05300 */
[----:B-1----:R-:W-:Y:S02]  /*0a70*/  IMAD.MOV.U32 R4, RZ, RZ, c[0x0][0x218] ;  /* 0x00008600ff047624 */ /* 0x002fe400078e00ff */
[----:B--2---:R-:W-:Y:S02]  /*0a80*/  @P4 IMAD.IADD R21, R6, 0x1, -R0 ;  /* 0x0000000106154824 */ /* 0x004fe400078e0a00 */
[----:B------:R-:W-:-:S08]  /*0a90*/  @!P4 IMAD.MOV.U32 R21, RZ, RZ, c[0x0][0x214] ;  /* 0x00008500ff15c624 */ /* 0x000fd000078e00ff */
[----:B------:R-:W-:Y:S05]  /*0aa0*/  @!P0 BRA `(.L_x_170) ;  /* 0x0000003000008947 */ /* 0x000fea0003800000 */
[----:B---3--:R-:W2:Y:S02]  /*0ab0*/  @P3 LDG.E R4, [R2.64+0x4] ;  /* 0x0000040602043981 */ /* 0x008ea4000c1e1900 */
[----:B--2--5:R-:W-:-:S06]  /*0ac0*/  @P3 IADD3 R4, R4, -R248, RZ ;  /* 0x800000f804043210 */ /* 0x024fcc0007ffe0ff */
[----:B------:R1:W5:Y:S02]  /*0ad0*/  @!P3 LDG.E R4, [R2.64] ;  /* 0x000000060204b981 */ /* 0x000364000c1e1900 */
.L_x_170:
[----:B---3--:R-:W-:-:S04]  /*0ae0*/  ISETP.NE.U32.AND P1, PT, RZ, c[0x0][0x258], PT ;  /* 0x00009600ff007a0c */ /* 0x008fc80003f25070 */
[----:B------:R-:W-:-:S13]  /*0af0*/  ISETP.NE.AND.EX P1, PT, RZ, c[0x0][0x25c], PT, P1 ;  /* 0x00009700ff007a0c */ /* 0x000fda0003f25310 */
[----:B-1----:R-:W-:-:S04]  /*0b00*/  @P1 IADD3 R2, P0, R8, c[0x0][0x258], RZ ;  /* 0x0000960008021a10 */ /* 0x002fc80007f1e0ff */
        /* <DEDUP_REMOVED lines=19> */
[----:B------:R-:W-:Y:S01]  /*0c40*/  IMAD R9, R0, c[0x0][0x194], RZ ;  /* 0x0000650000097a24 */ /* 0x000fe200078e02ff */
[----:B------:R-:W-:Y:S01]  /*0c50*/  LOP3.LUT R8, R7, 0xffffffc0, RZ, 0xc0, !PT ;  /* 0xffffffc007087812 */ /* 0x000fe200078ec0ff */
[----:B------:R-:W-:Y:S01]  /*0c60*/  @P0 IMAD.IADD R6, R228, 0x1, R248 ;  /* 0x00000001e4060824 */ /* 0x000fe200078e02f8 */
[----:B------:R-:W-:Y:S01]  /*0c70*/  SEL R28, R28, R4, !P1 ;  /* 0x000000041c1c7207 */ /* 0x000fe20004800000 */
[----:B------:R-:W-:Y:S01]  /*0c80*/  IMAD.IADD R19, R29, 0x1, R3 ;  /* 0x000000011d137824 */ /* 0x000fe200078e0203 */
[----:B------:R-:W-:Y:S01]  /*0c90*/  @P1 IADD3 R19, R5, R9, RZ ;  /* 0x0000000905131210 */ /* 0x000fe20007ffe0ff */
[----:B------:R-:W-:Y:S01]  /*0ca0*/  @P0 IMAD.WIDE.U32 R2, R6, c[0x0][0x198], RZ ;  /* 0x0000660006020a25 */ /* 0x000fe200078e00ff */
[----:B------:R-:W-:Y:S02]  /*0cb0*/  IADD3 R9, R8, -0x40, RZ ;  /* 0xffffffc008097810 */ /* 0x000fe40007ffe0ff */
        /* <DEDUP_REMOVED lines=15> */
.L_x_172:
        /* <DEDUP_REMOVED lines=15> */
.L_x_173:
[----:B------:R-:W-:Y:S01]  /*0ea0*/  IABS R10, c[0x0][0x1c8] ;  /* 0x00007200000a7a13 */ /* 0x000fe20000000000 */
[----:B------:R-:W1:Y:S01]  /*0eb0*/  S2R R32, SR_CTAID.Z ;  /* 0x0000000000207919 */ /* 0x000e620000002700 */
[----:B------:R-:W2:Y:S01]  /*0ec0*/  LDC.U8 R17, c[0x0][0x328] ;  /* 0x0000ca00ff117b82 */ /* 0x000ea20000000000 */
[----:B------:R-:W-:Y:S01]  /*0ed0*/  IMAD.MOV.U32 R13, RZ, RZ, c[0x0][0x224] ;  /* 0x00008900ff0d7624 */ /* 0x000fe200078e00ff */
[----:B------:R-:W3:Y:S01]  /*0ee0*/  I2F.RP R2, R10 ;  /* 0x0000000a00027306 */ /* 0x000ee20000209400 */
[C---:B------:R-:W-:Y:S01]  /*0ef0*/  @P1 IMAD.WIDE.U32 R4, R0.reuse, c[0x0][0x370], RZ ;  /* 0x0000dc0000041a25 */ /* 0x040fe200078e00ff */
[----:B------:R-:W-:Y:S02]  /*0f00*/  SHF.R.S32.HI R249, RZ, 0x1f, R241 ;  /* 0x0000001ffff97819 */ /* 0x000fe400000114f1 */
[----:B------:R-:W-:Y:S01]  /*0f10*/  SHF.R.S32.HI R13, RZ, 0x1f, R13 ;  /* 0x0000001fff0d7819 */ /* 0x000fe2000001140d */
[----:B------:R-:W-:Y:S01]  /*0f20*/  @P1 IMAD R12, R0, c[0x0][0x374], R5 ;  /* 0x0000dd00000c1a24 */ /* 0x000fe200078e0205 */
[----:B------:R-:W-:Y:S01]  /*0f30*/  @P1 MOV R11, R4 ;  /* 0x00000004000b1202 */ /* 0x000fe20000000f00 */
[----:B------:R-:W-:Y:S01]  /*0f40*/  @!P1 IMAD.WIDE.U32 R4, R34, c[0x0][0x368], RZ ;  /* 0x0000da0022049a25 */ /* 0x000fe200078e00ff */
[----:B------:R-:W4:Y:S03]  /*0f50*/  LDC.U8 R20, c[0x0][0x3d0] ;  /* 0x0000f400ff147b82 */ /* 0x000f260000000000 */
[----:B------:R-:W-:-:S02]  /*0f60*/  IMAD.MOV.U32 R30, RZ, RZ, c[0x0][0x22c] ;  /* 0x00008b00ff1e7624 */ /* 0x000fc400078e00ff */
[----:B------:R-:W-:Y:S01]  /*0f70*/  IMAD.WIDE.U32 R14, R34, c[0x0][0x224], RZ ;  /* 0x00008900220e7a25 */ /* 0x000fe200078e00ff */
[----:B---3--:R-:W3:Y:S03]  /*0f80*/  MUFU.RCP R2, R2 ;  /* 0x0000000200027308 */ /* 0x008ee60000001000 */
[----:B------:R-:W-:Y:S01]  /*0f90*/  IMAD.WIDE R22, R30, c[0x0][0x1c0], RZ ;  /* 0x000070001e167a25 */ /* 0x000fe200078e02ff */
[----:B-1----:R-:W-:-:S03]  /*0fa0*/  IABS R7, R32 ;  /* 0x0000002000077213 */ /* 0x002fc60000000000 */
[----:B------:R-:W-:Y:S01]  /*0fb0*/  @!P1 IMAD.MOV.U32 R11, RZ, RZ, R4 ;  /* 0x000000ffff0b9224 */ /* 0x000fe200078e0004 */
[----:B------:R-:W-:Y:S02]  /*0fc0*/  LOP3.LUT R8, R32, c[0x0][0x1c8], RZ, 0x3c, !PT ;  /* 0x0000720020087a12 */ /* 0x000fe400078e3cff */
[----:B--2---:R-:W-:Y:S02]  /*0fd0*/  ISETP.NE.AND P2, PT, R17, RZ, PT ;  /* 0x000000ff1100720c */ /* 0x004fe40003f45270 */
[----:B------:R-:W-:Y:S02]  /*0fe0*/  ISETP.GE.AND P3, PT, R8, RZ, PT ;  /* 0x000000ff0800720c */ /* 0x000fe40003f66270 */
[----:B------:R-:W-:Y:S02]  /*0ff0*/  SHF.L.U64.HI R8, R34, 0x7, R35 ;  /* 0x0000000722087819 */ /* 0x000fe40000010223 */
[----:B------:R-:W-:Y:S02]  /*1000*/  SHF.R.S32.HI R33, RZ, 0x1f, R32 ;  /* 0x0000001fff217819 */ /* 0x000fe40000011420 */
[----:B---3--:R-:W-:-:S02]  /*1010*/  IADD3 R2, R2, 0xffffffe, RZ ;  /* 0x0ffffffe02027810 */ /* 0x008fc40007ffe0ff */
[----:B------:R-:W-:Y:S02]  /*1020*/  SEL R8, R8, RZ, P4 ;  /* 0x000000ff08087207 */ /* 0x000fe40002000000 */
[----:B------:R-:W1:Y:S02]  /*1030*/  F2I.FTZ.U32.TRUNC.NTZ R3, R2 ;  /* 0x0000000200037305 */ /* 0x000e64000021f000 */
[----:B-1----:R-:W-:-:S05]  /*1040*/  IADD3 R2, RZ, -R3, RZ ;  /* 0x80000003ff027210 */ /* 0x002fca0007ffe0ff */
        /* <DEDUP_REMOVED lines=8> */
[C---:B------:R-:W-:Y:S02]  /*10d0*/  IMAD R3, R10.reuse, R3, R7 ;  /* 0x000000030a037224 */ /* 0x040fe400078e0207 */
[----:B------:R-:W-:Y:S02]  /*10e0*/  IMAD R7, R13, R34, RZ ;  /* 0x000000220d077224 */ /* 0x000fe400078e02ff */
[----:B------:R-:W1:Y:S01]  /*10f0*/  S2R R13, SR_CTAID.X ;  /* 0x00000000000d7919 */ /* 0x000e620000002500 */
[----:B------:R-:W-:Y:S01]  /*1100*/  ISETP.GT.U32.AND P5, PT, R10, R3, PT ;  /* 0x000000030a00720c */ /* 0x000fe20003fa4070 */
[----:B------:R-:W-:Y:S02]  /*1110*/  IMAD.SHL.U32 R6, R34, 0x80, RZ ;  /* 0x0000008022067824 */ /* 0x000fe400078e00ff */
[----:B------:R-:W-:Y:S02]  /*1120*/  IMAD R5, R35, c[0x0][0x224], R7 ;  /* 0x0000890023057a24 */ /* 0x000fe400078e0207 */
[----:B------:R-:W-:Y:S01]  /*1130*/  IMAD R7, R23, R14, RZ ;  /* 0x0000000e17077224 */ /* 0x000fe200078e02ff */
[----:B------:R-:W-:-:S02]  /*1140*/  SEL R6, R6, RZ, P4 ;  /* 0x000000ff06067207 */ /* 0x000fc40002000000 */
[----:B------:R-:W-:Y:S01]  /*1150*/  IADD3 R4, R15, R5, RZ ;  /* 0x000000050f047210 */ /* 0x000fe20007ffe0ff */
[----:B------:R-:W-:Y:S01]  /*1160*/  IMAD.WIDE.U32 R14, R22, R14, RZ ;  /* 0x0000000e160e7225 */ /* 0x000fe200078e00ff */
[----:B------:R-:W-:-:S03]  /*1170*/  IADD3 R6, P4, R9, R6, RZ ;  /* 0x0000000609067210 */ /* 0x000fc60007f9e0ff */
[----:B------:R-:W-:Y:S01]  /*1180*/  @!P5 IADD3 R3, R3, -R10, RZ ;  /* 0x8000000a0303d210 */ /* 0x000fe20007ffe0ff */
[----:B------:R-:W-:Y:S01]  /*1190*/  IMAD R7, R22, R4, R7 ;  /* 0x0000000416077224 */ /* 0x000fe200078e0207 */
[----:B------:R-:W-:Y:S01]  /*11a0*/  @!P5 IADD3 R2, R2, 0x1, RZ ;  /* 0x000000010202d810 */ /* 0x000fe20007ffe0ff */
[----:B------:R-:W-:Y:S01]  /*11b0*/  IMAD.WIDE.U32 R4, R22, R0, RZ ;  /* 0x0000000016047225 */ /* 0x000fe200078e00ff */
[----:B------:R-:W-:-:S03]  /*11c0*/  ISETP.GE.U32.AND P6, PT, R3, R10, PT ;  /* 0x0000000a0300720c */ /* 0x000fc60003fc6070 */
[----:B------:R-:W-:Y:S01]  /*11d0*/  IMAD.X R8, R16, 0x1, R8, P4 ;  /* 0x0000000110087824 */ /* 0x000fe200020e0608 */
[----:B------:R-:W-:Y:S01]  /*11e0*/  ISETP.NE.AND P4, PT, RZ, c[0x0][0x1c8], PT ;  /* 0x00007200ff007a0c */ /* 0x000fe20003f85270 */
[C---:B------:R-:W-:Y:S01]  /*11f0*/  IMAD R10, R23.reuse, R6, RZ ;  /* 0x00000006170a7224 */ /* 0x040fe200078e02ff */
[----:B------:R-:W-:Y:S01]  /*1200*/  SEL R18, R14, R4, !P1 ;  /* 0x000000040e127207 */ /* 0x000fe20004800000 */
[----:B------:R-:W-:Y:S01]  /*1210*/  IMAD R3, R23, R0, RZ ;  /* 0x0000000017037224 */ /* 0x000fe200078e02ff */
[----:B------:R-:W-:Y:S01]  /*1220*/  IADD3 R14, R15, R7, RZ ;  /* 0x000000070f0e7210 */ /* 0x000fe20007ffe0ff */
[----:B------:R-:W-:Y:S02]  /*1230*/  @P2 IMAD R4, R34, c[0x0][0x214], RZ ;  /* 0x0000850022042a24 */ /* 0x000fe400078e02ff */
[----:B------:R-:W-:Y:S01]  /*1240*/  IMAD.WIDE.U32 R6, R22, R6, RZ ;  /* 0x0000000616067225 */ /* 0x000fe200078e00ff */
[----:B------:R-:W-:Y:S02]  /*1250*/  @P1 IADD3 R14, R5, R3, RZ ;  /* 0x00000003050e1210 */ /* 0x000fe40007ffe0ff */
[----:B------:R-:W-:Y:S01]  /*1260*/  @P6 IADD3 R2, R2, 0x1, RZ ;  /* 0x0000000102026810 */ /* 0x000fe20007ffe0ff */
[----:B------:R-:W-:Y:S01]  /*1270*/  IMAD R8, R22, R8, R10 ;  /* 0x0000000816087224 */ /* 0x000fe200078e020a */
[----:B------:R-:W-:Y:S01]  /*1280*/  @P2 SEL R3, R4, R0, !P1 ;  /* 0x0000000004032207 */ /* 0x000fe20004800000 */
[----:B-1----:R-:W-:Y:S01]  /*1290*/  IMAD.WIDE.U32 R22, R13, c[0x0][0x3d8], RZ ;  /* 0x0000f6000d167a25 */ /* 0x002fe200078e00ff */
[----:B----4-:R-:W-:-:S02]  /*12a0*/  ISETP.NE.AND P6, PT, R20, RZ, PT ;  /* 0x000000ff1400720c */ /* 0x010fc40003fc5270 */
[----:B------:R-:W-:Y:S01]  /*12b0*/  IADD3 R8, R7, R8, RZ ;  /* 0x0000000807087210 */ /* 0x000fe20007ffe0ff */
[----:B------:R-:W-:Y:S01]  /*12c0*/  IMAD.MOV.U32 R10, RZ, RZ, R2 ;  /* 0x000000ffff0a7224 */ /* 0x000fe200078e0002 */
[----:B------:R-:W-:Y:S01]  /*12d0*/  SEL R22, R22, RZ, P6 ;  /* 0x000000ff16167207 */ /* 0x000fe20003000000 */
[----:B------:R-:W-:Y:S02]  /*12e0*/  IMAD R4, R13, c[0x0][0x3dc], R23 ;  /* 0x0000f7000d047a24 */ /* 0x000fe400078e0217 */
[----:B------:R-:W-:Y:S01]  /*12f0*/  IMAD R13, R32, c[0x0][0x22c], RZ ;  /* 0x00008b00200d7a24 */ /* 0x000fe200078e02ff */
        /* <DEDUP_REMOVED lines=16> */
.L_x_174:
[----:B------:R-:W-:-:S04]  /*1400*/  IMAD R0, R34, c[0x0][0x1c0], R32 ;  /* 0x0000700022007a24 */ /* 0x000fc800078e0220 */
[----:B------:R-:W-:-:S03]  /*1410*/  IMAD R0, R0, c[0x0][0x224], RZ ;  /* 0x0000890000007a24 */ /* 0x000fc600078e02ff */
.L_x_175:
[----:B------:R-:W2:Y:S01]  /*1420*/  LDL R38, [R1+0x4] ;  /* 0x0000040001267983 */ /* 0x000ea20000100800 */
[----:B------:R-:W-:Y:S01]  /*1430*/  IMAD R23, R30, c[0x0][0x1c0], RZ ;  /* 0x000070001e177a24 */ /* 0x000fe200078e02ff */
[C---:B------:R-:W-:Y:S01]  /*1440*/  IADD3 R15, R9.reuse, R0, RZ ;  /* 0x00000000090f7210 */ /* 0x040fe20007ffe0ff */
[----:B------:R-:W-:Y:S01]  /*1450*/  IMAD.IADD R5, R9, 0x1, R2 ;  /* 0x0000000109057824 */ /* 0x000fe200078e0202 */
[----:B------:R-:W1:Y:S01]  /*1460*/  S2R R36, SR_TID.X ;  /* 0x0000000000247919 */ /* 0x000e620000002100 */
[----:B------:R-:W-:Y:S01]  /*1470*/  IADD3 R2, P1, R250, R11, RZ ;  /* 0x0000000bfa027210 */ /* 0x000fe20007f3e0ff */
[----:B------:R-:W-:Y:S01]  /*1480*/  IMAD.SHL.U32 R11, R23, 0x40, RZ ;  /* 0x00000040170b7824 */ /* 0x000fe200078e00ff */
[----:B------:R-:W-:Y:S01]  /*1490*/  SHF.R.S32.HI R31, RZ, 0x1f, R229 ;  /* 0x0000001fff1f7819 */ /* 0x000fe200000114e5 */
[----:B------:R-:W3:Y:S01]  /*14a0*/  S2R R37, SR_TID.X ;  /* 0x0000000000257919 */ /* 0x000ee20000002100 */
[----:B------:R-:W-:Y:S01]  /*14b0*/  IMAD R4, R16, c[0x0][0x370], RZ ;  /* 0x0000dc0010047a24 */ /* 0x000fe200078e02ff */
[----:B------:R-:W-:Y:S01]  /*14c0*/  BSSY B1, `(.L_x_171) ;  /* 0x00005c5000017945 */ /* 0x000fe20003800000 */
[----:B------:R-:W-:Y:S01]  /*14d0*/  IMAD.X R3, R251, 0x1, R12, P1 ;  /* 0x00000001fb037824 */ /* 0x000fe200008e060c */
[----:B------:R-:W-:Y:S01]  /*14e0*/  IADD3 R7, P2, P1, R6, R11, R13 ;  /* 0x0000000b06077210 */ /* 0x000fe2000795e00d */
[C---:B------:R-:W-:Y:S01]  /*14f0*/  IMAD R6, R9.reuse, c[0x0][0x374], R4 ;  /* 0x0000dd0009067a24 */ /* 0x040fe200078e0204 */
[----:B------:R-:W-:Y:S01]  /*1500*/  SHF.R.S32.HI R0, RZ, 0x1f, R11 ;  /* 0x0000001fff007819 */ /* 0x000fe2000001140b */
[----:B------:R-:W-:Y:S01]  /*1510*/  IMAD.WIDE.U32 R2, R9, c[0x0][0x370], R2 ;  /* 0x0000dc0009027a25 */ /* 0x000fe200078e0002 */
[----:B------:R-:W-:-:S02]  /*1520*/  IADD3 R4, P3, R229, R9, RZ ;  /* 0x00000009e5047210 */ /* 0x000fc40007f7e0ff */
[----:B------:R-:W-:Y:S01]  /*1530*/  IADD3.X R8, R8, R0, R29, P2, P1 ;  /* 0x0000000008087210 */ /* 0x000fe200017e241d */
[----:B------:R-:W-:Y:S01]  /*1540*/  IMAD.MOV.U32 R30, RZ, RZ, 0x4 ;  /* 0x00000004ff1e7424 */ /* 0x000fe200078e00ff */
[----:B------:R-:W-:Y:S01]  /*1550*/  IADD3 R0, -R204, R21, R241 ;  /* 0x00000015cc007210 */ /* 0x000fe20007ffe1f1 */
[----:B------:R-:W-:Y:S01]  /*1560*/  IMAD.IADD R3, R3, 0x1, R6 ;  /* 0x0000000103037824 */ /* 0x000fe200078e0206 */
[----:B------:R-:W-:Y:S01]  /*1570*/  IADD3 R9, P2, P1, R22, R7, R18 ;  /* 0x0000000716097210 */ /* 0x000fe2000795e012 */
[----:B------:R-:W-:Y:S01]  /*1580*/  IMAD.WIDE R12, R5, R30, c[0x0][0x200] ;  /* 0x00008000050c7625 */ /* 0x000fe200078e021e */
[----:B------:R-:W-:Y:S02]  /*1590*/  IADD3 R6, R0, -c[0x0][0x2e8], RZ ;  /* 0x8000ba0000067a10 */ /* 0x000fe40007ffe0ff */
[----:B------:R-:W-:Y:S01]  /*15a0*/  IADD3.X R5, R31, R16, RZ, P3, !PT ;  /* 0x000000101f057210 */ /* 0x000fe20001ffe4ff */
[----:B------:R-:W-:Y:S01]  /*15b0*/  IMAD.MOV.U32 R208, RZ, RZ, R12 ;  /* 0x000000ffffd07224 */ /* 0x000fe200078e000c */
[----:B-1----:R-:W-:Y:S01]  /*15c0*/  SHF.R.S32.HI R36, RZ, 0x1f, R36 ;  /* 0x0000001fff247819 */ /* 0x002fe20000011424 */
[----:B------:R-:W-:Y:S01]  /*15d0*/  IMAD R11, R33, c[0x0][0x378], RZ ;  /* 0x0000de00210b7a24 */ /* 0x000fe200078e02ff */
[----:B------:R-:W-:Y:S01]  /*15e0*/  SHF.R.S32.HI R7, RZ, 0x1f, R6 ;  /* 0x0000001fff077819 */ /* 0x000fe20000011406 */
[----:B------:R-:W-:Y:S01]  /*15f0*/  IMAD R5, R5, c[0x0][0x190], RZ ;  /* 0x0000640005057a24 */ /* 0x000fe200078e02ff */
[----:B---3--:R-:W-:Y:S01]  /*1600*/  LEA.HI R36, R36, R37, RZ, 0x5 ;  /* 0x0000002524247211 */ /* 0x008fe200078f28ff */
[----:B------:R-:W-:Y:S01]  /*1610*/  IMAD R11, R32, c[0x0][0x37c], R11 ;  /* 0x0000df00200b7a24 */ /* 0x000fe200078e020b */
[----:B------:R-:W-:Y:S01]  /*1620*/  LEA.HI R6, R7, R6, RZ, 0x6 ;  /* 0x0000000607067211 */ /* 0x000fe200078f30ff */
[C---:B------:R-:W-:Y:S01]  /*1630*/  IMAD R12, R4.reuse, c[0x0][0x194], R5 ;  /* 0x00006500040c7a24 */ /* 0x040fe200078e0205 */
[----:B------:R-:W-:Y:S01]  /*1640*/  SHF.R.S32.HI R36, RZ, 0x5, R36 ;  /* 0x00000005ff247819 */ /* 0x000fe20000011424 */
[----:B------:R-:W-:Y:S01]  /*1650*/  IMAD.WIDE.U32 R4, R4, c[0x0][0x190], R250 ;  /* 0x0000640004047a25 */ /* 0x000fe200078e00fa */
[----:B------:R-:W-:-:S02]  /*1660*/  IADD3.X R8, R17, R8, R14, P2, P1 ;  /* 0x0000000811087210 */ /* 0x000fc400017e240e */
[----:B------:R-:W-:Y:S01]  /*1670*/  SHF.R.S32.HI R6, RZ, 0x6, R6 ;  /* 0x00000006ff067819 */ /* 0x000fe20000011406 */
[----:B------:R-:W-:Y:S01]  /*1680*/  IMAD.WIDE.U32 R2, R32, c[0x0][0x378], R2 ;  /* 0x0000de0020027a25 */ /* 0x000fe200078e0002 */
[----:B------:R-:W-:Y:S02]  /*1690*/  IADD3 R4, P2, R28, R4, RZ ;  /* 0x000000041c047210 */ /* 0x000fe40007f5e0ff */
[----:B------:R-:W-:Y:S01]  /*16a0*/  IMNMX R226, RZ, R6, !PT ;  /* 0x00000006ffe27217 */ /* 0x000fe20007800200 */
[----:B------:R-:W-:Y:S01]  /*16b0*/  IMAD.IADD R3, R3, 0x1, R11 ;  /* 0x0000000103037824 */ /* 0x000fe200078e020b */
[----:B------:R-:W-:Y:S01]  /*16c0*/  IADD3.X R5, R19, R5, R12, P2, !PT ;  /* 0x0000000513057210 */ /* 0x000fe200017fe40c */
[----:B------:R-:W-:Y:S02]  /*16d0*/  IMAD R7, R33, c[0x0][0x1a8], RZ ;  /* 0x00006a0021077a24 */ /* 0x000fe400078e02ff */
[----:B------:R-:W-:-:S04]  /*16e0*/  IMAD.WIDE.U32 R2, R229, c[0x0][0x370], R2 ;  /* 0x0000dc00e5027a25 */ /* 0x000fc800078e0002 */
[----:B------:R-:W-:Y:S01]  /*16f0*/  IMAD R7, R32, c[0x0][0x1ac], R7 ;  /* 0x00006b0020077a24 */ /* 0x000fe200078e0207 */
[----:B------:R-:W-:Y:S01]  /*1700*/  LEA R192, P2, R2, c[0x0][0x330], 0x1 ;  /* 0x0000cc0002c07a11 */ /* 0x000fe200078408ff */
[----:B------:R-:W-:-:S04]  /*1710*/  IMAD.WIDE.U32 R4, R32, c[0x0][0x1a8], R4 ;  /* 0x00006a0020047a25 */ /* 0x000fc800078e0004 */
[----:B------:R-:W-:Y:S01]  /*1720*/  IMAD.MOV.U32 R207, RZ, RZ, R13 ;  /* 0x000000ffffcf7224 */ /* 0x000fe200078e000d */
[----:B------:R-:W-:Y:S01]  /*1730*/  LEA R194, P3, R4, c[0x0][0x160], 0x1 ;  /* 0x0000580004c27a11 */ /* 0x000fe200078608ff */
[----:B------:R-:W-:-:S04]  /*1740*/  IMAD.WIDE R12, R15, R30, c[0x0][0x3c8] ;  /* 0x0000f2000f0c7625 */ /* 0x000fc800078e021e */
[----:B------:R-:W-:Y:S01]  /*1750*/  IMAD.IADD R7, R5, 0x1, R7 ;  /* 0x0000000105077824 */ /* 0x000fe200078e0207 */
[----:B------:R-:W-:Y:S01]  /*1760*/  MOV R206, R12 ;  /* 0x0000000c00ce7202 */ /* 0x000fe20000000f00 */
[----:B------:R-:W-:-:S03]  /*1770*/  IMAD.MOV.U32 R205, RZ, RZ, R13 ;  /* 0x000000ffffcd7224 */ /* 0x000fc600078e000d */
[----:B------:R-:W-:Y:S01]  /*1780*/  LEA.HI.X R195, R4, c[0x0][0x164], R7, 0x1, P3 ;  /* 0x0000590004c37a11 */ /* 0x000fe200018f0c07 */
[----:B--2---:R-:W-:-:S05]  /*1790*/  IMAD R0, R36, R23, R38 ;  /* 0x0000001724007224 */ /* 0x004fca00078e0226 */
[----:B------:R-:W-:-:S04]  /*17a0*/  IADD3 R9, P1, R0, R9, RZ ;  /* 0x0000000900097210 */ /* 0x000fc80007f3e0ff */
[----:B------:R-:W-:Y:S01]  /*17b0*/  LEA.HI.X.SX32 R8, R0, R8, 0x1, P1 ;  /* 0x0000000800087211 */ /* 0x000fe200008f0eff */
[----:B------:R-:W-:Y:S01]  /*17c0*/  IMAD R0, R31, c[0x0][0x370], RZ ;  /* 0x0000dc001f007a24 */ /* 0x000fe200078e02ff */
[----:B------:R-:W-:-:S03]  /*17d0*/  LEA R188, P1, R9, c[0x0][0x350], 0x2 ;  /* 0x0000d40009bc7a11 */ /* 0x000fc600078210ff */
[----:B------:R-:W-:Y:S01]  /*17e0*/  IMAD R0, R229, c[0x0][0x374], R0 ;  /* 0x0000dd00e5007a24 */ /* 0x000fe200078e0200 */
[----:B------:R-:W-:Y:S02]  /*17f0*/  LEA.HI.X R189, R9, c[0x0][0x354], R8, 0x2, P1 ;  /* 0x0000d50009bd7a11 */ /* 0x000fe400008f1408 */
[C---:B------:R-:W-:Y:S01]  /*1800*/  ISETP.GT.AND P1, PT, R196.reuse, R226, PT ;  /* 0x000000e2c400720c */ /* 0x040fe20003f24270 */
[----:B------:R-:W-:Y:S01]  /*1810*/  IMAD.IADD R0, R3, 0x1, R0 ;  /* 0x0000000103007824 */ /* 0x000fe200078e0200 */
[----:B------:R-:W-:-:S04]  /*1820*/  IADD3 R196, R196, -0x1, RZ ;  /* 0xffffffffc4c47810 */ /* 0x000fc80007ffe0ff */
[----:B------:R-:W-:-:S07]  /*1830*/  LEA.HI.X R193, R2, c[0x0][0x334], R0, 0x1, P2 ;  /* 0x0000cd0002c17a11 */ /* 0x000fce00010f0c00 */
        /* <DEDUP_REMOVED lines=16> */
.L_x_177:
        /* <DEDUP_REMOVED lines=15> */
.L_x_178:
        /* <DEDUP_REMOVED lines=15> */
[----:B------:R-:W-:-:S03]  /*1b20*/  MOV R3, R8 ;  /* 0x0000000800037202 */ /* 0x000fc60000000f00 */
[C---:B------:R-:W-:Y:S02]  /*1b30*/  IMAD R0, R229.reuse, c[0x0][0x3a4], R0 ;  /* 0x0000e900e5007a24 */ /* 0x040fe400078e0200 */
[----:B------:R-:W-:-:S05]  /*1b40*/  IMAD.WIDE.U32 R6, R229, c[0x0][0x3a0], R2 ;  /* 0x0000e800e5067a25 */ /* 0x000fca00078e0002 */
[----:B------:R-:W-:Y:S02]  /*1b50*/  IADD3 R0, R7, R0, RZ ;  /* 0x0000000007007210 */ /* 0x000fe40007ffe0ff */
[----:B------:R-:W-:-:S04]  /*1b60*/  LEA R2, P0, R6, c[0x0][0x340], 0x1 ;  /* 0x0000d00006027a11 */ /* 0x000fc800078008ff */
[----:B------:R-:W-:-:S05]  /*1b70*/  LEA.HI.X R3, R6, c[0x0][0x344], R0, 0x1, P0 ;  /* 0x0000d10006037a11 */ /* 0x000fca00000f0c00 */
[----:B------:R1:W-:Y:S04]  /*1b80*/  STG.E.128 [R2.64], RZ ;  /* 0x000000ff02007986 */ /* 0x0003e8000c101d06 */
[----:B------:R1:W-:Y:S04]  /*1b90*/  STG.E.128 [R2.64+0x80], RZ ;  /* 0x000080ff02007986 */ /* 0x0003e8000c101d06 */
[----:B------:R1:W-:Y:S02]  /*1ba0*/  STG.E.128 [R2.64+0x100], RZ ;  /* 0x000100ff02007986 */ /* 0x0003e4000c101d06 */
.L_x_180:
[----:B------:R-:W-:Y:S05]  /*1bb0*/  BSYNC B0 ;  /* 0x0000000000007941 */ /* 0x000fea0003800000 */
.L_x_179:
[----:B------:R-:W-:Y:S01]  /*1bc0*/  IADD3 R0, R229, 0x20, RZ ;  /* 0x00000020e5007810 */ /* 0x000fe20007ffe0ff */
[----:B------:R-:W-:Y:S03]  /*1bd0*/  BSSY B0, `(.L_x_181) ;  /* 0x000000f000007945 */ /* 0x000fe60003800000 */
[----:B------:R-:W-:-:S13]  /*1be0*/  ISETP.GE.AND P0, PT, R0, R9, PT ;  /* 0x000000090000720c */ /* 0x000fda0003f06270 */
[----:B------:R-:W-:Y:S05]  /*1bf0*/  @P0 BRA `(.L_x_182) ;  /* 0x000000c000000947 */ /* 0x000fea0003800000 */
[----:B------:R-:W-:Y:S02]  /*1c00*/  IADD3 R0, P2, R229, 0x20, RZ ;  /* 0x00000020e5007810 */ /* 0x000fe40007f5e0ff */
[----:B------:R-:W-:Y:S02]  /*1c10*/  MOV R5, R8 ;  /* 0x0000000800057202 */ /* 0x000fe40000000f00 */
[----:B-1----:R-:W-:-:S03]  /*1c20*/  IADD3.X R2, RZ, R31, RZ, P2, !PT ;  /* 0x0000001fff027210 */ /* 0x002fc600017fe4ff */
        /* <DEDUP_REMOVED lines=9> */
.L_x_182:
[----:B------:R-:W-:Y:S05]  /*1cc0*/  BSYNC B0 ;  /* 0x0000000000007941 */ /* 0x000fea0003800000 */
.L_x_181:
        /* <DEDUP_REMOVED lines=22> */
.L_x_184:
[----:B------:R-:W-:Y:S05]  /*1e30*/  BSYNC B0 ;  /* 0x0000000000007941 */ /* 0x000fea0003800000 */
.L_x_183:
[----:B------:R-:W-:Y:S05]  /*1e40*/  @P0 BRA `(.L_x_185) ;  /* 0x000052c000000947 */ /* 0x000fea0003800000 */
[----:B------:R-:W-:Y:S02]  /*1e50*/  IADD3 R0, P0, R229, 0x20, RZ ;  /* 0x00000020e5007810 */ /* 0x000fe40007f1e0ff */
[----:B------:R-:W-:-:S02]  /*1e60*/  MOV R5, R8 ;  /* 0x0000000800057202 */ /* 0x000fc40000000f00 */
        /* <DEDUP_REMOVED lines=11> */
.L_x_176:
[----:B------:R-:W2:Y:S01]  /*1f20*/  LDL R22, [R1] ;  /* 0x0000000001167983 */ /* 0x000ea20000100800 */
[----:B------:R-:W-:Y:S01]  /*1f30*/  IMAD R19, R196, -0x40, R21 ;  /* 0xffffffc0c4137824 */ /* 0x000fe200078e0215 */
[----:B------:R-:W-:Y:S01]  /*1f40*/  IADD3 R3, R229, 0x20, RZ ;  /* 0x00000020e5037810 */ /* 0x000fe20007ffe0ff */
[----:B------:R-:W-:Y:S01]  /*1f50*/  IMAD R0, R230, -0x40, R204 ;  /* 0xffffffc0e6007824 */ /* 0x000fe200078e02cc */
[----:B------:R-:W3:Y:S01]  /*1f60*/  LDL R23, [R1+0x8] ;  /* 0x0000080001177983 */ /* 0x000ee20000100800 */
[----:B------:R-:W-:Y:S01]  /*1f70*/  IMAD R2, R249, c[0x0][0x198], RZ ;  /* 0x00006600f9027a24 */ /* 0x000fe200078e02ff */
[----:B------:R-:W-:Y:S01]  /*1f80*/  ISETP.GE.AND P5, PT, R3, R19, PT ;  /* 0x000000130300720c */ /* 0x000fe20003fa6270 */
[----:B------:R-:W-:Y:S01]  /*1f90*/  IMAD.WIDE.U32 R4, R241, c[0x0][0x198], R250 ;  /* 0x00006600f1047a25 */ /* 0x000fe200078e00fa */
[----:B------:R-:W-:-:S02]  /*1fa0*/  ISETP.GE.AND P3, PT, R3, R0, PT ;  /* 0x000000000300720c */ /* 0x000fc40003f66270 */
[----:B------:R-:W-:Y:S01]  /*1fb0*/  ISETP.GE.AND P4, PT, R229, R0, PT ;  /* 0x00000000e500720c */ /* 0x000fe20003f86270 */
[----:B------:R-:W-:Y:S01]  /*1fc0*/  IMAD R6, R241, c[0x0][0x19c], R2 ;  /* 0x00006700f1067a24 */ /* 0x000fe200078e0202 */
[----:B------:R-:W-:Y:S01]  /*1fd0*/  IADD3 R4, P0, R25, R4, RZ ;  /* 0x0000000419047210 */ /* 0x000fe20007f1e0ff */
[----:B------:R-:W-:Y:S01]  /*1fe0*/  IMAD.WIDE.U32 R2, R241, c[0x0][0x1a0], R250 ;  /* 0x00006800f1027a25 */ /* 0x000fe200078e00fa */
[----:B------:R-:W-:Y:S02]  /*1ff0*/  LEA.HI R7, R196, R196, RZ, 0x1 ;  /* 0x000000c4c4077211 */ /* 0x000fe400078f08ff */
[----:B------:R-:W-:Y:S01]  /*2000*/  IADD3.X R5, R27, R5, R6, P0, !PT ;  /* 0x000000051b057210 */ /* 0x000fe200007fe406 */
[----:B------:R-:W-:Y:S01]  /*2010*/  IMAD R0, R249, c[0x0][0x1a0], RZ ;  /* 0x00006800f9007a24 */ /* 0x000fe200078e02ff */
[----:B------:R-:W-:Y:S01]  /*2020*/  IADD3 R8, P0, R24, R2, RZ ;  /* 0x0000000218087210 */ /* 0x000fe20007f1e0ff */
[----:B------:R-:W-:Y:S02]  /*2030*/  IMAD.MOV.U32 R180, RZ, RZ, 0x40 ;  /* 0x00000040ffb47424 */ /* 0x000fe400078e00ff */
[----:B------:R-:W-:-:S02]  /*2040*/  IMAD R0, R241, c[0x0][0x1a4], R0 ;  /* 0x00006900f1007a24 */ /* 0x000fc400078e0200 */
[----:B------:R-:W-:-:S03]  /*2050*/  IMAD.WIDE.U32 R12, R180, c[0x0][0x370], RZ ;  /* 0x0000dc00b40c7a25 */ /* 0x000fc600078e00ff */
[----:B------:R-:W-:Y:S01]  /*2060*/  IADD3.X R9, R26, R3, R0, P0, !PT ;  /* 0x000000031a097210 */ /* 0x000fe200007fe400 */
[C---:B------:R-:W-:Y:S01]  /*2070*/  IMAD R2, R180.reuse, c[0x0][0x374], RZ ;  /* 0x0000dd00b4027a24 */ /* 0x040fe200078e02ff */
[----:B------:R-:W-:Y:S01]  /*2080*/  LOP3.LUT R0, R7, 0xfffffffe, RZ, 0xc0, !PT ;  /* 0xfffffffe07007812 */ /* 0x000fe200078ec0ff */
[----:B------:R-:W-:Y:S01]  /*2090*/  IMAD.WIDE.U32 R14, R180, c[0x0][0x190], RZ ;  /* 0x00006400b40e7a25 */ /* 0x000fe200078e00ff */
[----:B------:R-:W-:-:S03]  /*20a0*/  @!P5 IADD3 R6, P1, R192, R12, RZ ;  /* 0x0000000cc006d210 */ /* 0x000fc60007f3e0ff */
[----:B------:R-:W-:Y:S01]  /*20b0*/  IMAD R11, R180, c[0x0][0x194], RZ ;  /* 0x00006500b40b7a24 */ /* 0x000fe200078e02ff */
[----:B------:R-:W-:Y:S01]  /*20c0*/  @!P5 IADD3.X R7, R193, R13, R2, P1, !PT ;  /* 0x0000000dc107d210 */ /* 0x000fe20000ffe402 */
[----:B------:R-:W-:Y:S01]  /*20d0*/  IMAD.IADD R3, R196, 0x1, -R0 ;  /* 0x00000001c4037824 */ /* 0x000fe200078e0a00 */
[----:B------:R-:W-:Y:S01]  /*20e0*/  @!P5 IADD3 R14, P0, R194, R14, RZ ;  /* 0x0000000ec20ed210 */ /* 0x000fe20007f1e0ff */
[C---:B------:R-:W-:Y:S02]  /*20f0*/  IMAD R2, R20.reuse, c[0x0][0x1b0], RZ ;  /* 0x00006c0014027a24 */ /* 0x040fe400078e02ff */
[----:B------:R-:W-:Y:S01]  /*2100*/  IMAD R0, R20, c[0x0][0x1b8], RZ ;  /* 0x00006e0014007a24 */ /* 0x000fe200078e02ff */
[----:B------:R-:W-:Y:S01]  /*2110*/  @!P5 IADD3.X R15, R195, R15, R11, P0, !PT ;  /* 0x0000000fc30fd210 */ /* 0x000fe200007fe40b */
[C---:B------:R-:W-:Y:S01]  /*2120*/  IMAD R12, R10.reuse, c[0x0][0x1b4], R2 ;  /* 0x00006d000a0c7a24 */ /* 0x040fe200078e0202 */
[----:B------:R-:W-:Y:S01]  /*2130*/  ISETP.NE.AND P0, PT, R3, 0x1, PT ;  /* 0x000000010300780c */ /* 0x000fe20003f05270 */
[C---:B------:R-:W-:Y:S01]  /*2140*/  IMAD R13, R10.reuse, c[0x0][0x1bc], R0 ;  /* 0x00006f000a0d7a24 */ /* 0x040fe200078e0200 */
[C---:B------:R-:W-:Y:S01]  /*2150*/  @!P3 IADD3 R0, P1, R229.reuse, 0x20, RZ ;  /* 0x00000020e500b810 */ /* 0x040fe20007f3e0ff */
[----:B------:R-:W-:Y:S01]  /*2160*/  IMAD.WIDE.U32 R2, R10, c[0x0][0x1b0], R4 ;  /* 0x00006c000a027a25 */ /* 0x000fe200078e0004 */
[----:B------:R-:W-:-:S03]  /*2170*/  @!P3 IADD3 R11, P2, R229, 0x20, RZ ;  /* 0x00000020e50bb810 */ /* 0x000fc60007f5e0ff */
[----:B------:R-:W-:Y:S01]  /*2180*/  IMAD.WIDE.U32 R8, R10, c[0x0][0x1b8], R8 ;  /* 0x00006e000a087a25 */ /* 0x000fe200078e0008 */
[----:B------:R-:W-:-:S03]  /*2190*/  IADD3 R5, R3, R12, RZ ;  /* 0x0000000c03057210 */ /* 0x000fc60007ffe0ff */
[----:B------:R-:W-:Y:S01]  /*21a0*/  @!P3 IMAD.X R16, RZ, RZ, R31, P1 ;  /* 0x000000ffff10b224 */ /* 0x000fe200008e061f */
[----:B------:R-:W-:Y:S01]  /*21b0*/  IADD3 R3, R9, R13, RZ ;  /* 0x0000000d09037210 */ /* 0x000fe20007ffe0ff */
[----:B------:R-:W-:Y:S01]  /*21c0*/  @!P4 IMAD.MOV.U32 R4, RZ, RZ, R2 ;  /* 0x000000ffff04c224 */ /* 0x000fe200078e0002 */
[----:B------:R-:W-:Y:S01]  /*21d0*/  @!P3 MOV R13, R5 ;  /* 0x00000005000db202 */ /* 0x000fe20000000f00 */
[----:B------:R-:W-:Y:S01]  /*21e0*/  @!P3 IMAD R9, R16, c[0x0][0x1a0], RZ ;  /* 0x000068001009ba24 */ /* 0x000fe200078e02ff */
[----:B------:R-:W-:Y:S01]  /*21f0*/  @!P3 MOV R17, R3 ;  /* 0x000000030011b202 */ /* 0x000fe20000000f00 */
[----:B------:R-:W-:Y:S02]  /*2200*/  @!P3 IMAD.MOV.U32 R16, RZ, RZ, R8 ;  /* 0x000000ffff10b224 */ /* 0x000fe400078e0008 */
[C---:B------:R-:W-:Y:S02]  /*2210*/  @!P3 IMAD R20, R0.reuse, c[0x0][0x1a4], R9 ;  /* 0x000069000014ba24 */ /* 0x040fe400078e0209 */
[----:B------:R-:W-:-:S04]  /*2220*/  @!P3 IMAD.WIDE.U32 R16, R0, c[0x0][0x1a0], R16 ;  /* 0x000068000010ba25 */ /* 0x000fc800078e0010 */
[----:B------:R-:W-:Y:S02]  /*2230*/  @!P4 IMAD R0, R31, c[0x0][0x198], RZ ;  /* 0x000066001f00ca24 */ /* 0x000fe400078e02ff */
[----:B------:R-:W-:Y:S02]  /*2240*/  @!P3 IMAD.MOV.U32 R12, RZ, RZ, R2 ;  /* 0x000000ffff0cb224 */ /* 0x000fe400078e0002 */
[----:B------:R-:W-:Y:S01]  /*2250*/  @!P3 IMAD.X R10, RZ, RZ, R31, P2 ;  /* 0x000000ffff0ab224 */ /* 0x000fe200010e061f */
[C---:B------:R-:W-:Y:S01]  /*2260*/  ISETP.GE.AND P2, PT, R229.reuse, R19, PT ;  /* 0x00000013e500720c */ /* 0x040fe20003f46270 */
[----:B------:R-:W-:Y:S01]  /*2270*/  @P6 BAR.SYNC.DEFER_BLOCKING 0x0 ;  /* 0x0000000000006b1d */ /* 0x000fe20000010000 */
[----:B------:R-:W-:Y:S02]  /*2280*/  @!P4 IMAD.MOV.U32 R2, RZ, RZ, R8 ;  /* 0x000000ffff02c224 */ /* 0x000fe400078e0008 */
[C---:B------:R-:W-:Y:S02]  /*2290*/  @!P4 IMAD R8, R229.reuse, c[0x0][0x19c], R0 ;  /* 0x00006700e508ca24 */ /* 0x040fe400078e0200 */
[----:B------:R-:W-:-:S04]  /*22a0*/  @!P4 IMAD.WIDE.U32 R4, R229, c[0x0][0x198], R4 ;  /* 0x00006600e504ca25 */ /* 0x000fc800078e0004 */
[----:B------:R-:W-:Y:S02]  /*22b0*/  @!P4 IMAD R9, R31, c[0x0][0x1a0], RZ ;  /* 0x000068001f09ca24 */ /* 0x000fe400078e02ff */
[----:B------:R-:W-:Y:S01]  /*22c0*/  @!P4 IMAD.IADD R5, R5, 0x1, R8 ;  /* 0x000000010505c824 */ /* 0x000fe200078e0208 */
[----:B------:R-:W-:Y:S01]  /*22d0*/  @!P4 LEA R8, P6, R4, c[0x0][0x168], 0x1 ;  /* 0x00005a000408ca11 */ /* 0x000fe200078c08ff */
[----:B------:R-:W-:Y:S02]  /*22e0*/  @!P4 IMAD R18, R229, c[0x0][0x1a4], R9 ;  /* 0x00006900e512ca24 */ /* 0x000fe400078e0209 */
[----:B------:R-:W-:Y:S01]  /*22f0*/  @!P3 IMAD R10, R10, c[0x0][0x198], RZ ;  /* 0x000066000a0aba24 */ /* 0x000fe200078e02ff */
[----:B------:R-:W-:Y:S01]  /*2300*/  @!P4 LEA.HI.X R9, R4, c[0x0][0x16c], R5, 0x1, P6 ;  /* 0x00005b000409ca11 */ /* 0x000fe200030f0c05 */
[----:B------:R-:W-:-:S04]  /*2310*/  @!P3 IMAD.WIDE.U32 R12, R11, c[0x0][0x198], R12 ;  /* 0x000066000b0cba25 */ /* 0x000fc800078e000c */
[----:B------:R-:W-:Y:S01]  /*2320*/  @!P3 IMAD R10, R11, c[0x0][0x19c], R10 ;  /* 0x000067000b0aba24 */ /* 0x000fe200078e020a */
[----:B------:R1:W-:Y:S04]  /*2330*/  @P2 STS.128 [R191+0xc000], RZ ;  /* 0x00c000ffbf002388 */ /* 0x0003e80000000c00 */
[----:B------:R1:W-:Y:S04]  /*2340*/  @P2 STS.128 [R191+0xe000], RZ ;  /* 0x00e000ffbf002388 */ /* 0x0003e80000000c00 */
[----:B------:R1:W-:Y:S04]  /*2350*/  @P2 STS.128 [R191+0x10000], RZ ;  /* 0x010000ffbf002388 */ /* 0x0003e80000000c00 */
[----:B------:R-:W-:Y:S01]  /*2360*/  @!PT LDS RZ, [RZ] ;  /* 0x00000000fffff984 */ /* 0x000fe20000000800 */
[----:B------:R-:W-:Y:S01]  /*2370*/  @!PT LDS RZ, [RZ] ;  /* 0x00000000fffff984 */ /* 0x000fe20000000800 */
[----:B------:R-:W-:Y:S01]  /*2380*/  @!PT LDS RZ, [RZ] ;  /* 0x00000000fffff984 */ /* 0x000fe20000000800 */
[----:B------:R1:W-:Y:S04]  /*2390*/  @!P2 LDGSTS.E.BYPASS.LTC128B.128 [R191+0xc000], [R192.64] ;  /* 0x0c000000c0bfafae */ /* 0x0003e8000b901d46 */
[----:B------:R1:W-:Y:S04]  /*23a0*/  @!P2 LDGSTS.E.BYPASS.LTC128B.128 [R191+0xe000], [R192.64+0x80] ;  /* 0x0e000080c0bfafae */ /* 0x0003e8000b901d46 */
[----:B------:R1:W-:Y:S04]  /*23b0*/  @!P2 LDGSTS.E.BYPASS.LTC128B.128 [R191+0x10000], [R192.64+0x100] ;  /* 0x10000100c0bfafae */ /* 0x0003e8000b901d46 */
        /* <DEDUP_REMOVED lines=8> */
[----:B------:R4:W-:Y:S01]  /*2440*/  @!P5 LDGSTS.E.BYPASS.LTC128B.128 [R191+0x11000], [R6.64+0x100] ;  /* 0x1100010006bfdfae */ /* 0x0009e2000b901d46 */
[----:B------:R-:W-:Y:S01]  /*2450*/  SHF.L.U32 R220, R252, 0x2, RZ ;  /* 0x00000002fcdc7819 */ /* 0x000fe200000006ff */
[----:B------:R-:W-:-:S02]  /*2460*/  IMAD.MOV.U32 R198, RZ, RZ, 0x7f800000 ;  /* 0x7f800000ffc67424 */ /* 0x000fc400078e00ff */
[----:B----4-:R-:W-:Y:S01]  /*2470*/  @!P3 IMAD.IADD R7, R13, 0x1, R10 ;  /* 0x000000010d07b824 */ /* 0x010fe200078e020a */
[----:B------:R-:W-:Y:S01]  /*2480*/  @!P3 LEA R6, P1, R12, c[0x0][0x168], 0x1 ;  /* 0x00005a000c06ba11 */ /* 0x000fe200078208ff */
[----:B------:R-:W-:-:S03]  /*2490*/  @!P4 IMAD.WIDE.U32 R10, R229, c[0x0][0x1a0], R2 ;  /* 0x00006800e50aca25 */ /* 0x000fc600078e0002 */
[----:B------:R-:W-:Y:S01]  /*24a0*/  @!P3 LEA.HI.X R7, R12, c[0x0][0x16c], R7, 0x1, P1 ;  /* 0x00005b000c07ba11 */ /* 0x000fe200008f0c07 */
[----:B------:R-:W-:Y:S01]  /*24b0*/  @!P4 IMAD.IADD R3, R11, 0x1, R18 ;  /* 0x000000010b03c824 */ /* 0x000fe200078e0212 */
[----:B------:R-:W-:Y:S01]  /*24c0*/  @!P4 LEA R4, P1, R10, c[0x0][0x170], 0x1 ;  /* 0x00005c000a04ca11 */ /* 0x000fe200078208ff */
[----:B------:R-:W-:-:S03]  /*24d0*/  @!P3 IMAD.IADD R11, R17, 0x1, R20 ;  /* 0x00000001110bb824 */ /* 0x000fc600078e0214 */
[----:B------:R-:W-:Y:S02]  /*24e0*/  @!P4 LEA.HI.X R5, R10, c[0x0][0x174], R3, 0x1, P1 ;  /* 0x00005d000a05ca11 */ /* 0x000fe400008f0c03 */
[----:B------:R-:W-:Y:S01]  /*24f0*/  ISETP.GE.AND P1, PT, R252, R19, PT ;  /* 0x00000013fc00720c */ /* 0x000fe20003f26270 */
[----:B------:R-:W-:Y:S02]  /*2500*/  IMAD.MOV.U32 R199, RZ, RZ, 0x7f800000 ;  /* 0x7f800000ffc77424 */ /* 0x000fe400078e00ff */
[----:B------:R-:W-:Y:S01]  /*2510*/  IMAD.MOV.U32 R185, RZ, RZ, 0x20 ;  /* 0x00000020ffb97424 */ /* 0x000fe200078e00ff */
[----:B------:R-:W-:Y:S01]  /*2520*/  SHF.L.U32 R176, R187, 0x1, RZ ;  /* 0x00000001bbb07819 */ /* 0x000fe200000006ff */
[----:B------:R-:W-:Y:S01]  /*2530*/  CS2R R142, SRZ ;  /* 0x00000000008e7805 */ /* 0x000fe2000001ff00 */
[----:B------:R-:W-:Y:S01]  /*2540*/  IADD3 R234, R241, 0x40, RZ ;  /* 0x00000040f1ea7810 */ /* 0x000fe20007ffe0ff */
        /* <DEDUP_REMOVED lines=45> */
[----:B--2---:R-:W-:-:S04]  /*2820*/  IADD3 R0, R22, 0x3000, RZ ;  /* 0x0000300016007810 */ /* 0x004fc80007ffe0ff */
[----:B------:R-:W-:-:S04]  /*2830*/  SEL R0, R0, R22, !P0 ;  /* 0x0000001600007207 */ /* 0x000fc80004000000 */
[----:B------:R-:W-:Y:S02]  /*2840*/  SHF.L.U32 R190, R0, 0x1, RZ ;  /* 0x0000000100be7819 */ /* 0x000fe400000006ff */
[----:B------:R-:W-:-:S04]  /*2850*/  IADD3 R0, R252, 0x8, RZ ;  /* 0x00000008fc007810 */ /* 0x000fc80007ffe0ff */
[----:B------:R-:W-:Y:S02]  /*2860*/  ISETP.GE.AND P6, PT, R0, R19, PT ;  /* 0x000000130000720c */ /* 0x000fe40003fc6270 */
[----:B------:R-:W-:Y:S01]  /*2870*/  SHF.R.S32.HI R0, RZ, 0x1f, R252 ;  /* 0x0000001fff007819 */ /* 0x000fe200000114fc */
[----:B------:R1:W-:Y:S03]  /*2880*/  @P2 STS [R190], RZ ;  /* 0x000000ffbe002388 */ /* 0x0003e60000000800 */
[----:B------:R-:W-:Y:S01]  /*2890*/  SHF.L.U64.HI R219, R252, 0x2, R0 ;  /* 0x00000002fcdb7819 */ /* 0x000fe20000010200 */
[----:B------:R1:W-:Y:S01]  /*28a0*/  @P2 STS [R190+0x4], RZ ;  /* 0x000004ffbe002388 */ /* 0x0003e20000000800 */
[----:B------:R-:W-:-:S03]  /*28b0*/  IADD3 R0, R186, 0x3000, RZ ;  /* 0x00003000ba007810 */ /* 0x000fc60007ffe0ff */
[----:B------:R1:W-:Y:S01]  /*28c0*/  @P2 STS [R190+0x8], RZ ;  /* 0x000008ffbe002388 */ /* 0x0003e20000000800 */
[----:B------:R-:W-:-:S03]  /*28d0*/  SEL R0, R0, R186, !P0 ;  /* 0x000000ba00007207 */ /* 0x000fc60004000000 */
[----:B------:R1:W-:Y:S04]  /*28e0*/  @P2 STS [R190+0xc], RZ ;  /* 0x00000cffbe002388 */ /* 0x0003e80000000800 */
        /* <DEDUP_REMOVED lines=8> */
[----:B------:R-:W-:Y:S01]  /*2970*/  @!PT LDS RZ, [RZ] ;  /* 0x00000000fffff984 */ /* 0x000fe20000000800 */
[----:B------:R-:W-:Y:S01]  /*2980*/  @!PT LDS RZ, [RZ] ;  /* 0x00000000fffff984 */ /* 0x000fe20000000800 */
[----:B------:R-:W-:Y:S01]  /*2990*/  @!PT LDS RZ, [RZ] ;  /* 0x00000000fffff984 */ /* 0x000fe20000000800 */
[----:B------:R1:W-:Y:S04]  /*29a0*/  @!P2 LDGSTS.E.BYPASS.LTC128B.128 [R190], [R194.64] ;  /* 0x00000000c2beafae */ /* 0x0003e8000b901d46 */
[----:B------:R1:W-:Y:S04]  /*29b0*/  @!P2 LDGSTS.E.BYPASS.LTC128B.128 [R190+0x2000], [R194.64+0x80] ;  /* 0x02000080c2beafae */ /* 0x0003e8000b901d46 */
[----:B------:R1:W-:Y:S04]  /*29c0*/  @!P2 LDGSTS.E.BYPASS.LTC128B.128 [R190+0x4000], [R194.64+0x100] ;  /* 0x04000100c2beafae */ /* 0x0003e8000b901d46 */
        /* <DEDUP_REMOVED lines=11> */
[----:B------:R1:W-:Y:S01]  /*2a80*/  @P5 STS [R190+0x500c], RZ ;  /* 0x00500cffbe005388 */ /* 0x0003e20000000800 */
[----:B------:R-:W-:-:S03]  /*2a90*/  IMAD.SHL.U32 R168, R0, 0x2, RZ ;  /* 0x0000000200a87824 */ /* 0x000fc600078e00ff */
[----:B------:R-:W-:Y:S01]  /*2aa0*/  @!PT LDS RZ, [RZ] ;  /* 0x00000000fffff984 */ /* 0x000fe20000000800 */
[----:B------:R-:W-:Y:S01]  /*2ab0*/  @!PT LDS RZ, [RZ] ;  /* 0x00000000fffff984 */ /* 0x000fe20000000800 */
[----:B------:R-:W-:Y:S01]  /*2ac0*/  @!PT LDS RZ, [RZ] ;  /* 0x00000000fffff984 */ /* 0x000fe20000000800 */
[----:B------:R1:W-:Y:S01]  /*2ad0*/  @!P5 LDGSTS.E.BYPASS.LTC128B.128 [R190+0x1000], [R14.64] ;  /* 0x010000000ebedfae */ /* 0x0003e2000b901d46 */
[----:B------:R-:W-:-:S03]  /*2ae0*/  IMAD.MOV.U32 R0, RZ, RZ, c[0x0][0x22c] ;  /* 0x00008b00ff007624 */ /* 0x000fc600078e00ff */
[----:B------:R1:W-:Y:S04]  /*2af0*/  @!P5 LDGSTS.E.BYPASS.LTC128B.128 [R190+0x3000], [R14.64+0x80] ;  /* 0x030000800ebedfae */ /* 0x0003e8000b901d46 */
[----:B------:R1:W-:Y:S04]  /*2b00*/  @!P5 LDGSTS.E.BYPASS.LTC128B.128 [R190+0x5000], [R14.64+0x100] ;  /* 0x050001000ebedfae */ /* 0x0003e8000b901d46 */
[----:B------:R1:W-:Y:S04]  /*2b10*/  @P4 STS.128 [R191+0x12000], RZ ;  /* 0x012000ffbf004388 */ /* 0x0003e80000000c00 */
[----:B------:R1:W-:Y:S04]  /*2b20*/  @P4 STS.128 [R191+0x14000], RZ ;  /* 0x014000ffbf004388 */ /* 0x0003e80000000c00 */
[----:B------:R1:W-:Y:S01]  /*2b30*/  @P4 STS.128 [R191+0x16000], RZ ;  /* 0x016000ffbf004388 */ /* 0x0003e20000000c00 */
[----:B------:R-:W-:-:S03]  /*2b40*/  @!P3 LEA R2, P2, R16, c[0x0][0x170], 0x1 ;  /* 0x00005c001002ba11 */ /* 0x000fc600078408ff */
[----:B------:R-:W-:Y:S01]  /*2b50*/  @!PT LDS RZ, [RZ] ;  /* 0x00000000fffff984 */ /* 0x000fe20000000800 */
[----:B------:R-:W-:Y:S01]  /*2b60*/  @!PT LDS RZ, [RZ] ;  /* 0x00000000fffff984 */ /* 0x000fe20000000800 */
[----:B------:R-:W-:Y:S01]  /*2b70*/  @!PT LDS RZ, [RZ] ;  /* 0x00000000fffff984 */ /* 0x000fe20000000800 */
[----:B------:R1:W-:Y:S01]  /*2b80*/  @!P4 LDGSTS.E.BYPASS.LTC128B.128 [R191+0x12000], [R8.64] ;  /* 0x1200000008bfcfae */ /* 0x0003e2000b901d46 */
[----:B------:R-:W-:-:S03]  /*2b90*/  IMAD R0, R0, c[0x0][0x1c0], RZ ;  /* 0x0000700000007a24 */ /* 0x000fc600078e02ff */
[----:B------:R1:W-:Y:S04]  /*2ba0*/  @!P4 LDGSTS.E.BYPASS.LTC128B.128 [R191+0x14000], [R8.64+0x80] ;  /* 0x1400008008bfcfae */ /* 0x0003e8000b901d46 */
[----:B------:R1:W-:Y:S04]  /*2bb0*/  @!P4 LDGSTS.E.BYPASS.LTC128B.128 [R191+0x16000], [R8.64+0x100] ;  /* 0x1600010008bfcfae */ /* 0x0003e8000b901d46 */
[----:B------:R1:W-:Y:S04]  /*2bc0*/  @P3 STS.128 [R191+0x13000], RZ ;  /* 0x013000ffbf003388 */ /* 0x0003e80000000c00 */
[----:B------:R1:W-:Y:S04]  /*2bd0*/  @P3 STS.128 [R191+0x15000], RZ ;  /* 0x015000ffbf003388 */ /* 0x0003e80000000c00 */
[----:B------:R1:W-:Y:S01]  /*2be0*/  @P3 STS.128 [R191+0x17000], RZ ;  /* 0x017000ffbf003388 */ /* 0x0003e20000000c00 */
[----:B------:R-:W-:-:S03]  /*2bf0*/  @!P3 LEA.HI.X R3, R16, c[0x0][0x174], R11, 0x1, P2 ;  /* 0x00005d001003ba11 */ /* 0x000fc600010f0c0b */
[----:B------:R-:W-:Y:S01]  /*2c00*/  @!PT LDS RZ, [RZ] ;  /* 0x00000000fffff984 */ /* 0x000fe20000000800 */
[----:B------:R-:W-:Y:S01]  /*2c10*/  @!PT LDS RZ, [RZ] ;  /* 0x00000000fffff984 */ /* 0x000fe20000000800 */
[----:B------:R-:W-:Y:S01]  /*2c20*/  @!PT LDS RZ, [RZ] ;  /* 0x00000000fffff984 */ /* 0x000fe20000000800 */
[----:B------:R2:W-:Y:S01]  /*2c30*/  @!P3 LDGSTS.E.BYPASS.LTC128B.128 [R191+0x13000], [R6.64] ;  /* 0x1300000006bfbfae */ /* 0x0005e2000b901d46 */
[----:B------:R-:W-:-:S03]  /*2c40*/  IMAD.SHL.U32 R227, R0, 0x10, RZ ;  /* 0x0000001000e37824 */ /* 0x000fc600078e00ff */
        /* <DEDUP_REMOVED lines=9> */
[----:B------:R4:W-:Y:S01]  /*2ce0*/  @!P4 LDGSTS.E.BYPASS.LTC128B.128 [R191+0x1a000], [R4.64+0x80] ;  /* 0x1a00008004bfcfae */ /* 0x0009e2000b901d46 */
[----:B------:R-:W-:-:S03]  /*2cf0*/  SHF.L.U32 R197, R0, 0x3, RZ ;  /* 0x0000000300c57819 */ /* 0x000fc600000006ff */
[----:B------:R4:W-:Y:S01]  /*2d00*/  @!P4 LDGSTS.E.BYPASS.LTC128B.128 [R191+0x1c000], [R4.64+0x100] ;  /* 0x1c00010004bfcfae */ /* 0x0009e2000b901d46 */
[----:B------:R-:W-:-:S03]  /*2d10*/  IADD3 R246, R227, 0x40, RZ ;  /* 0x00000040e3f67810 */ /* 0x000fc60007ffe0ff */
[----:B------:R1:W-:Y:S01]  /*2d20*/  @P3 STS.128 [R191+0x19000], RZ ;  /* 0x019000ffbf003388 */ /* 0x0003e20000000c00 */
[----:B--2---:R-:W-:-:S03]  /*2d30*/  IADD3 R6, P2, R220, R208, RZ ;  /* 0x000000d0dc067210 */ /* 0x004fc60007f5e0ff */
[----:B------:R1:W-:Y:S01]  /*2d40*/  @P3 STS.128 [R191+0x1b000], RZ ;  /* 0x01b000ffbf003388 */ /* 0x0003e20000000c00 */
[----:B------:R-:W-:-:S03]  /*2d50*/  IADD3 R245, R227, 0x60, RZ ;  /* 0x00000060e3f57810 */ /* 0x000fc60007ffe0ff */
[----:B------:R1:W-:Y:S01]  /*2d60*/  @P3 STS.128 [R191+0x1d000], RZ ;  /* 0x01d000ffbf003388 */ /* 0x0003e20000000c00 */
[----:B------:R-:W-:-:S03]  /*2d70*/  IADD3 R243, R227, 0xa0, RZ ;  /* 0x000000a0e3f37810 */ /* 0x000fc60007ffe0ff */
[----:B------:R-:W-:Y:S01]  /*2d80*/  @!PT LDS RZ, [RZ] ;  /* 0x00000000fffff984 */ /* 0x000fe20000000800 */
[----:B------:R-:W-:Y:S01]  /*2d90*/  @!PT LDS RZ, [RZ] ;  /* 0x00000000fffff984 */ /* 0x000fe20000000800 */
[----:B------:R-:W-:Y:S01]  /*2da0*/  @!PT LDS RZ, [RZ] ;  /* 0x00000000fffff984 */ /* 0x000fe20000000800 */
[----:B------:R2:W-:Y:S01]  /*2db0*/  @!P3 LDGSTS.E.BYPASS.LTC128B.128 [R191+0x19000], [R2.64] ;  /* 0x1900000002bfbfae */ /* 0x0005e2000b901d46 */
[----:B------:R-:W-:-:S03]  /*2dc0*/  IADD3 R244, R227, 0x80, RZ ;  /* 0x00000080e3f47810 */ /* 0x000fc60007ffe0ff */
[----:B------:R2:W-:Y:S01]  /*2dd0*/  @!P3 LDGSTS.E.BYPASS.LTC128B.128 [R191+0x1b000], [R2.64+0x80] ;  /* 0x1b00008002bfbfae */ /* 0x0005e2000b901d46 */
[----:B------:R-:W-:-:S03]  /*2de0*/  IADD3 R247, R227, 0x20, RZ ;  /* 0x00000020e3f77810 */ /* 0x000fc60007ffe0ff */
[----:B------:R2:W-:Y:S01]  /*2df0*/  @!P3 LDGSTS.E.BYPASS.LTC128B.128 [R191+0x1d000], [R2.64+0x100] ;  /* 0x1d00010002bfbfae */ /* 0x0005e2000b901d46 */
[----:B------:R-:W-:Y:S01]  /*2e00*/  IADD3.X R7, R219, R207, RZ, P2, !PT ;  /* 0x000000cfdb077210 */ /* 0x000fe200017fe4ff */
[C---:B------:R-:W-:Y:S01]  /*2e10*/  IMAD.IADD R239, R197.reuse, 0x1, R246 ;  /* 0x00000001c5ef7824 */ /* 0x040fe200078e02f6 */
[C---:B------:R-:W-:Y:S01]  /*2e20*/  IADD3 R237, R197.reuse, R244, RZ ;  /* 0x000000f4c5ed7210 */ /* 0x040fe20007ffe0ff */
[----:B------:R-:W0:Y:S01]  /*2e30*/  LDGDEPBAR ;  /* 0x00000000000079af */ /* 0x000e220000000000 */
[C---:B------:R-:W-:Y:S01]  /*2e40*/  IMAD.IADD R238, R197.reuse, 0x1, R245 ;  /* 0x00000001c5ee7824 */ /* 0x040fe200078e02f5 */
[C---:B------:R-:W-:Y:S01]  /*2e50*/  IADD3 R240, R197.reuse, R247, RZ ;  /* 0x000000f7c5f07210 */ /* 0x040fe20007ffe0ff */
[C---:B------:R-:W-:Y:S01]  /*2e60*/  IMAD.IADD R236, R197.reuse, 0x1, R243 ;  /* 0x00000001c5ec7824 */ /* 0x040fe200078e02f3 */
[----:B------:R1:W5:Y:S01]  /*2e70*/  @!P1 LDG.E R198, [R6.64] ;  /* 0x0000000606c69981 */ /* 0x000362000c1e1900 */
[C---:B----4-:R-:W-:Y:S01]  /*2e80*/  IADD3 R5, R197.reuse, R239, RZ ;  /* 0x000000efc5057210 */ /* 0x050fe20007ffe0ff */
[----:B------:R-:W-:Y:S01]  /*2e90*/  IMAD.IADD R4, R197, 0x1, R238 ;  /* 0x00000001c5047824 */ /* 0x000fe200078e02ee */
[----:B---3--:R-:W-:Y:S01]  /*2ea0*/  R2P PR, R23, 0x6 ;  /* 0x0000000617007804 */ /* 0x008fe20000000000 */
[----:B------:R1:W5:Y:S02]  /*2eb0*/  @!P6 LDG.E R199, [R6.64+0x20] ;  /* 0x0000200606c7e981 */ /* 0x000364000c1e1900 */
[----:B------:R-:W-:Y:S01]  /*2ec0*/  IMAD.IADD R216, R197, 0x1, R5 ;  /* 0x00000001c5d87824 */ /* 0x000fe200078e0205 */
[----:B--2---:R-:W-:-:S02]  /*2ed0*/  IADD3 R2, R187, 0x3000, RZ ;  /* 0x00003000bb027810 */ /* 0x004fc40007ffe0ff */
[----:B------:R-:W-:Y:S02]  /*2ee0*/  IADD3 R3, R21, 0x40, R241 ;  /* 0x0000004015037810 */ /* 0x000fe40007ffe0f1 */
[----:B------:R-:W-:-:S03]  /*2ef0*/  SEL R2, R2, R187, !P0 ;  /* 0x000000bb02027207 */ /* 0x000fc60004000000 */
[----:B------:R-:W-:Y:S01]  /*2f00*/  IMAD.IADD R233, R3, 0x1, -R204 ;  /* 0x0000000103e97824 */ /* 0x000fe200078e0acc */
[----:B------:R-:W-:Y:S01]  /*2f10*/  SHF.L.U32 R175, R2, 0x1, RZ ;  /* 0x0000000102af7819 */ /* 0x000fe200000006ff */
[C---:B------:R-:W-:Y:S01]  /*2f20*/  IMAD.IADD R3, R197.reuse, 0x1, R237 ;  /* 0x00000001c5037824 */ /* 0x040fe200078e02ed */
[C---:B------:R-:W-:Y:S01]  /*2f30*/  IADD3 R2, R197.reuse, R236, RZ ;  /* 0x000000ecc5027210 */ /* 0x040fe20007ffe0ff */
[C---:B-1----:R-:W-:Y:S01]  /*2f40*/  IMAD.IADD R6, R197.reuse, 0x1, R240 ;  /* 0x00000001c5067824 */ /* 0x042fe200078e02f0 */
[C---:B------:R-:W-:Y:S01]  /*2f50*/  IADD3 R214, R197.reuse, R4, RZ ;  /* 0x00000004c5d67210 */ /* 0x040fe20007ffe0ff */
[C---:B------:R-:W-:Y:S01]  /*2f60*/  IMAD.IADD R212, R197.reuse, 0x1, R3 ;  /* 0x00000001c5d47824 */ /* 0x040fe200078e0203 */
[C---:B------:R-:W-:Y:S01]  /*2f70*/  IADD3 R210, R197.reuse, R2, RZ ;  /* 0x00000002c5d27210 */ /* 0x040fe20007ffe0ff */
[----:B------:R-:W-:Y:S01]  /*2f80*/  IMAD.IADD R218, R197, 0x1, R6 ;  /* 0x00000001c5da7824 */ /* 0x000fe200078e0206 */
[----:B------:R-:W-:Y:S01]  /*2f90*/  SEL R185, R185, 0xffffffe0, !P1 ;  /* 0xffffffe0b9b97807 */ /* 0x000fe20004800000 */
[C---:B------:R-:W-:Y:S01]  /*2fa0*/  IMAD.IADD R213, R197.reuse, 0x1, R214 ;  /* 0x00000001c5d57824 */ /* 0x040fe200078e02d6 */
[----:B------:R-:W-:Y:S01]  /*2fb0*/  IADD3 R22, R252, 0x1, RZ ;  /* 0x00000001fc167810 */ /* 0x000fe20007ffe0ff */
[C---:B------:R-:W-:Y:S01]  /*2fc0*/  IMAD.IADD R217, R197.reuse, 0x1, R218 ;  /* 0x00000001c5d97824 */ /* 0x040fe200078e02da */
[----:B------:R-:W-:Y:S01]  /*2fd0*/  SEL R180, R180, 0xffffffc0, !P2 ;  /* 0xffffffc0b4b47807 */ /* 0x000fe20005000000 */
[----:B------:R-:W-:Y:S01]  /*2fe0*/  IMAD.IADD R209, R197, 0x1, R210 ;  /* 0x00000001c5d17824 */ /* 0x000fe200078e02d2 */
[----:B------:R-:W-:Y:S01]  /*2ff0*/  IADD3 R177, R185, R176, RZ ;  /* 0x000000b0b9b17210 */ /* 0x000fe20007ffe0ff */
[----:B------:R-:W-:Y:S01]  /*3000*/  IMAD.IADD R182, R181, 0x1, R185 ;  /* 0x00000001b5b67824 */ /* 0x000fe200078e02b9 */
[----:B------:R-:W-:-:S02]  /*3010*/  IADD3 R215, R197, R216, RZ ;  /* 0x000000d8c5d77210 */ /* 0x000fc40007ffe0ff */
[----:B------:R-:W-:Y:S01]  /*3020*/  IADD3 R211, R197, R212, RZ ;  /* 0x000000d4c5d37210 */ /* 0x000fe20007ffe0ff */
[----:B------:R-:W-:Y:S01]  /*3030*/  IMAD.IADD R183, R181, 0x1, R180 ;  /* 0x00000001b5b77824 */ /* 0x000fe200078e02b4 */
[----:B------:R-:W-:Y:S01]  /*3040*/  IADD3 R235, R204, R22, -R21 ;  /* 0x00000016cceb7210 */ /* 0x000fe20007ffe815 */
[C---:B------:R-:W-:Y:S01]  /*3050*/  IMAD.IADD R179, R180.reuse, 0x1, R176 ;  /* 0x00000001b4b37824 */ /* 0x040fe200078e02b0 */
[----:B------:R-:W-:Y:S01]  /*3060*/  CS2R R22, SRZ ;  /* 0x0000000000167805 */ /* 0x000fe2000001ff00 */
[----:B------:R-:W-:Y:S01]  /*3070*/  CS2R R20, SRZ ;  /* 0x0000000000147805 */ /* 0x000fe2000001ff00 */
[C---:B------:R-:W-:Y:S01]  /*3080*/  IMAD.IADD R184, R180.reuse, 0x1, R182 ;  /* 0x00000001b4b87824 */ /* 0x040fe200078e02b6 */
[C---:B------:R-:W-:Y:S01]  /*3090*/  IADD3 R225, R197.reuse, R217, RZ ;  /* 0x000000d9c5e17210 */ /* 0x040fe20007ffe0ff */
[----:B------:R-:W-:Y:S01]  /*30a0*/  IMAD.IADD R178, R180, 0x1, R177 ;  /* 0x00000001b4b27824 */ /* 0x000fe200078e02b1 */
[C---:B------:R-:W-:Y:S01]  /*30b0*/  IADD3 R223, R197.reuse, R213, RZ ;  /* 0x000000d5c5df7210 */ /* 0x040fe20007ffe0ff */
[C---:B------:R-:W-:Y:S01]  /*30c0*/  IMAD.IADD R224, R197.reuse, 0x1, R215 ;  /* 0x00000001c5e07824 */ /* 0x040fe200078e02d7 */
[C---:B------:R-:W-:Y:S01]  /*30d0*/  IADD3 R221, R197.reuse, R209, RZ ;  /* 0x000000d1c5dd7210 */ /* 0x040fe20007ffe0ff */
[----:B------:R-:W-:-:S02]  /*30e0*/  IMAD.IADD R222, R197, 0x1, R211 ;  /* 0x00000001c5de7824 */ /* 0x000fc400078e02d3 */
.L_x_188:
[----:B------:R-:W0:Y:S01]  /*30f0*/  LDGDEPBAR ;  /* 0x00000000000079af */ /* 0x000e220000000000 */
[C---:B------:R-:W-:Y:S01]  /*3100*/  IMAD.IADD R0, R175.reuse, 0x1, R185 ;  /* 0x00000001af007824 */ /* 0x040fe200078e02b9 */
[----:B-----5:R-:W-:Y:S01]  /*3110*/  FSETP.NEU.FTZ.AND P0, PT, R198, -INF , PT ;  /* 0xff800000c600780b */ /* 0x020fe20003f1d000 */
[--C-:B------:R-:W-:Y:S01]  /*3120*/  IMAD.IADD R2, R175, 0x1, R180.reuse ;  /* 0x00000001af027824 */ /* 0x100fe200078e02b4 */
[----:B------:R-:W-:Y:S01]  /*3130*/  ISETP.GT.AND P4, PT, R196, R226, PT ;  /* 0x000000e2c400720c */ /* 0x000fe20003f84270 */
        /* <DEDUP_REMOVED lines=87> */
[C---:B------:R-:W-:Y:S01]  /*36b0*/  @!P2 IMNMX R72, R0.reuse, R204, PT ;  /* 0x000000cc0048a217 */ /* 0x040fe20003800200 */
        /* <DEDUP_REMOVED lines=194> */
[C---:B------:R-:W-:Y:S04]  /*42e0*/  FADD.FTZ R5, -R2.reuse, R5 ;  /* 0x0000000502057221 */ /* 0x040fe80000010100 */
[C---:B------:R-:W-:Y:S02]  /*42f0*/  FADD.FTZ R8, -R2.reuse, R8 ;  /* 0x0000000802087221 */ /* 0x040fe40000010100 */
[----:B------:R-:W-:Y:S03]  /*4300*/  FADD.FTZ R9, -R2, R9 ;  /* 0x0000000902097221 */ /* 0x000fe60000010100 */
[----:B--2---:R-:W-:Y:S02]  /*4310*/  FADD.FTZ R10, -R0, R10 ;  /* 0x0000000a000a7221 */ /* 0x004fe40000010100 */
[----:B------:R-:W-:Y:S02]  /*4320*/  FMUL.FTZ R69, R99, R4 ;  /* 0x0000000463457220 */ /* 0x000fe40000410000 */
[----:B------:R-:W-:Y:S02]  /*4330*/  FADD.FTZ R12, -R2, R12 ;  /* 0x0000000c020c7221 */ /* 0x000fe40000010100 */
[----:B------:R-:W-:Y:S02]  /*4340*/  FMUL.FTZ R68, R98, R5 ;  /* 0x0000000562447220 */ /* 0x000fe40000410000 */
[----:B------:R-:W-:Y:S02]  /*4350*/  FMUL.FTZ R72, R95, R8 ;  /* 0x000000085f487220 */ /* 0x000fe40000410000 */
[----:B------:R-:W-:Y:S02]  /*4360*/  FMUL.FTZ R71, R94, R9 ;  /* 0x000000095e477220 */ /* 0x000fe40000410000 */
[C---:B------:R-:W-:Y:S02]  /*4370*/  FADD.FTZ R13, -R2.reuse, R13 ;  /* 0x0000000d020d7221 */ /* 0x040fe40000010100 */
[C---:B------:R-:W-:Y:S02]  /*4380*/  FADD.FTZ R70, -R2.reuse, R16 ;  /* 0x0000001002467221 */ /* 0x040fe40000010100 */
[----:B------:R-:W-:Y:S02]  /*4390*/  FADD.FTZ R17, -R2, R17 ;  /* 0x0000001102117221 */ /* 0x000fe40000010100 */
[----:B------:R-:W-:Y:S02]  /*43a0*/  FMUL.FTZ R16, R93, R12 ;  /* 0x0000000c5d107220 */ /* 0x000fe40000410000 */
[C---:B------:R-:W-:Y:S02]  /*43b0*/  FADD.FTZ R4, -R0.reuse, R6 ;  /* 0x0000000600047221 */ /* 0x040fe40000010100 */
[C---:B------:R-:W-:Y:S02]  /*43c0*/  FADD.FTZ R5, -R0.reuse, R7 ;  /* 0x0000000700057221 */ /* 0x040fe40000010100 */
[C---:B------:R-:W-:Y:S02]  /*43d0*/  FADD.FTZ R11, -R0.reuse, R11 ;  /* 0x0000000b000b7221 */ /* 0x040fe40000010100 */
[----:B------:R-:W-:Y:S02]  /*43e0*/  FMUL.FTZ R12, R97, R10 ;  /* 0x0000000a610c7220 */ /* 0x000fe40000410000 */
        /* <DEDUP_REMOVED lines=15> */
[----:B------:R-:W-:Y:S01]  /*44e0*/  IMAD.MOV.U32 R6, RZ, RZ, c[0x0][0x190] ;  /* 0x00006400ff067624 */ /* 0x000fe200078e00ff */
[----:B------:R-:W-:Y:S01]  /*44f0*/  LOP3.LUT R0, R196, 0x1, RZ, 0xc0, !PT ;  /* 0x00000001c4007812 */ /* 0x000fe200078ec0ff */
[----:B------:R-:W-:Y:S02]  /*4500*/  IMAD.MOV.U32 R14, RZ, RZ, -0x6000 ;  /* 0xffffa000ff0e7424 */ /* 0x000fe400078e00ff */
[----:B------:R-:W-:Y:S01]  /*4510*/  IMAD.U32 R2, R6, -0x40, RZ ;  /* 0xffffffc006027824 */ /* 0x000fe200078e00ff */
[----:B------:R-:W-:Y:S01]  /*4520*/  ISETP.NE.U32.AND P1, PT, R0, 0x1, PT ;  /* 0x000000010000780c */ /* 0x000fe20003f25070 */
[----:B------:R-:W-:Y:S03]  /*4530*/  IMAD.MOV.U32 R15, RZ, RZ, c[0x0][0x194] ;  /* 0x00006500ff0f7624 */ /* 0x000fe600078e00ff */
[----:B------:R-:W-:Y:S02]  /*4540*/  LEA R3, P0, R2, R194, 0x1 ;  /* 0x000000c202037211 */ /* 0x000fe400078008ff */
[----:B------:R-:W-:Y:S02]  /*4550*/  SEL R0, R14, 0x6000, !P1 ;  /* 0x000060000e007807 */ /* 0x000fe40004800000 */
[----:B------:R-:W-:Y:S02]  /*4560*/  LEA.HI.X.SX32 R2, R2, R195, 0x1, P0 ;  /* 0x000000c302027211 */ /* 0x000fe400000f0eff */
[----:B------:R-:W-:Y:S01]  /*4570*/  MOV R194, R3 ;  /* 0x0000000300c27202 */ /* 0x000fe20000000f00 */
[----:B------:R-:W-:Y:S01]  /*4580*/  IMAD.IADD R190, R190, 0x1, R0 ;  /* 0x00000001bebe7824 */ /* 0x000fe200078e0200 */
[----:B------:R-:W-:Y:S01]  /*4590*/  IADD3 R175, R175, R0, RZ ;  /* 0x00000000afaf7210 */ /* 0x000fe20007ffe0ff */
[----:B------:R-:W-:Y:S01]  /*45a0*/  IMAD.MOV.U32 R195, RZ, RZ, R2 ;  /* 0x000000ffffc37224 */ /* 0x000fe200078e0002 */
[C---:B------:R-:W-:Y:S04]  /*45b0*/  LEA R2, P0, R6.reuse, R194, 0x6 ;  /* 0x000000c206027211 */ /* 0x040fe800078030ff */
        /* <DEDUP_REMOVED lines=10> */
[----:B------:R-:W0:Y:S02]  /*4660*/  LDGDEPBAR ;  /* 0x00000000000079af */ /* 0x000e240000000000 */
.L_x_186:
[----:B------:R-:W-:Y:S02]  /*4670*/  F2FP.BF16.PACK_AB R6, R68, R69 ;  /* 0x000000454406723e */ /* 0x000fe400000010ff */
[----:B------:R-:W-:Y:S02]  /*4680*/  F2FP.BF16.PACK_AB R5, R5, R4 ;  /* 0x000000040505723e */ /* 0x000fe400000010ff */
[----:B------:R-:W-:Y:S01]  /*4690*/  F2FP.BF16.PACK_AB R4, R71, R72 ;  /* 0x000000484704723e */ /* 0x000fe200000010ff */
[----:B------:R-:W-:Y:S01]  /*46a0*/  STS [R200+0x1e000], R6 ;  /* 0x01e00006c8007388 */ /* 0x000fe20000000800 */
[----:B-1----:R-:W-:Y:S02]  /*46b0*/  F2FP.BF16.PACK_AB R3, R11, R12 ;  /* 0x0000000c0b03723e */ /* 0x002fe400000010ff */
        /* <DEDUP_REMOVED lines=84> */
[----:B------:R-:W-:Y:S03]  /*4c00*/  MOV R5, c[0x0][0x374] ;  /* 0x0000dd0000057a02 */ /* 0x000fe60000000f00 */
[----:B------:R-:W-:Y:S05]  /*4c10*/  IMAD.U32 R2, R4, -0x40, RZ ;  /* 0xffffffc004027824 */ /* 0x000fea00078e00ff */
[C---:B------:R-:W-:Y:S04]  /*4c20*/  LEA R3, P0, R2.reuse, R192, 0x1 ;  /* 0x000000c002037211 */ /* 0x040fe800078008ff */
[----:B------:R-:W-:Y:S01]  /*4c30*/  LEA.HI.X.SX32 R2, R2, R193, 0x1, P0 ;  /* 0x000000c102027211 */ /* 0x000fe200000f0eff */
[----:B------:R-:W-:Y:S03]  /*4c40*/  IMAD.MOV.U32 R192, RZ, RZ, R3 ;  /* 0x000000ffffc07224 */ /* 0x000fe600078e0003 */
[----:B------:R-:W-:Y:S02]  /*4c50*/  MOV R193, R2 ;  /* 0x0000000200c17202 */ /* 0x000fe40000000f00 */
[C---:B------:R-:W-:Y:S03]  /*4c60*/  LEA R2, P0, R4.reuse, R192, 0x6 ;  /* 0x000000c004027211 */ /* 0x040fe600078030ff */
[----:B------:R-:W-:Y:S01]  /*4c70*/  @!PT LDS RZ, [RZ] ;  /* 0x00000000fffff984 */ /* 0x000fe20000000800 */
[----:B------:R-:W-:Y:S01]  /*4c80*/  @!PT LDS RZ, [RZ] ;  /* 0x00000000fffff984 */ /* 0x000fe20000000800 */
[----:B------:R-:W-:Y:S01]  /*4c90*/  @!PT LDS RZ, [RZ] ;  /* 0x00000000fffff984 */ /* 0x000fe20000000800 */
[----:B------:R1:W-:Y:S01]  /*4ca0*/  LDGSTS.E.BYPASS.LTC128B.128 [R191+0xc000], [R192.64] ;  /* 0x0c000000c0bf7fae */ /* 0x0003e2000b901d46 */
[----:B------:R-:W-:Y:S03]  /*4cb0*/  LEA.HI.X R3, R4, R193, R5, 0x6, P0 ;  /* 0x000000c104037211 */ /* 0x000fe600000f3405 */
[----:B------:R1:W-:Y:S04]  /*4cc0*/  LDGSTS.E.BYPASS.LTC128B.128 [R191+0xe000], [R192.64+0x80] ;  /* 0x0e000080c0bf7fae */ /* 0x0003e8000b901d46 */
[----:B------:R1:W-:Y:S04]  /*4cd0*/  LDGSTS.E.BYPASS.LTC128B.128 [R191+0x10000], [R192.64+0x100] ;  /* 0x10000100c0bf7fae */ /* 0x0003e8000b901d46 */
[----:B------:R1:W-:Y:S04]  /*4ce0*/  LDGSTS.E.BYPASS.LTC128B.128 [R191+0xd000], [R2.64] ;  /* 0x0d00000002bf7fae */ /* 0x0003e8000b901d46 */
[----:B------:R1:W-:Y:S04]  /*4cf0*/  LDGSTS.E.BYPASS.LTC128B.128 [R191+0xf000], [R2.64+0x80] ;  /* 0x0f00008002bf7fae */ /* 0x0003e8000b901d46 */
[----:B------:R1:W-:Y:S04]  /*4d00*/  LDGSTS.E.BYPASS.LTC128B.128 [R191+0x11000], [R2.64+0x100] ;  /* 0x1100010002bf7fae */ /* 0x0003e8000b901d46 */
[----:B------:R-:W0:Y:S02]  /*4d10*/  LDGDEPBAR ;  /* 0x00000000000079af */ /* 0x000e240000000000 */
.L_x_187:
        /* <DEDUP_REMOVED lines=115> */
[-C--:B--2---:R-:W-:Y:S02]  /*5450*/  LEA R6, P1, R240, R188.reuse, 0x2 ;  /* 0x000000bcf0067211 */ /* 0x084fe400078210ff */
[-C--:B------:R-:W-:Y:S02]  /*5460*/  LEA R10, P0, R0, R188.reuse, 0x2 ;  /* 0x000000bc000a7211 */ /* 0x080fe400078010ff */
        /* <DEDUP_REMOVED lines=22> */
[CC--:B---3--:R-:W-:Y:S02]  /*55d0*/  LEA R6, P1, R239.reuse, R188.reuse, 0x2 ;  /* 0x000000bcef067211 */ /* 0x0c8fe400078210ff */
        /* <DEDUP_REMOVED lines=60> */
[-C--:B---3--:R-:W-:Y:S02]  /*59a0*/  LEA R10, P0, R236, R188.reuse, 0x2 ;  /* 0x000000bcec0a7211 */ /* 0x088fe400078010ff */
[-C--:B----4-:R-:W-:Y:S01]  /*59b0*/  LEA R8, P3, R0, R188.reuse, 0x2 ;  /* 0x000000bc00087211 */ /* 0x090fe200078610ff */
        /* <DEDUP_REMOVED lines=95> */
[----:B------:R-:W-:Y:S01]  /*5fb0*/  BAR.SYNC.DEFER_BLOCKING 0x0 ;  /* 0x0000000000007b1d */ /* 0x000fe20000010000 */
        /* <DEDUP_REMOVED lines=112> */
[----:B------:R1:W-:Y:S01]  /*66c0*/  STS [R232+0x5400], R0 ;  /* 0x00540000e8007388 */ /* 0x0003e20000000800 */
[----:B------:R-:W-:Y:S02]  /*66d0*/  F2FP.BF16.PACK_AB R54, R55, R54 ;  /* 0x000000363736723e */ /* 0x000fe400000010ff */
[----:B------:R-:W-:Y:S01]  /*66e0*/  F2FP.BF16.PACK_AB R64, R65, R64 ;  /* 0x000000404140723e */ /* 0x000fe200000010ff */
[----:B------:R2:W-:Y:S01]  /*66f0*/  STS [R231+0x6000], R69 ;  /* 0x00600045e7007388 */ /* 0x0005e20000000800 */
[----:B------:R-:W-:-:S02]  /*6700*/  F2FP.BF16.PACK_AB R66, R67, R66 ;  /* 0x000000424342723e */ /* 0x000fc400000010ff */
[----:B------:R-:W-:Y:S01]  /*6710*/  F2FP.BF16.PACK_AB R56, R57, R56 ;  /* 0x000000383938723e */ /* 0x000fe200000010ff */
[----:B------:R2:W-:Y:S01]  /*6720*/  STS [R231+0x6400], R68 ;  /* 0x00640044e7007388 */ /* 0x0005e20000000800 */
[----:B------:R-:W-:Y:S02]  /*6730*/  F2FP.BF16.PACK_AB R58, R59, R58 ;  /* 0x0000003a3b3a723e */ /* 0x000fe400000010ff */
[----:B------:R-:W-:Y:S01]  /*6740*/  F2FP.BF16.PACK_AB R60, R61, R60 ;  /* 0x0000003c3d3c723e */ /* 0x000fe200000010ff */
[----:B------:R2:W-:Y:S01]  /*6750*/  STS [R232+0x6000], R32 ;  /* 0x00600020e8007388 */ /* 0x0005e20000000800 */
[----:B------:R-:W-:Y:S02]  /*6760*/  F2FP.BF16.PACK_AB R62, R63, R62 ;  /* 0x0000003e3f3e723e */ /* 0x000fe400000010ff */
[----:B------:R-:W-:Y:S01]  /*6770*/  ISETP.NE.AND P0, PT, R248, -0x1, PT ;  /* 0xfffffffff800780c */ /* 0x000fe20003f05270 */
[----:B------:R2:W-:Y:S04]  /*6780*/  STS [R232+0x6400], R34 ;  /* 0x00640022e8007388 */ /* 0x0005e80000000800 */
[----:B------:R2:W-:Y:S04]  /*6790*/  STS [R231+0x7000], R25 ;  /* 0x00700019e7007388 */ /* 0x0005e80000000800 */
[----:B------:R2:W-:Y:S04]  /*67a0*/  STS [R231+0x7400], R26 ;  /* 0x0074001ae7007388 */ /* 0x0005e80000000800 */
[----:B------:R2:W-:Y:S01]  /*67b0*/  STS [R232+0x7000], R28 ;  /* 0x0070001ce8007388 */ /* 0x0005e20000000800 */
[----:B-1----:R-:W-:-:S03]  /*67c0*/  @P0 IADD3 R0, R228, R248, RZ ;  /* 0x000000f8e4000210 */ /* 0x002fc60007ffe0ff */
[----:B------:R2:W-:Y:S02]  /*67d0*/  STS [R232+0x7400], R30 ;  /* 0x0074001ee8007388 */ /* 0x0005e40000000800 */
[C---:B------:R-:W-:Y:S02]  /*67e0*/  @P0 IMAD.WIDE.U32 R2, R0.reuse, c[0x0][0x3a0], RZ ;  /* 0x0000e80000020a25 */ /* 0x040fe400078e00ff */
[----:B------:R2:W-:Y:S02]  /*67f0*/  STS [R231+0x8000], R36 ;  /* 0x00800024e7007388 */ /* 0x0005e40000000800 */
[----:B------:R-:W-:Y:S01]  /*6800*/  @P0 IMAD R5, R0, c[0x0][0x3a4], R3 ;  /* 0x0000e90000050a24 */ /* 0x000fe200078e0203 */
[----:B------:R-:W-:Y:S01]  /*6810*/  @P0 MOV R4, R2 ;  /* 0x0000000200040202 */ /* 0x000fe20000000f00 */
[----:B------:R2:W-:Y:S04]  /*6820*/  STS [R231+0x8400], R38 ;  /* 0x00840026e7007388 */ /* 0x0005e80000000800 */
[----:B------:R2:W-:Y:S04]  /*6830*/  STS [R232+0x8000], R48 ;  /* 0x00800030e8007388 */ /* 0x0005e80000000800 */
[----:B------:R2:W-:Y:S04]  /*6840*/  STS [R232+0x8400], R50 ;  /* 0x00840032e8007388 */ /* 0x0005e80000000800 */
[----:B------:R2:W-:Y:S04]  /*6850*/  STS [R231+0x9000], R40 ;  /* 0x00900028e7007388 */ /* 0x0005e80000000800 */
[----:B------:R2:W-:Y:S04]  /*6860*/  STS [R231+0x9400], R42 ;  /* 0x0094002ae7007388 */ /* 0x0005e80000000800 */
[----:B------:R2:W-:Y:S04]  /*6870*/  STS [R232+0x9000], R44 ;  /* 0x0090002ce8007388 */ /* 0x0005e80000000800 */
[----:B------:R2:W-:Y:S04]  /*6880*/  STS [R232+0x9400], R46 ;  /* 0x0094002ee8007388 */ /* 0x0005e80000000800 */
[----:B------:R-:W1:Y:S04]  /*6890*/  S2R R157, SR_CTAID.Y ;  /* 0x00000000009d7919 */ /* 0x000e680000002600 */
[----:B------:R2:W-:Y:S04]  /*68a0*/  STS [R231+0xa000], R52 ;  /* 0x00a00034e7007388 */ /* 0x0005e80000000800 */
[----:B------:R2:W-:Y:S04]  /*68b0*/  STS [R231+0xa400], R54 ;  /* 0x00a40036e7007388 */ /* 0x0005e80000000800 */
[----:B------:R2:W-:Y:S04]  /*68c0*/  STS [R232+0xa000], R64 ;  /* 0x00a00040e8007388 */ /* 0x0005e80000000800 */
[----:B------:R2:W-:Y:S04]  /*68d0*/  STS [R232+0xa400], R66 ;  /* 0x00a40042e8007388 */ /* 0x0005e80000000800 */
[----:B------:R2:W-:Y:S04]  /*68e0*/  STS [R231+0xb000], R56 ;  /* 0x00b00038e7007388 */ /* 0x0005e80000000800 */
[----:B------:R2:W-:Y:S01]  /*68f0*/  STS [R231+0xb400], R58 ;  /* 0x00b4003ae7007388 */ /* 0x0005e20000000800 */
[----:B-1----:R-:W-:-:S03]  /*6900*/  SHF.R.S32.HI R97, RZ, 0x1f, R157 ;  /* 0x0000001fff617819 */ /* 0x002fc6000001149d */
[----:B------:R2:W-:Y:S04]  /*6910*/  STS [R232+0xb000], R60 ;  /* 0x00b0003ce8007388 */ /* 0x0005e80000000800 */
[----:B------:R2:W-:Y:S04]  /*6920*/  STS [R232+0xb400], R62 ;  /* 0x00b4003ee8007388 */ /* 0x0005e80000000800 */
[----:B------:R-:W1:Y:S01]  /*6930*/  S2R R96, SR_CTAID.Y ;  /* 0x0000000000607919 */ /* 0x000e620000002600 */
[----:B------:R-:W-:Y:S05]  /*6940*/  @P0 BRA `(.L_x_189) ;  /* 0x000000a000000947 */ /* 0x000fea0003800000 */
[----:B------:R-:W-:Y:S01]  /*6950*/  SHF.R.S32.HI R0, RZ, 0x1f, R228 ;  /* 0x0000001fff007819 */ /* 0x000fe200000114e4 */
[----:B------:R-:W-:-:S04]  /*6960*/  IMAD.WIDE.U32 R2, R228, c[0x0][0x3a0], RZ ;  /* 0x0000e800e4027a25 */ /* 0x000fc800078e00ff */
[----:B------:R-:W-:Y:S02]  /*6970*/  IMAD R0, R0, c[0x0][0x3a0], RZ ;  /* 0x0000e80000007a24 */ /* 0x000fe400078e02ff */
[----:B------:R-:W-:Y:S02]  /*6980*/  IMAD R4, R97, c[0x0][0x388], RZ ;  /* 0x0000e20061047a24 */ /* 0x000fe400078e02ff */
[----:B------:R-:W-:-:S05]  /*6990*/  IMAD R0, R228, c[0x0][0x3a4], R0 ;  /* 0x0000e900e4007a24 */ /* 0x000fca00078e0200 */
[----:B------:R-:W-:Y:S01]  /*69a0*/  IADD3 R3, R3, R0, RZ ;  /* 0x0000000003037210 */ /* 0x000fe20007ffe0ff */
[----:B-1----:R-:W-:-:S04]  /*69b0*/  IMAD R0, R96, c[0x0][0x38c], R4 ;  /* 0x0000e30060007a24 */ /* 0x002fc800078e0204 */
[----:B------:R-:W-:-:S05]  /*69c0*/  IMAD.WIDE.U32 R2, R96, c[0x0][0x388], R2 ;  /* 0x0000e20060027a25 */ /* 0x000fca00078e0002 */
[----:B------:R-:W-:Y:S02]  /*69d0*/  IADD3 R5, R3, R0, RZ ;  /* 0x0000000003057210 */ /* 0x000fe40007ffe0ff */
[----:B------:R-:W-:Y:S02]  /*69e0*/  MOV R4, R2 ;  /* 0x0000000200047202 */ /* 0x000fe40000000f00 */
.L_x_189:
[----:B------:R-:W-:-:S05]  /*69f0*/  @P0 IADD3 R0, R228, R248, RZ ;  /* 0x000000f8e4000210 */ /* 0x000fca0007ffe0ff */
[----:B------:R-:W-:-:S04]  /*6a00*/  @P0 IMAD.WIDE.U32 R2, R0, c[0x0][0x3a8], RZ ;  /* 0x0000ea0000020a25 */ /* 0x000fc800078e00ff */
[----:B------:R-:W-:Y:S01]  /*6a10*/  @P0 IMAD R37, R0, c[0x0][0x3ac], R3 ;  /* 0x0000eb0000250a24 */ /* 0x000fe200078e0203 */
[----:B--2---:R-:W-:Y:S01]  /*6a20*/  @P0 MOV R36, R2 ;  /* 0x0000000200240202 */ /* 0x004fe20000000f00 */
        /* <DEDUP_REMOVED lines=11> */
.L_x_190:
[----:B------:R-:W-:Y:S01]  /*6ae0*/  BAR.SYNC.DEFER_BLOCKING 0x0 ;  /* 0x0000000000007b1d */ /* 0x000fe20000010000 */
[----:B------:R-:W-:Y:S01]  /*6af0*/  MOV R20, R250 ;  /* 0x000000fa00147202 */ /* 0x000fe20000000f00 */
[----:B------:R-:W-:Y:S01]  /*6b00*/  IMAD R23, R230, -0x40, R204 ;  /* 0xffffffc0e6177824 */ /* 0x000fe200078e02cc */
[----:B------:R-:W-:Y:S01]  /*6b10*/  MOV R21, R251 ;  /* 0x000000fb00157202 */ /* 0x000fe20000000f00 */
[----:B------:R-:W-:Y:S01]  /*6b20*/  IMAD R0, R249, c[0x0][0x3a0], RZ ;  /* 0x0000e800f9007a24 */ /* 0x000fe200078e02ff */
[----:B------:R-:W-:Y:S01]  /*6b30*/  SHF.R.S32.HI R38, RZ, 0x1f, R229 ;  /* 0x0000001fff267819 */ /* 0x000fe200000114e5 */
[----:B------:R-:W2:Y:S01]  /*6b40*/  S2R R6, SR_CTAID.Z ;  /* 0x0000000000067919 */ /* 0x000ea20000002700 */
[----:B------:R-:W-:Y:S01]  /*6b50*/  ISETP.GE.AND P2, PT, R229, R23, PT ;  /* 0x00000017e500720c */ /* 0x000fe20003f46270 */
[C---:B------:R-:W-:Y:S01]  /*6b60*/  IMAD.WIDE.U32 R2, R241.reuse, c[0x0][0x3a0], R20 ;  /* 0x0000e800f1027a25 */ /* 0x040fe200078e0014 */
[----:B------:R-:W-:Y:S01]  /*6b70*/  BSSY B0, `(.L_x_191) ;  /* 0x0000022000007945 */ /* 0x000fe20003800000 */
[----:B------:R-:W3:Y:S02]  /*6b80*/  S2R R39, SR_CTAID.Z ;  /* 0x0000000000277919 */ /* 0x000ee40000002700 */
[----:B------:R-:W-:Y:S01]  /*6b90*/  IMAD R0, R241, c[0x0][0x3a4], R0 ;  /* 0x0000e900f1007a24 */ /* 0x000fe200078e0200 */
[----:B------:R-:W-:-:S04]  /*6ba0*/  IADD3 R2, P0, R4, R2, RZ ;  /* 0x0000000204027210 */ /* 0x000fc80007f1e0ff */
[----:B------:R-:W-:Y:S01]  /*6bb0*/  IADD3.X R3, R5, R3, R0, P0, !PT ;  /* 0x0000000305037210 */ /* 0x000fe200007fe400 */
[----:B------:R4:W1:Y:S04]  /*6bc0*/  LDS.128 R32, [R191+0x13000] ;  /* 0x01300000bf207984 */ /* 0x0008680000000c00 */
[----:B------:R4:W1:Y:S01]  /*6bd0*/  LDS.128 R28, [R191+0x15000] ;  /* 0x01500000bf1c7984 */ /* 0x0008620000000c00 */
[----:B--2---:R-:W-:-:S03]  /*6be0*/  SHF.R.S32.HI R64, RZ, 0x1f, R6 ;  /* 0x0000001fff407819 */ /* 0x004fc60000011406 */
[----:B------:R4:W2:Y:S01]  /*6bf0*/  LDS.128 R24, [R191+0x17000] ;  /* 0x01700000bf187984 */ /* 0x0008a20000000c00 */
[----:B---3--:R-:W-:-:S03]  /*6c00*/  IMAD.WIDE.U32 R4, R39, c[0x0][0x3b8], R2 ;  /* 0x0000ee0027047a25 */ /* 0x008fc600078e0002 */
[----:B------:R4:W3:Y:S01]  /*6c10*/  LDS.128 R48, [R191+0x18000] ;  /* 0x01800000bf307984 */ /* 0x0008e20000000c00 */
[----:B------:R-:W-:-:S03]  /*6c20*/  IMAD R0, R64, c[0x0][0x3b8], RZ ;  /* 0x0000ee0040007a24 */ /* 0x000fc600078e02ff */
[----:B------:R4:W1:Y:S01]  /*6c30*/  LDS.128 R60, [R191+0x19000] ;  /* 0x01900000bf3c7984 */ /* 0x0008620000000c00 */
[----:B------:R-:W-:-:S03]  /*6c40*/  IMAD R0, R39, c[0x0][0x3bc], R0 ;  /* 0x0000ef0027007a24 */ /* 0x000fc600078e0200 */
[----:B------:R4:W1:Y:S02]  /*6c50*/  LDS.128 R44, [R191+0x1a000] ;  /* 0x01a00000bf2c7984 */ /* 0x0008640000000c00 */
[----:B------:R-:W-:Y:S02]  /*6c60*/  IADD3 R22, R0, R5, RZ ;  /* 0x0000000500167210 */ /* 0x000fe40007ffe0ff */
[----:B------:R4:W1:Y:S04]  /*6c70*/  LDS.128 R56, [R191+0x1b000] ;  /* 0x01b00000bf387984 */ /* 0x0008680000000c00 */
[----:B------:R4:W1:Y:S04]  /*6c80*/  LDS.128 R40, [R191+0x1c000] ;  /* 0x01c00000bf287984 */ /* 0x0008680000000c00 */
[----:B------:R4:W1:Y:S01]  /*6c90*/  LDS.128 R52, [R191+0x1d000] ;  /* 0x01d00000bf347984 */ /* 0x0008620000000c00 */
[----:B------:R-:W-:Y:S05]  /*6ca0*/  @P2 BRA `(.L_x_192) ;  /* 0x000000e000002947 */ /* 0x000fea0003800000 */
[----:B------:R-:W4:Y:S01]  /*6cb0*/  LDS.128 R12, [R191+0x14000] ;  /* 0x01400000bf0c7984 */ /* 0x000f220000000c00 */
[----:B------:R-:W-:Y:S01]  /*6cc0*/  MOV R2, R4 ;  /* 0x0000000400027202 */ /* 0x000fe20000000f00 */
[----:B------:R-:W-:Y:S01]  /*6cd0*/  IMAD R0, R38, c[0x0][0x3a0], RZ ;  /* 0x0000e80026007a24 */ /* 0x000fe200078e02ff */
[----:B------:R-:W-:Y:S01]  /*6ce0*/  MOV R3, R22 ;  /* 0x0000001600037202 */ /* 0x000fe20000000f00 */
[----:B------:R-:W3:Y:S02]  /*6cf0*/  LDS.128 R8, [R191+0x12000] ;  /* 0x01200000bf087984 */ /* 0x000ee40000000c00 */
[----:B------:R-:W-:-:S02]  /*6d00*/  IMAD R0, R229, c[0x0][0x3a4], R0 ;  /* 0x0000e900e5007a24 */ /* 0x000fc400078e0200 */
[----:B------:R-:W2:Y:S01]  /*6d10*/  LDS.128 R16, [R191+0x16000] ;  /* 0x01600000bf107984 */ /* 0x000ea20000000c00 */
[----:B------:R-:W-:-:S05]  /*6d20*/  IMAD.WIDE.U32 R6, R229, c[0x0][0x3a0], R2 ;  /* 0x0000e800e5067a25 */ /* 0x000fca00078e0002 */
[----:B------:R-:W-:Y:S02]  /*6d30*/  IADD3 R0, R0, R7, RZ ;  /* 0x0000000700007210 */ /* 0x000fe40007ffe0ff */
[----:B------:R-:W-:-:S04]  /*6d40*/  LEA R2, P0, R6, c[0x0][0x340], 0x1 ;  /* 0x0000d00006027a11 */ /* 0x000fc800078008ff */
[----:B------:R-:W-:-:S05]  /*6d50*/  LEA.HI.X R3, R6, c[0x0][0x344], R0, 0x1, P0 ;  /* 0x0000d10006037a11 */ /* 0x000fca00000f0c00 */
[----:B----4-:R4:W-:Y:S04]  /*6d60*/  STG.E.128 [R2.64+0x80], R12 ;  /* 0x0000800c02007986 */ /* 0x0109e8000c101d06 */
[----:B---3--:R4:W-:Y:S04]  /*6d70*/  STG.E.128 [R2.64], R8 ;  /* 0x0000000802007986 */ /* 0x0089e8000c101d06 */
[----:B--2---:R4:W-:Y:S02]  /*6d80*/  STG.E.128 [R2.64+0x100], R16 ;  /* 0x0001001002007986 */ /* 0x0049e4000c101d06 */
.L_x_192:
[----:B------:R-:W-:Y:S05]  /*6d90*/  BSYNC B0 ;  /* 0x0000000000007941 */ /* 0x000fea0003800000 */
.L_x_191:
[----:B------:R-:W-:Y:S01]  /*6da0*/  IADD3 R0, R229, 0x20, RZ ;  /* 0x00000020e5007810 */ /* 0x000fe20007ffe0ff */
[----:B------:R-:W-:Y:S03]  /*6db0*/  BSSY B0, `(.L_x_193) ;  /* 0x0000010000007945 */ /* 0x000fe60003800000 */
[----:B------:R-:W-:-:S13]  /*6dc0*/  ISETP.GE.AND P1, PT, R0, R23, PT ;  /* 0x000000170000720c */ /* 0x000fda0003f26270 */
[----:B------:R-:W-:Y:S05]  /*6dd0*/  @P1 BRA `(.L_x_194) ;  /* 0x000000d000001947 */ /* 0x000fea0003800000 */
[----:B------:R-:W-:Y:S02]  /*6de0*/  IADD3 R0, P0, R229, 0x20, RZ ;  /* 0x00000020e5007810 */ /* 0x000fe40007f1e0ff */
[----:B----4-:R-:W-:-:S03]  /*6df0*/  MOV R3, R22 ;  /* 0x0000001600037202 */ /* 0x010fc60000000f00 */
[----:B------:R-:W-:-:S04]  /*6e00*/  IMAD.X R2, RZ, RZ, R38, P0 ;  /* 0x000000ffff027224 */ /* 0x000fc800000e0626 */
[----:B------:R-:W-:Y:S02]  /*6e10*/  IMAD R5, R2, c[0x0][0x3a0], RZ ;  /* 0x0000e80002057a24 */ /* 0x000fe400078e02ff */
[----:B------:R-:W-:-:S04]  /*6e20*/  IMAD.MOV.U32 R2, RZ, RZ, R4 ;  /* 0x000000ffff027224 */ /* 0x000fc800078e0004 */
[----:B------:R-:W-:-:S04]  /*6e30*/  IMAD.WIDE.U32 R6, R0, c[0x0][0x3a0], R2 ;  /* 0x0000e80000067a25 */ /* 0x000fc800078e0002 */
[----:B------:R-:W-:Y:S01]  /*6e40*/  IMAD R0, R0, c[0x0][0x3a4], R5 ;  /* 0x0000e90000007a24 */ /* 0x000fe200078e0205 */
[----:B------:R-:W-:-:S04]  /*6e50*/  LEA R2, P0, R6, c[0x0][0x340], 0x1 ;  /* 0x0000d00006027a11 */ /* 0x000fc800078008ff */
[----:B------:R-:W-:-:S04]  /*6e60*/  IADD3 R0, R0, R7, RZ ;  /* 0x0000000700007210 */ /* 0x000fc80007ffe0ff */
[----:B------:R-:W-:-:S05]  /*6e70*/  LEA.HI.X R3, R6, c[0x0][0x344], R0, 0x1, P0 ;  /* 0x0000d10006037a11 */ /* 0x000fca00000f0c00 */
[----:B-1----:R1:W-:Y:S04]  /*6e80*/  STG.E.128 [R2.64], R32 ;  /* 0x0000002002007986 */ /* 0x0023e8000c101d06 */
[----:B------:R1:W-:Y:S04]  /*6e90*/  STG.E.128 [R2.64+0x80], R28 ;  /* 0x0000801c02007986 */ /* 0x0003e8000c101d06 */
[----:B--2---:R1:W-:Y:S02]  /*6ea0*/  STG.E.128 [R2.64+0x100], R24 ;  /* 0x0001001802007986 */ /* 0x0043e4000c101d06 */
.L_x_194:
[----:B------:R-:W-:Y:S05]  /*6eb0*/  BSYNC B0 ;  /* 0x0000000000007941 */ /* 0x000fea0003800000 */
.L_x_193:
[----:B-1--4-:R-:W-:Y:S01]  /*6ec0*/  IMAD.WIDE.U32 R2, R241, c[0x0][0x3a8], R20 ;  /* 0x0000ea00f1027a25 */ /* 0x012fe200078e0014 */
        /* <DEDUP_REMOVED lines=18> */
[----:B---3--:R1:W-:Y:S04]  /*6ff0*/  STG.E.128 [R2.64], R48 ;  /* 0x0000003002007986 */ /* 0x0083e8000c101d06 */
[----:B------:R1:W-:Y:S04]  /*7000*/  STG.E.128 [R2.64+0x80], R44 ;  /* 0x0000802c02007986 */ /* 0x0003e8000c101d06 */
[----:B------:R1:W-:Y:S02]  /*7010*/  STG.E.128 [R2.64+0x100], R40 ;  /* 0x0001002802007986 */ /* 0x0003e4000c101d06 */
.L_x_196:
[----:B------:R-:W-:Y:S05]  /*7020*/  BSYNC B0 ;  /* 0x0000000000007941 */ /* 0x000fea0003800000 */
.L_x_195:
[----:B------:R-:W-:Y:S05]  /*7030*/  @P1 BRA `(.L_x_185) ;  /* 0x000000d000001947 */ /* 0x000fea0003800000 */
[----:B------:R-:W-:Y:S02]  /*7040*/  IADD3 R0, P0, R229, 0x20, RZ ;  /* 0x00000020e5007810 */ /* 0x000fe40007f1e0ff */
[----:B-1----:R-:W-:-:S03]  /*7050*/  MOV R3, R8 ;  /* 0x0000000800037202 */ /* 0x002fc60000000f00 */
        /* <DEDUP_REMOVED lines=8> */
[----:B------:R1:W-:Y:S04]  /*70e0*/  STG.E.128 [R2.64], R60 ;  /* 0x0000003c02007986 */ /* 0x0003e8000c101d06 */
[----:B------:R1:W-:Y:S04]  /*70f0*/  STG.E.128 [R2.64+0x80], R56 ;  /* 0x0000803802007986 */ /* 0x0003e8000c101d06 */
[----:B------:R1:W-:Y:S02]  /*7100*/  STG.E.128 [R2.64+0x100], R52 ;  /* 0x0001003402007986 */ /* 0x0003e4000c101d06 */
.L_x_185:
[----:B------:R-:W-:Y:S05]  /*7110*/  BSYNC B1 ;  /* 0x0000000000017941 */ /* 0x000fea0003800000 */
.L_x_171:
[----:B------:R-:W-:-:S04]  /*7120*/  IADD3 R230, R230, c[0x0][0xc], RZ ;  /* 0x00000300e6e67a10 */ /* 0x000fc80007ffe0ff */
[----:B------:R-:W-:-:S13]  /*7130*/  ISETP.GE.AND P0, PT, R230, UR4, PT ;  /* 0x00000004e6007c0c */ /* 0x000fda000bf06270 */
[----:B------:R-:W-:Y:S01]  /*7140*/  @P0 CALL.REL.NOINC `(.L_x_197) ;  /* 0x0000001000000944 */ /* 0x000fe20003c00000 */
[----:B------:R-:W-:Y:S05]  /*7150*/  BRA `(.L_x_198) ;  /* 0xffff975000007947 */ /* 0x000fea000383ffff */
.L_x_197:
[----:B------:R-:W-:Y:S05]  /*7160*/  EXIT ;  /* 0x000000000000794d */ /* 0x000fea0003800000 */
.L_x_199:
        /* <DEDUP_REMOVED lines=9> */
.L_x_802:


//--------------------- .text._ZN5flash44flash_bwd_dq_dk_dv_loop_seqk_parallel_kernelI23Flash_bwd_kernel_traitsILi192ELi64ELi64ELi8ELi4ELi2ELi2ELb0ELb0EN7cutlass10bfloat16_tE19Flash_kernel_traitsILi192ELi64ELi64ELi8ES3_EELb0ELb1ELb0ELb1ELb0ELb0ELb0EEEvNS_16Flash_bwd_paramsE --------------------------
	.section	.text._ZN5flash44flash_bwd_dq_dk_dv_loop_seqk_parallel_kernelI23Flash_bwd_kernel_traitsILi192ELi64ELi64ELi8ELi4ELi2ELi2ELb0ELb0EN7cutlass10bfloat16_tE19Flash_kernel_traitsILi192ELi64ELi64ELi8ES3_EELb0ELb1ELb0ELb1ELb0ELb0ELb0EEEvNS_16Flash_bwd_paramsE,"ax",@progbits
	.sectioninfo	@"SHI_REGISTERS=255"
	.align	128
        .global         _ZN5flash44flash_bwd_dq_dk_dv_loop_seqk_parallel_kernelI23Flash_bwd_kernel_traitsILi192ELi64ELi64ELi8ELi4ELi2ELi2ELb0ELb0EN7cutlass10bfloat16_tE19Flash_kernel_traitsILi192ELi64ELi64ELi8ES3_EELb0ELb1ELb0ELb1ELb0ELb0ELb0EEEvNS_16Flash_bwd_paramsE
        .type           _ZN5flash44flash_bwd_dq_dk_dv_loop_seqk_parallel_kernelI23Flash_bwd_kernel_traitsILi192ELi64ELi64ELi8ELi4ELi2ELi2ELb0ELb0EN7cutlass10bfloat16_tE19Flash_kernel_traitsILi192ELi64ELi64ELi8ES3_EELb0ELb1ELb0ELb1ELb0ELb0ELb0EEEvNS_16Flash_bwd_paramsE,@function
        .size           _ZN5flash44flash_bwd_dq_dk_dv_loop_seqk_parallel_kernelI23Flash_bwd_kernel_traitsILi192ELi64ELi64ELi8ELi4ELi2ELi2ELb0ELb0EN7cutlass10bfloat16_tE19Flash_kernel_traitsILi192ELi64ELi64ELi8ES3_EELb0ELb1ELb0ELb1ELb0ELb0ELb0EEEvNS_16Flash_bwd_paramsE,(.L_x_803 - _ZN5flash44flash_bwd_dq_dk_dv_loop_seqk_parallel_kernelI23Flash_bwd_kernel_traitsILi192ELi64ELi64ELi8ELi4ELi2ELi2ELb0ELb0EN7cutlass10bfloat16_tE19Flash_kernel_traitsILi192ELi64ELi64ELi8ES3_EELb0ELb1ELb0ELb1ELb0ELb0ELb0EEEvNS_16Flash_bwd_paramsE)
        .other          _ZN5flash44flash_bwd_dq_dk_dv_loop_seqk_parallel_kernelI23Flash_bwd_kernel_traitsILi192ELi64ELi64ELi8ELi4ELi2ELi2ELb0ELb0EN7cutlass10bfloat16_tE19Flash_kernel_traitsILi192ELi64ELi64ELi8ES3_EELb0ELb1ELb0ELb1ELb0ELb0ELb0EEEvNS_16Flash_bwd_paramsE,@"STO_CUDA_ENTRY STV_DEFAULT"
_ZN5flash44flash_bwd_dq_dk_dv_loop_seqk_parallel_kernelI23Flash_bwd_kernel_traitsILi192ELi64ELi64ELi8ELi4ELi2ELi2ELb0ELb0EN7cutlass10bfloat16_tE19Flash_kernel_traitsILi192ELi64ELi64ELi8ES3_EELb0ELb1ELb0ELb1ELb0ELb0ELb0EEEvNS_16Flash_bwd_paramsE:
.text._ZN5flash44flash_bwd_dq_dk_dv_loop_seqk_parallel_kernelI23Flash_bwd_kernel_traitsILi192ELi64ELi64ELi8ELi4ELi2ELi2ELb0ELb0EN7cutlass10bfloat16_tE19Flash_kernel_traitsILi192ELi64ELi64ELi8ES3_EELb0ELb1ELb0ELb1ELb0ELb0ELb0EEEvNS_16Flash_bwd_paramsE:
        /* <DEDUP_REMOVED lines=13> */
[----:B------:R-:W-:Y:S01]  /*00d0*/  IMAD.MOV.U32 R171, RZ, RZ, 0x40 ;  /* 0x00000040ffab7424 */ /* 0x000fe200078e00ff */
[----:B------:R-:W2:Y:S01]  /*00e0*/  S2R R244, SR_CTAID.Z ;  /* 0x0000000000f47919 */ /* 0x000ea20000002700 */
[----:B------:R-:W-:Y:S01]  /*00f0*/  IMAD.MOV.U32 R206, RZ, RZ, -0x10 ;  /* 0xfffffff0ffce7424 */ /* 0x000fe200078e00ff */
[----:B-1----:R-:W-:-:S04]  /*0100*/  SHF.R.S32.HI R8, RZ, 0x1f, R12 ;  /* 0x0000001fff087819 */ /* 0x002fc8000001140c */
[CC--:B------:R-:W-:Y:S02]  /*0110*/  LEA.HI R2, R8.reuse, R12.reuse, RZ, 0x5 ;  /* 0x0000000c08027211 */ /* 0x0c0fe400078f28ff */
[----:B------:R-:W-:Y:S02]  /*0120*/  LEA.HI R6, R8, R12, RZ, 0x4 ;  /* 0x0000000c08067211 */ /* 0x000fe400078f20ff */
[--C-:B------:R-:W-:Y:S02]  /*0130*/  SHF.R.S32.HI R0, RZ, 0x5, R2.reuse ;  /* 0x00000005ff007819 */ /* 0x100fe40000011402 */
[----:B------:R-:W-:Y:S02]  /*0140*/  SHF.R.S32.HI R3, RZ, 0x1f, R2 ;  /* 0x0000001fff037819 */ /* 0x000fe40000011402 */
[-C--:B------:R-:W-:Y:S02]  /*0150*/  LEA.HI R2, R2, R0.reuse, RZ, 0x1 ;  /* 0x0000000002027211 */ /* 0x080fe400078f08ff */
[----:B------:R-:W-:-:S02]  /*0160*/  LEA.HI R3, R3, R0, RZ, 0x2 ;  /* 0x0000000003037211 */ /* 0x000fc400078f10ff */
[----:B------:R-:W-:Y:S02]  /*0170*/  SHF.R.S32.HI R5, RZ, 0x4, R6 ;  /* 0x00000004ff057819 */ /* 0x000fe40000011406 */
[----:B------:R-:W-:Y:S02]  /*0180*/  LOP3.LUT R3, R3, 0xfffffffc, RZ, 0xc0, !PT ;  /* 0xfffffffc03037812 */ /* 0x000fe400078ec0ff */
[----:B------:R-:W-:Y:S02]  /*0190*/  LOP3.LUT R2, R2, 0xfffffffe, RZ, 0xc0, !PT ;  /* 0xfffffffe02027812 */ /* 0x000fe400078ec0ff */
[----:B------:R-:W-:Y:S01]  /*01a0*/  LEA.HI R4, R6, R5, RZ, 0x1 ;  /* 0x0000000506047211 */ /* 0x000fe200078f08ff */
[----:B------:R-:W-:Y:S01]  /*01b0*/  IMAD.IADD R187, R0, 0x1, -R3 ;  /* 0x0000000100bb7824 */ /* 0x000fe200078e0a03 */
[----:B------:R-:W-:Y:S01]  /*01c0*/  LEA.HI R14, R8, R12, RZ, 0x2 ;  /* 0x0000000c080e7211 */ /* 0x000fe200078f10ff */
[----:B------:R-:W-:Y:S01]  /*01d0*/  IMAD.IADD R181, R0, 0x1, -R2 ;  /* 0x0000000100b57824 */ /* 0x000fe200078e0a02 */
[----:B------:R-:W-:-:S02]  /*01e0*/  LOP3.LUT R0, R4, 0xfffffffe, RZ, 0xc0, !PT ;  /* 0xfffffffe04007812 */ /* 0x000fc400078ec0ff */
[----:B------:R-:W-:Y:S02]  /*01f0*/  LEA.HI R13, R8, R12, RZ, 0x3 ;  /* 0x0000000c080d7211 */ /* 0x000fe400078f18ff */
[----:B------:R-:W-:Y:S01]  /*0200*/  SHF.R.S32.HI R7, RZ, 0x2, R14 ;  /* 0x00000002ff077819 */ /* 0x000fe2000001140e */
[----:B------:R-:W-:Y:S01]  /*0210*/  IMAD.IADD R10, R5, 0x1, -R0 ;  /* 0x00000001050a7824 */ /* 0x000fe200078e0a00 */
[----:B------:R-:W-:Y:S02]  /*0220*/  SHF.R.S32.HI R2, RZ, 0x1f, R14 ;  /* 0x0000001fff027819 */ /* 0x000fe4000001140e */
[----:B------:R-:W-:Y:S01]  /*0230*/  SHF.R.S32.HI R241, RZ, 0x3, R13 ;  /* 0x00000003fff17819 */ /* 0x000fe2000001140d */
[----:B------:R-:W-:Y:S01]  /*0240*/  IMAD.SHL.U32 R173, R10, 0x200, RZ ;  /* 0x000002000aad7824 */ /* 0x000fe200078e00ff */
[----:B------:R-:W-:Y:S02]  /*0250*/  LOP3.LUT R0, R13, 0xfffffff8, RZ, 0xc0, !PT ;  /* 0xfffffff80d007812 */ /* 0x000fe400078ec0ff */
[----:B------:R-:W-:Y:S01]  /*0260*/  LEA.HI R2, R2, R7, RZ, 0x3 ;  /* 0x0000000702027211 */ /* 0x000fe200078f18ff */
[----:B------:R-:W-:Y:S01]  /*0270*/  IMAD.SHL.U32 R4, R241, 0x40, RZ ;  /* 0x00000040f1047824 */ /* 0x000fe200078e00ff */
[----:B------:R-:W-:Y:S01]  /*0280*/  LOP3.LUT R3, R6, 0xfffffff0, RZ, 0xc0, !PT ;  /* 0xfffffff006037812 */ /* 0x000fe200078ec0ff */
[----:B------:R-:W-:Y:S01]  /*0290*/  IMAD.IADD R0, R12, 0x1, -R0 ;  /* 0x000000010c007824 */ /* 0x000fe200078e0a00 */
[----:B------:R-:W-:-:S03]  /*02a0*/  LOP3.LUT R5, R2, 0xfffffff8, RZ, 0xc0, !PT ;  /* 0xfffffff802057812 */ /* 0x000fc600078ec0ff */
[----:B------:R-:W-:Y:S01]  /*02b0*/  IMAD.IADD R2, R12, 0x1, -R3 ;  /* 0x000000010c027824 */ /* 0x000fe200078e0a03 */
[----:B------:R-:W-:Y:S01]  /*02c0*/  LOP3.LUT R3, R4, 0x1c0, RZ, 0xc0, !PT ;  /* 0x000001c004037812 */ /* 0x000fe200078ec0ff */
[C---:B------:R-:W-:Y:S01]  /*02d0*/  IMAD.SHL.U32 R200, R0.reuse, 0x8, RZ ;  /* 0x0000000800c87824 */ /* 0x040fe200078e00ff */
[C---:B------:R-:W-:Y:S01]  /*02e0*/  LOP3.LUT P4, RZ, R0.reuse, 0x4, RZ, 0xc0, !PT ;  /* 0x0000000400ff7812 */ /* 0x040fe2000788c0ff */
[----:B------:R-:W-:Y:S01]  /*02f0*/  IMAD.IADD R5, R7, 0x1, -R5 ;  /* 0x0000000107057824 */ /* 0x000fe200078e0a05 */
[C---:B------:R-:W-:Y:S01]  /*0300*/  LOP3.LUT P3, RZ, R0.reuse, 0x2, RZ, 0xc0, !PT ;  /* 0x0000000200ff7812 */ /* 0x040fe2000786c0ff */
[----:B------:R-:W-:Y:S01]  /*0310*/  IMAD.SHL.U32 R0, R0, 0x40, RZ ;  /* 0x0000004000007824 */ /* 0x000fe200078e00ff */
[----:B------:R-:W-:Y:S02]  /*0320*/  LOP3.LUT R4, R3, 0x38, R200, 0xf8, !PT ;  /* 0x0000003803047812 */ /* 0x000fe400078ef8c8 */
[----:B------:R-:W-:Y:S02]  /*0330*/  SHF.R.U32.HI R3, RZ, 0x3, R3 ;  /* 0x00000003ff037819 */ /* 0x000fe40000011603 */
[----:B------:R-:W-:-:S02]  /*0340*/  SHF.R.S32.HI R6, RZ, 0x1f, R2 ;  /* 0x0000001fff067819 */ /* 0x000fc40000011402 */
[----:B------:R-:W-:Y:S01]  /*0350*/  LOP3.LUT R7, R4, R3, RZ, 0x3c, !PT ;  /* 0x0000000304077212 */ /* 0x000fe200078e3cff */
[----:B------:R-:W-:Y:S01]  /*0360*/  IMAD.SHL.U32 R3, R181, 0x10, RZ ;  /* 0x00000010b5037824 */ /* 0x000fe200078e00ff */
[----:B------:R-:W-:Y:S02]  /*0370*/  LEA.HI R11, R6, R2, RZ, 0x3 ;  /* 0x00000002060b7211 */ /* 0x000fe400078f18ff */
[----:B------:R-:W-:Y:S02]  /*0380*/  LOP3.LUT R0, R0, 0x1c0, RZ, 0xc0, !PT ;  /* 0x000001c000007812 */ /* 0x000fe400078ec0ff */
[----:B------:R-:W-:Y:S02]  /*0390*/  LEA.HI R6, R8, R12, RZ, 0x7 ;  /* 0x0000000c08067211 */ /* 0x000fe400078f38ff */
[----:B------:R-:W-:Y:S02]  /*03a0*/  LOP3.LUT R4, R11, 0xfffffff8, RZ, 0xc0, !PT ;  /* 0xfffffff80b047812 */ /* 0x000fe400078ec0ff */
[----:B------:R-:W-:-:S02]  /*03b0*/  LOP3.LUT R169, R0, 0x8, R13, 0xf8, !PT ;  /* 0x0000000800a97812 */ /* 0x000fc400078ef80d */
[----:B------:R-:W-:Y:S01]  /*03c0*/  LOP3.LUT R3, R0, 0x10, R3, 0xf8, !PT ;  /* 0x0000001000037812 */ /* 0x000fe200078ef803 */
[----:B------:R-:W-:Y:S01]  /*03d0*/  IMAD.IADD R9, R2, 0x1, -R4 ;  /* 0x0000000102097824 */ /* 0x000fe200078e0a04 */
[----:B------:R-:W-:Y:S02]  /*03e0*/  SHF.R.S32.HI R6, RZ, 0x7, R6 ;  /* 0x00000007ff067819 */ /* 0x000fe40000011406 */
[----:B------:R-:W-:Y:S02]  /*03f0*/  SHF.R.U32.HI R0, RZ, 0x3, R0 ;  /* 0x00000003ff007819 */ /* 0x000fe40000011600 */
[----:B------:R-:W-:Y:S01]  /*0400*/  LOP3.LUT R2, R5, 0x1, RZ, 0xc0, !PT ;  /* 0x0000000105027812 */ /* 0x000fe200078ec0ff */
[----:B------:R-:W-:Y:S01]  /*0410*/  IMAD R4, R6, 0x800, R173 ;  /* 0x0000080006047824 */ /* 0x000fe200078e02ad */
[----:B------:R-:W-:Y:S02]  /*0420*/  LOP3.LUT R169, R169, R0, RZ, 0x3c, !PT ;  /* 0x00000000a9a97212 */ /* 0x000fe400078e3cff */
[----:B------:R-:W-:-:S02]  /*0430*/  LOP3.LUT R3, R3, 0x8, R13, 0xf8, !PT ;  /* 0x0000000803037812 */ /* 0x000fc400078ef80d */
[----:B------:R-:W-:Y:S01]  /*0440*/  LEA.HI R8, R8, R12, RZ, 0x6 ;  /* 0x0000000c08087211 */ /* 0x000fe200078f30ff */
[----:B------:R-:W-:Y:S01]  /*0450*/  IMAD.IADD R169, R4, 0x1, R169 ;  /* 0x0000000104a97824 */ /* 0x000fe200078e02a9 */
[----:B------:R-:W-:Y:S02]  /*0460*/  LOP3.LUT R4, R14, 0x7ffffffc, RZ, 0xc0, !PT ;  /* 0x7ffffffc0e047812 */ /* 0x000fe400078ec0ff */
[----:B------:R-:W-:Y:S01]  /*0470*/  ISETP.NE.U32.AND P0, PT, R2, 0x1, PT ;  /* 0x000000010200780c */ /* 0x000fe20003f05070 */
[----:B------:R-:W-:Y:S01]  /*0480*/  IMAD.SHL.U32 R169, R169, 0x2, RZ ;  /* 0x00000002a9a97824 */ /* 0x000fe200078e00ff */
[----:B------:R-:W-:Y:S01]  /*0490*/  LOP3.LUT R173, R173, R3, R0, 0xf6, !PT ;  /* 0x00000003adad7212 */ /* 0x000fe200078ef600 */
[C---:B------:R-:W-:Y:S01]  /*04a0*/  IMAD.IADD R3, R12.reuse, 0x1, -R4 ;  /* 0x000000010c037824 */ /* 0x040fe200078e0a04 */
[----:B------:R-:W-:Y:S01]  /*04b0*/  SHF.R.S32.HI R2, RZ, 0x6, R8 ;  /* 0x00000006ff027819 */ /* 0x000fe20000011408 */
[----:B------:R-:W-:Y:S01]  /*04c0*/  IMAD.SHL.U32 R12, R12, 0x2, RZ ;  /* 0x000000020c0c7824 */ /* 0x000fe200078e00ff */
[C---:B------:R-:W-:Y:S01]  /*04d0*/  R2P PR, R5.reuse, 0x6 ;  /* 0x0000000605007804 */ /* 0x040fe20000000000 */
[----:B------:R-:W-:Y:S01]  /*04e0*/  IMAD.SHL.U32 R4, R6, 0x20, RZ ;  /* 0x0000002006047824 */ /* 0x000fe200078e00ff */
[----:B------:R-:W-:Y:S01]  /*04f0*/  SEL R170, R170, 0xffffffe0, !P3 ;  /* 0xffffffe0aaaa7807 */ /* 0x000fe20005800000 */
[----:B------:R-:W-:Y:S01]  /*0500*/  IMAD.SHL.U32 R0, R5, 0x40, RZ ;  /* 0x0000004005007824 */ /* 0x000fe200078e00ff */
[----:B------:R-:W-:Y:S01]  /*0510*/  SEL R171, R171, 0xffffffc0, !P4 ;  /* 0xffffffc0abab7807 */ /* 0x000fe20006000000 */
[----:B------:R-:W-:Y:S01]  /*0520*/  IMAD R15, R2, 0x200, R7 ;  /* 0x00000200020f7824 */ /* 0x000fe200078e0207 */
[----:B------:R-:W-:Y:S01]  /*0530*/  LOP3.LUT R6, R4, 0x6, R12, 0xf8, !PT ;  /* 0x0000000604067812 */ /* 0x000fe200078ef80c */
[----:B------:R-:W-:Y:S01]  /*0540*/  IMAD.SHL.U32 R2, R2, 0x8, RZ ;  /* 0x0000000802027824 */ /* 0x000fe200078e00ff */
[----:B------:R-:W-:Y:S01]  /*0550*/  LOP3.LUT R0, R0, 0x1c0, RZ, 0xc0, !PT ;  /* 0x000001c000007812 */ /* 0x000fe200078ec0ff */
[----:B------:R-:W-:Y:S01]  /*0560*/  IMAD.SHL.U32 R7, R3, 0x2, RZ ;  /* 0x0000000203077824 */ /* 0x000fe200078e00ff */
[----:B------:R-:W-:Y:S01]  /*0570*/  STL [R1+0xc], R15 ;  /* 0x00000c0f01007387 */ /* 0x000fe20000100800 */
[----:B------:R-:W-:Y:S01]  /*0580*/  IMAD.SHL.U32 R5, R10, 0x20, RZ ;  /* 0x000000200a057824 */ /* 0x000fe200078e00ff */
[----:B------:R-:W-:Y:S01]  /*0590*/  LOP3.LUT R2, R2, 0x18, RZ, 0xc0, !PT ;  /* 0x0000001802027812 */ /* 0x000fe200078ec0ff */
[----:B------:R-:W-:Y:S01]  /*05a0*/  IMAD.IADD R170, R169, 0x1, R170 ;  /* 0x00000001a9aa7824 */ /* 0x000fe200078e02aa */
[----:B------:R1:W-:Y:S01]  /*05b0*/  STL [R1+0x4], R6 ;  /* 0x0000040601007387 */ /* 0x0003e20000100800 */
[----:B------:R-:W-:Y:S01]  /*05c0*/  SHF.R.U32.HI R3, RZ, 0x3, R0 ;  /* 0x00000003ff037819 */ /* 0x000fe20000011600 */
[C---:B------:R-:W-:Y:S01]  /*05d0*/  IMAD.SHL.U32 R174, R173.reuse, 0x2, RZ ;  /* 0x00000002adae7824 */ /* 0x040fe200078e00ff */
[----:B------:R-:W-:Y:S01]  /*05e0*/  LOP3.LUT R4, R0, 0x20, R4, 0xf8, !PT ;  /* 0x0000002000047812 */ /* 0x000fe200078ef804 */
[----:B------:R-:W-:Y:S01]  /*05f0*/  IMAD R173, R173, 0x2, R171 ;  /* 0x00000002adad7824 */ /* 0x000fe200078e02ab */
[----:B------:R-:W-:Y:S01]  /*0600*/  LOP3.LUT R8, R2, 0x20, R5, 0xf8, !PT ;  /* 0x0000002002087812 */ /* 0x000fe200078ef805 */
[----:B------:R-:W-:Y:S01]  /*0610*/  IMAD.SHL.U32 R5, R11, 0x40, RZ ;  /* 0x000000400b057824 */ /* 0x000fe200078e00ff */
[----:B------:R-:W-:Y:S01]  /*0620*/  SEL R206, R206, 0x10, !P0 ;  /* 0x00000010cece7807 */ /* 0x000fe20004000000 */
[----:B------:R-:W-:Y:S01]  /*0630*/  IMAD.IADD R172, R169, 0x1, R171 ;  /* 0x00000001a9ac7824 */ /* 0x000fe200078e02ab */
[C---:B------:R-:W-:Y:S01]  /*0640*/  IADD3 R211, R200.reuse, 0x40, RZ ;  /* 0x00000040c8d37810 */ /* 0x040fe20007ffe0ff */
[----:B------:R-:W-:Y:S01]  /*0650*/  IMAD.SHL.U32 R192, R15, 0x2, RZ ;  /* 0x000000020fc07824 */ /* 0x000fe200078e00ff */
[----:B------:R-:W-:Y:S01]  /*0660*/  IADD3 R212, R200, 0x80, RZ ;  /* 0x00000080c8d47810 */ /* 0x000fe20007ffe0ff */
[----:B------:R-:W-:-:S02]  /*0670*/  IMAD.IADD R171, R171, 0x1, R170 ;  /* 0x00000001abab7824 */ /* 0x000fc400078e02aa */
[----:B-1----:R-:W-:Y:S01]  /*0680*/  IMAD.SHL.U32 R6, R9, 0x40, RZ ;  /* 0x0000004009067824 */ /* 0x002fe200078e00ff */
[----:B------:R-:W-:Y:S02]  /*0690*/  LOP3.LUT R9, R3, R0, R2, 0x1e, !PT ;  /* 0x0000000003097212 */ /* 0x000fe400078e1e02 */
[----:B------:R-:W-:Y:S01]  /*06a0*/  LOP3.LUT R0, R4, R3, RZ, 0x3c, !PT ;  /* 0x0000000304007212 */ /* 0x000fe200078e3cff */
[--C-:B------:R-:W-:Y:S01]  /*06b0*/  IMAD R4, R187, 0x400, R7.reuse ;  /* 0x00000400bb047824 */ /* 0x100fe200078e0207 */
[----:B------:R-:W-:Y:S01]  /*06c0*/  LOP3.LUT R2, R6, 0x1c0, RZ, 0xc0, !PT ;  /* 0x000001c006027812 */ /* 0x000fe200078ec0ff */
[----:B------:R-:W-:Y:S02]  /*06d0*/  IMAD.SHL.U32 R6, R10, 0x8, RZ ;  /* 0x000000080a067824 */ /* 0x000fe400078e00ff */
[----:B------:R-:W-:Y:S01]  /*06e0*/  IMAD.IADD R204, R4, 0x1, R0 ;  /* 0x0000000104cc7824 */ /* 0x000fe200078e0200 */
[----:B------:R-:W-:Y:S01]  /*06f0*/  SHF.R.U32.HI R3, RZ, 0x3, R2 ;  /* 0x00000003ff037819 */ /* 0x000fe20000011602 */
[----:B------:R-:W-:Y:S01]  /*0700*/  IMAD R4, R181, 0x400, R7 ;  /* 0x00000400b5047824 */ /* 0x000fe200078e0207 */
[----:B------:R-:W-:Y:S01]  /*0710*/  LOP3.LUT R6, R2, 0x8, R6, 0xf8, !PT ;  /* 0x0000000802067812 */ /* 0x000fe200078ef806 */
[----:B------:R-:W-:Y:S01]  /*0720*/  IMAD.SHL.U32 R204, R204, 0x2, RZ ;  /* 0x00000002cccc7824 */ /* 0x000fe200078e00ff */
[----:B------:R-:W-:Y:S01]  /*0730*/  LOP3.LUT R0, R5, 0xfffffe00, RZ, 0xc0, !PT ;  /* 0xfffffe0005007812 */ /* 0x000fe200078ec0ff */
[----:B------:R-:W-:Y:S01]  /*0740*/  IMAD.IADD R4, R4, 0x1, R9 ;  /* 0x0000000104047824 */ /* 0x000fe200078e0209 */
[----:B------:R-:W-:Y:S01]  /*0750*/  LOP3.LUT R2, R3, R8, R2, 0x1e, !PT ;  /* 0x0000000803027212 */ /* 0x000fe200078e1e02 */
[----:B------:R-:W-:Y:S01]  /*0760*/  IMAD.IADD R207, R204, 0x1, R206 ;  /* 0x00000001cccf7824 */ /* 0x000fe200078e02ce */
[----:B------:R-:W-:Y:S01]  /*0770*/  LOP3.LUT R3, R6, R3, RZ, 0x3c, !PT ;  /* 0x0000000306037212 */ /* 0x000fe200078e3cff */
[--C-:B------:R-:W-:Y:S01]  /*0780*/  IMAD R181, R181, 0x400, R0.reuse ;  /* 0x00000400b5b57824 */ /* 0x100fe200078e0200 */
[----:B------:R-:W-:Y:S01]  /*0790*/  IADD3 R205, R204, 0x20, RZ ;  /* 0x00000020cccd7810 */ /* 0x000fe20007ffe0ff */
[----:B------:R-:W-:Y:S01]  /*07a0*/  IMAD R187, R187, 0x400, R0 ;  /* 0x00000400bbbb7824 */ /* 0x000fe200078e0200 */
[----:B------:R-:W-:Y:S01]  /*07b0*/  LEA R246, R4, 0x12000, 0x1 ;  /* 0x0001200004f67811 */ /* 0x000fe200078e08ff */
[----:B------:R-:W-:Y:S01]  /*07c0*/  IMAD.IADD R181, R3, 0x1, R181 ;  /* 0x0000000103b57824 */ /* 0x000fe200078e02b5 */
[----:B------:R-:W-:Y:S01]  /*07d0*/  @P1 IADD3 R205, R204, -0x20, RZ ;  /* 0xffffffe0cccd1810 */ /* 0x000fe20007ffe0ff */
[----:B------:R-:W-:Y:S01]  /*07e0*/  IMAD.IADD R187, R187, 0x1, R3 ;  /* 0x00000001bbbb7824 */ /* 0x000fe200078e0203 */
[----:B------:R-:W-:-:S02]  /*07f0*/  IADD3 R247, R246, 0x40, RZ ;  /* 0x00000040f6f77810 */ /* 0x000fc40007ffe0ff */
[----:B------:R-:W-:Y:S01]  /*0800*/  LOP3.LUT R186, R2, R0, RZ, 0xfc, !PT ;  /* 0x0000000002ba7212 */ /* 0x000fe200078efcff */
[----:B------:R-:W-:Y:S01]  /*0810*/  IMAD.IADD R206, R206, 0x1, R205 ;  /* 0x00000001cece7824 */ /* 0x000fe200078e02cd */
[----:B------:R-:W-:Y:S02]  /*0820*/  LEA R181, R181, 0x1e000, 0x1 ;  /* 0x0001e000b5b57811 */ /* 0x000fe400078e08ff */
[----:B--2---:R-:W-:Y:S02]  /*0830*/  @P2 IADD3 R247, R246, -0x40, RZ ;  /* 0xffffffc0f6f72810 */ /* 0x004fe40007ffe0ff */
.L_x_246:
[----:B-1----:R-:W1:Y:S01]  /*0840*/  S2R R35, SR_CTAID.Y ;  /* 0x0000000000237919 */ /* 0x002e620000002600 */
[----:B--2---:R-:W2:Y:S01]  /*0850*/  LDC.U8 R0, c[0x0][0x312] ;  /* 0x0000c480ff007b82 */ /* 0x004ea20000000000 */
[----:B------:R-:W-:Y:S02]  /*0860*/  ISETP.NE.U32.AND P2, PT, RZ, c[0x0][0x240], PT ;  /* 0x00009000ff007a0c */ /* 0x000fe40003f45070 */
[----:B------:R-:W-:Y:S02]  /*0870*/  ISETP.EQ.U32.AND P5, PT, RZ, c[0x0][0x248], PT ;  /* 0x00009200ff007a0c */ /* 0x000fe40003fa2070 */
[----:B------:R-:W-:-:S02]  /*0880*/  ISETP.NE.AND.EX P2, PT, RZ, c[0x0][0x244], PT, P2 ;  /* 0x00009100ff007a0c */ /* 0x000fc40003f45320 */
[----:B------:R-:W-:Y:S01]  /*0890*/  ISETP.NE.U32.AND P3, PT, RZ, c[0x0][0x250], PT ;  /* 0x00009400ff007a0c */ /* 0x000fe20003f65070 */
[----:B------:R-:W-:-:S03]  /*08a0*/  IMAD.MOV.U32 R36, RZ, RZ, -0x1 ;  /* 0xffffffffff247424 */ /* 0x000fc600078e00ff */
[----:B------:R-:W-:Y:S01]  /*08b0*/  ISETP.NE.AND.EX P3, PT, RZ, c[0x0][0x254], PT, P3 ;  /* 0x00009500ff007a0c */ /* 0x000fe20003f65330 */
[C---:B-1----:R-:W-:Y:S01]  /*08c0*/  IMAD.SHL.U32 R8, R35.reuse, 0x4, RZ ;  /* 0x0000000423087824 */ /* 0x042fe200078e00ff */
[----:B------:R-:W-:Y:S02]  /*08d0*/  SHF.R.S32.HI R29, RZ, 0x1f, R35 ;  /* 0x0000001fff1d7819 */ /* 0x000fe40000011423 */
[----:B--2---:R-:W-:Y:S01]  /*08e0*/  ISETP.NE.AND P4, PT, R0, RZ, PT ;  /* 0x000000ff0000720c */ /* 0x004fe20003f85270 */
[----:B------:R-:W-:Y:S01]  /*08f0*/  IMAD.MOV.U32 R0, RZ, RZ, -0x1 ;  /* 0xffffffffff007424 */ /* 0x000fe200078e00ff */
[----:B------:R-:W-:Y:S02]  /*0900*/  SHF.L.U64.HI R7, R35, 0x2, R29 ;  /* 0x0000000223077819 */ /* 0x000fe4000001021d */
[----:B------:R-:W-:Y:S02]  /*0910*/  IADD3 R2, P0, R8, c[0x0][0x240], RZ ;  /* 0x0000900008027a10 */ /* 0x000fe40007f1e0ff */
        /* <DEDUP_REMOVED lines=10> */
[----:B------:R-:W3:Y:S01]  /*09c0*/  @!P5 LDG.E R36, [R2.64] ;  /* 0x000000060224d981 */ /* 0x000ee2000c1e1900 */
[----:B------:R-:W-:-:S04]  /*09d0*/  ISETP.NE.U32.AND P0, PT, RZ, c[0x0][0x248], PT ;  /* 0x00009200ff007a0c */ /* 0x000fc80003f05070 */
[----:B------:R-:W-:Y:S01]  /*09e0*/  ISETP.NE.AND.EX P0, PT, RZ, c[0x0][0x24c], PT, P0 ;  /* 0x00009300ff007a0c */ /* 0x000fe20003f05300 */
[----:B-1----:R-:W-:Y:S02]  /*09f0*/  IMAD.MOV.U32 R4, RZ, RZ, c[0x0][0x218] ;  /* 0x00008600ff047624 */ /* 0x002fe400078e00ff */
[----:B--2---:R-:W-:Y:S02]  /*0a00*/  @P2 IMAD.IADD R19, R6, 0x1, -R0 ;  /* 0x0000000106132824 */ /* 0x004fe400078e0a00 */
[----:B------:R-:W-:Y:S01]  /*0a10*/  @!P2 IMAD.MOV.U32 R19, RZ, RZ, c[0x0][0x214] ;  /* 0x00008500ff13a624 */ /* 0x000fe200078e00ff */
[----:B---3--:R1:W-:Y:S07]  /*0a20*/  STL [R1+0x8], R36 ;  /* 0x0000082401007387 */ /* 0x0083ee0000100800 */
[----:B------:R-:W-:Y:S05]  /*0a30*/  @!P0 BRA `(.L_x_200) ;  /* 0x0000003000008947 */ /* 0x000fea0003800000 */
[----:B------:R-:W2:Y:S02]  /*0a40*/  @P4 LDG.E R4, [R2.64+0x4] ;  /* 0x0000040602044981 */ /* 0x000ea4000c1e1900 */
[----:B--2---:R-:W-:-:S06]  /*0a50*/  @P4 IADD3 R4, R4, -R36, RZ ;  /* 0x8000002404044210 */ /* 0x004fcc0007ffe0ff */
[----:B------:R2:W5:Y:S02]  /*0a60*/  @!P4 LDG.E R4, [R2.64] ;  /* 0x000000060204c981 */ /* 0x000564000c1e1900 */
.L_x_200:
[----:B------:R-:W-:-:S04]  /*0a70*/  ISETP.NE.U32.AND P1, PT, RZ, c[0x0][0x258], PT ;  /* 0x00009600ff007a0c */ /* 0x000fc80003f25070 */
[----:B------:R-:W-:-:S13]  /*0a80*/  ISETP.NE.AND.EX P1, PT, RZ, c[0x0][0x25c], PT, P1 ;  /* 0x00009700ff007a0c */ /* 0x000fda0003f25310 */
[----:B--2---:R-:W-:-:S04]  /*0a90*/  @P1 IADD3 R2, P0, R8, c[0x0][0x258], RZ ;  /* 0x0000960008021a10 */ /* 0x004fc80007f1e0ff */
[----:B------:R-:W-:-:S06]  /*0aa0*/  @P1 IADD3.X R3, R7, c[0x0][0x25c], RZ, P0, !PT ;  /* 0x0000970007031a10 */ /* 0x000fcc00007fe4ff */
[----:B------:R-:W2:Y:S01]  /*0ab0*/  @P1 LDG.E R3, [R2.64] ;  /* 0x0000000602031981 */ /* 0x000ea2000c1e1900 */
[----:B------:R-:W-:Y:S01]  /*0ac0*/  @!P1 ISETP.NE.U32.AND P0, PT, RZ, c[0x0][0x268], PT ;  /* 0x00009a00ff009a0c */ /* 0x000fe20003f05070 */
[----:B------:R-:W-:-:S03]  /*0ad0*/  IMAD.SHL.U32 R34, R243, 0x40, RZ ;  /* 0x00000040f3227824 */ /* 0x000fc600078e00ff */
[----:B------:R-:W-:Y:S02]  /*0ae0*/  @!P1 ISETP.NE.AND.EX P0, PT, RZ, c[0x0][0x26c], PT, P0 ;  /* 0x00009b00ff009a0c */ /* 0x000fe40003f05300 */
[----:B------:R3:W-:Y:S02]  /*0af0*/  STL [R1], R34 ;  /* 0x0000002201007387 */ /* 0x0007e40000100800 */
[----:B------:R-:W-:Y:S01]  /*0b00*/  @!P1 SEL R2, RZ, c[0x0][0x21c], !P0 ;  /* 0x00008700ff029a07 */ /* 0x000fe20004000000 */
[----:B--2--5:R-:W-:-:S03]  /*0b10*/  @P1 IMAD.IADD R210, R3, 0x1, -R242 ;  /* 0x0000000103d21824 */ /* 0x024fc600078e0af2 */
[----:B------:R-:W-:-:S04]  /*0b20*/  @!P1 IADD3 R210, R2, R4, -R242 ;  /* 0x0000000402d29210 */ /* 0x000fc80007ffe8f2 */
[----:B------:R-:W-:-:S13]  /*0b30*/  ISETP.GT.AND P0, PT, R210, R34, PT ;  /* 0x00000022d200720c */ /* 0x000fda0003f04270 */
[----:B------:R-:W-:Y:S05]  /*0b40*/  @!P0 BRA `(.L_x_201) ;  /* 0x00007c4000008947 */ /* 0x000fea0003800000 */
[----:B---3--:R-:W-:Y:S01]  /*0b50*/  ISETP.NE.AND P0, PT, R36, -0x1, PT ;  /* 0xffffffff2400780c */ /* 0x008fe20003f05270 */
[----:B------:R-:W-:Y:S01]  /*0b60*/  IMAD R3, R29, c[0x0][0x178], RZ ;  /* 0x00005e001d037a24 */ /* 0x000fe200078e02ff */
[----:B------:R-:W-:Y:S01]  /*0b70*/  IADD3 R2, R19, 0x3f, RZ ;  /* 0x0000003f13027810 */ /* 0x000fe20007ffe0ff */
[C---:B------:R-:W-:Y:S01]  /*0b80*/  IMAD.WIDE.U32 R10, R35.reuse, c[0x0][0x178], RZ ;  /* 0x00005e00230a7a25 */ /* 0x040fe200078e00ff */
[C---:B------:R-:W-:Y:S02]  /*0b90*/  ISETP.NE.AND P1, PT, R0.reuse, -0x1, PT ;  /* 0xffffffff0000780c */ /* 0x040fe40003f25270 */
        /* <DEDUP_REMOVED lines=27> */
.L_x_202:
        /* <DEDUP_REMOVED lines=15> */
.L_x_203:
[----:B------:R-:W-:Y:S01]  /*0e40*/  IABS R11, c[0x0][0x1c8] ;  /* 0x00007200000b7a13 */ /* 0x000fe20000000000 */
[----:B------:R-:W2:Y:S01]  /*0e50*/  LDC.U8 R17, c[0x0][0x328] ;  /* 0x0000ca00ff117b82 */ /* 0x000ea20000000000 */
[----:B------:R-:W-:Y:S01]  /*0e60*/  IABS R7, R244 ;  /* 0x000000f400077213 */ /* 0x000fe20000000000 */
[C---:B------:R-:W-:Y:S01]  /*0e70*/  @P1 IMAD.WIDE.U32 R4, R0.reuse, c[0x0][0x370], RZ ;  /* 0x0000dc0000041a25 */ /* 0x040fe200078e00ff */
[----:B------:R-:W3:Y:S01]  /*0e80*/  I2F.RP R2, R11 ;  /* 0x0000000b00027306 */ /* 0x000ee20000209400 */
[----:B------:R-:W-:Y:S01]  /*0e90*/  MOV R12, c[0x0][0x224] ;  /* 0x00008900000c7a02 */ /* 0x000fe20000000f00 */
[----:B------:R-:W4:Y:S01]  /*0ea0*/  S2R R20, SR_CTAID.X ;  /* 0x0000000000147919 */ /* 0x000f220000002500 */
[----:B------:R-:W-:Y:S01]  /*0eb0*/  MOV R8, R7 ;  /* 0x0000000700087202 */ /* 0x000fe20000000f00 */
[----:B------:R-:W-:Y:S01]  /*0ec0*/  @P1 IMAD R16, R0, c[0x0][0x374], R5 ;  /* 0x0000dd0000101a24 */ /* 0x000fe200078e0205 */
[----:B------:R-:W-:Y:S01]  /*0ed0*/  LOP3.LUT R7, R244, c[0x0][0x1c8], RZ, 0x3c, !PT ;  /* 0x00007200f4077a12 */ /* 0x000fe200078e3cff */
[----:B------:R-:W-:Y:S01]  /*0ee0*/  @P1 IMAD.MOV.U32 R10, RZ, RZ, R4 ;  /* 0x000000ffff0a1224 */ /* 0x000fe200078e0004 */
[----:B------:R-:W-:Y:S01]  /*0ef0*/  SHF.R.S32.HI R12, RZ, 0x1f, R12 ;  /* 0x0000001fff0c7819 */ /* 0x000fe2000001140c */
[----:B------:R-:W-:Y:S01]  /*0f00*/  @!P1 IMAD.WIDE.U32 R4, R35, c[0x0][0x368], RZ ;  /* 0x0000da0023049a25 */ /* 0x000fe200078e00ff */
[----:B------:R-:W-:Y:S01]  /*0f10*/  ISETP.GE.AND P4, PT, R7, RZ, PT ;  /* 0x000000ff0700720c */ /* 0x000fe20003f86270 */
[----:B------:R-:W5:Y:S01]  /*0f20*/  LDC.U8 R22, c[0x0][0x3d0] ;  /* 0x0000f400ff167b82 */ /* 0x000f620000000000 */
[----:B------:R-:W-:Y:S01]  /*0f30*/  MOV R32, c[0x0][0x22c] ;  /* 0x00008b0000207a02 */ /* 0x000fe20000000f00 */
[----:B------:R-:W-:Y:S01]  /*0f40*/  IMAD R7, R12, R35, RZ ;  /* 0x000000230c077224 */ /* 0x000fe200078e02ff */
[----:B------:R-:W-:Y:S01]  /*0f50*/  @!P1 MOV R10, R4 ;  /* 0x00000004000a9202 */ /* 0x000fe20000000f00 */
[----:B------:R-:W-:Y:S01]  /*0f60*/  IMAD.WIDE.U32 R12, R35, c[0x0][0x224], RZ ;  /* 0x00008900230c7a25 */ /* 0x000fe200078e00ff */
[----:B------:R-:W-:Y:S01]  /*0f70*/  SHF.R.S32.HI R245, RZ, 0x1f, R244 ;  /* 0x0000001ffff57819 */ /* 0x000fe200000114f4 */
[----:B---3--:R-:W3:Y:S02]  /*0f80*/  MUFU.RCP R2, R2 ;  /* 0x0000000200027308 */ /* 0x008ee40000001000 */
[----:B------:R-:W-:Y:S01]  /*0f90*/  IMAD.WIDE R14, R32, c[0x0][0x1c0], RZ ;  /* 0x00007000200e7a25 */ /* 0x000fe200078e02ff */
[----:B--2---:R-:W-:-:S03]  /*0fa0*/  ISETP.NE.AND P3, PT, R17, RZ, PT ;  /* 0x000000ff1100720c */ /* 0x004fc60003f65270 */
[----:B----4-:R-:W-:Y:S01]  /*0fb0*/  IMAD.WIDE.U32 R30, R20, c[0x0][0x3d8], RZ ;  /* 0x0000f600141e7a25 */ /* 0x010fe200078e00ff */
[----:B---3--:R-:W-:-:S04]  /*0fc0*/  IADD3 R2, R2, 0xffffffe, RZ ;  /* 0x0ffffffe02027810 */ /* 0x008fc80007ffe0ff */
[----:B------:R-:W2:Y:S02]  /*0fd0*/  F2I.FTZ.U32.TRUNC.NTZ R3, R2 ;  /* 0x0000000200037305 */ /* 0x000ea4000021f000 */
[----:B--2---:R-:W-:-:S05]  /*0fe0*/  IADD3 R2, RZ, -R3, RZ ;  /* 0x80000003ff027210 */ /* 0x004fca0007ffe0ff */
[----:B------:R-:W-:Y:S02]  /*0ff0*/  IMAD R6, R2, R11, RZ ;  /* 0x0000000b02067224 */ /* 0x000fe400078e02ff */
[----:B------:R-:W-:-:S04]  /*1000*/  IMAD.MOV.U32 R2, RZ, RZ, RZ ;  /* 0x000000ffff027224 */ /* 0x000fc800078e00ff */
[----:B------:R-:W-:-:S04]  /*1010*/  IMAD.HI.U32 R2, R3, R6, R2 ;  /* 0x0000000603027227 */ /* 0x000fc800078e0002 */
[----:B------:R-:W-:Y:S02]  /*1020*/  @!P1 IMAD R6, R29, c[0x0][0x368], RZ ;  /* 0x0000da001d069a24 */ /* 0x000fe400078e02ff */
[----:B------:R-:W-:-:S04]  /*1030*/  IMAD.HI.U32 R2, R2, R8, RZ ;  /* 0x0000000802027227 */ /* 0x000fc800078e00ff */
[----:B------:R-:W-:Y:S02]  /*1040*/  IMAD.MOV R3, RZ, RZ, -R2 ;  /* 0x000000ffff037224 */ /* 0x000fe400078e0a02 */
[----:B------:R-:W-:Y:S02]  /*1050*/  @!P1 IMAD R6, R35, c[0x0][0x36c], R6 ;  /* 0x0000db0023069a24 */ /* 0x000fe400078e0206 */
[----:B------:R-:W-:Y:S01]  /*1060*/  IMAD R3, R11, R3, R8 ;  /* 0x000000030b037224 */ /* 0x000fe200078e0208 */
[----:B------:R-:W-:Y:S01]  /*1070*/  SHF.L.U64.HI R8, R35, 0x7, R29 ;  /* 0x0000000723087819 */ /* 0x000fe2000001021d */
[----:B------:R-:W-:Y:S01]  /*1080*/  @!P1 IMAD.IADD R16, R5, 0x1, R6 ;  /* 0x0000000105109824 */ /* 0x000fe200078e0206 */
[----:B------:R-:W-:Y:S01]  /*1090*/  SHF.L.U32 R6, R35, 0x7, RZ ;  /* 0x0000000723067819 */ /* 0x000fe200000006ff */
[----:B------:R-:W-:Y:S01]  /*10a0*/  IMAD R5, R29, c[0x0][0x224], R7 ;  /* 0x000089001d057a24 */ /* 0x000fe200078e0207 */
[----:B------:R-:W-:Y:S01]  /*10b0*/  ISETP.GT.U32.AND P5, PT, R11, R3, PT ;  /* 0x000000030b00720c */ /* 0x000fe20003fa4070 */
[-C--:B------:R-:W-:Y:S01]  /*10c0*/  IMAD R7, R15, R12.reuse, RZ ;  /* 0x0000000c0f077224 */ /* 0x080fe200078e02ff */
[----:B------:R-:W-:Y:S01]  /*10d0*/  SEL R6, R6, RZ, P2 ;  /* 0x000000ff06067207 */ /* 0x000fe20001000000 */
[----:B------:R-:W-:Y:S01]  /*10e0*/  IMAD.IADD R4, R13, 0x1, R5 ;  /* 0x000000010d047824 */ /* 0x000fe200078e0205 */
[----:B------:R-:W-:Y:S01]  /*10f0*/  SEL R8, R8, RZ, P2 ;  /* 0x000000ff08087207 */ /* 0x000fe20001000000 */
[----:B------:R-:W-:Y:S01]  /*1100*/  IMAD.WIDE.U32 R12, R14, R12, RZ ;  /* 0x0000000c0e0c7225 */ /* 0x000fe200078e00ff */
[----:B------:R-:W-:-:S03]  /*1110*/  IADD3 R6, P2, R9, R6, RZ ;  /* 0x0000000609067210 */ /* 0x000fc60007f5e0ff */
[----:B------:R-:W-:Y:S01]  /*1120*/  IMAD R7, R14, R4, R7 ;  /* 0x000000040e077224 */ /* 0x000fe200078e0207 */
[----:B------:R-:W-:Y:S01]  /*1130*/  IADD3.X R8, R18, R8, RZ, P2, !PT ;  /* 0x0000000812087210 */ /* 0x000fe200017fe4ff */
[----:B------:R-:W-:Y:S01]  /*1140*/  IMAD.WIDE.U32 R4, R14, R0, RZ ;  /* 0x000000000e047225 */ /* 0x000fe200078e00ff */
[----:B-----5:R-:W-:Y:S02]  /*1150*/  ISETP.NE.AND P2, PT, R22, RZ, PT ;  /* 0x000000ff1600720c */ /* 0x020fe40003f45270 */
[----:B------:R-:W-:Y:S01]  /*1160*/  @!P5 IADD3 R2, R2, 0x1, RZ ;  /* 0x000000010202d810 */ /* 0x000fe20007ffe0ff */
[----:B------:R-:W-:Y:S01]  /*1170*/  @!P5 IMAD.IADD R3, R3, 0x1, -R11 ;  /* 0x000000010303d824 */ /* 0x000fe200078e0a0b */
[----:B------:R-:W-:Y:S02]  /*1180*/  ISETP.NE.AND P5, PT, RZ, c[0x0][0x1c8], PT ;  /* 0x00007200ff007a0c */ /* 0x000fe40003fa5270 */
[----:B------:R-:W-:Y:S01]  /*1190*/  SEL R17, R12, R4, !P1 ;  /* 0x000000040c117207 */ /* 0x000fe20004800000 */
[----:B------:R-:W-:Y:S01]  /*11a0*/  IMAD.IADD R12, R13, 0x1, R7 ;  /* 0x000000010d0c7824 */ /* 0x000fe200078e0207 */
[----:B------:R-:W-:Y:S01]  /*11b0*/  ISETP.GE.U32.AND P6, PT, R3, R11, PT ;  /* 0x0000000b0300720c */ /* 0x000fe20003fc6070 */
[C---:B------:R-:W-:Y:S01]  /*11c0*/  IMAD R11, R15.reuse, R6, RZ ;  /* 0x000000060f0b7224 */ /* 0x040fe200078e02ff */
[----:B------:R-:W-:Y:S01]  /*11d0*/  SEL R13, R30, RZ, P2 ;  /* 0x000000ff1e0d7207 */ /* 0x000fe20001000000 */
[----:B------:R-:W-:-:S02]  /*11e0*/  IMAD R3, R15, R0, RZ ;  /* 0x000000000f037224 */ /* 0x000fc400078e02ff */
[----:B------:R-:W-:Y:S02]  /*11f0*/  @P3 IMAD R4, R35, c[0x0][0x214], RZ ;  /* 0x0000850023043a24 */ /* 0x000fe400078e02ff */
[----:B------:R-:W-:Y:S01]  /*1200*/  IMAD.WIDE.U32 R6, R14, R6, RZ ;  /* 0x000000060e067225 */ /* 0x000fe200078e00ff */
[----:B------:R-:W-:Y:S02]  /*1210*/  @P1 IADD3 R12, R5, R3, RZ ;  /* 0x00000003050c1210 */ /* 0x000fe40007ffe0ff */
[----:B------:R-:W-:Y:S01]  /*1220*/  @P3 SEL R3, R4, R0, !P1 ;  /* 0x0000000004033207 */ /* 0x000fe20004800000 */
[----:B------:R-:W-:Y:S02]  /*1230*/  IMAD R11, R14, R8, R11 ;  /* 0x000000080e0b7224 */ /* 0x000fe400078e020b */
[----:B------:R-:W-:Y:S01]  /*1240*/  @P6 IADD3 R2, R2, 0x1, RZ ;  /* 0x0000000102026810 */ /* 0x000fe20007ffe0ff */
[----:B------:R-:W-:Y:S01]  /*1250*/  IMAD R4, R20, c[0x0][0x3dc], R31 ;  /* 0x0000f70014047a24 */ /* 0x000fe200078e021f */
[----:B------:R-:W-:Y:S01]  /*1260*/  SHF.R.S32.HI R20, RZ, 0x1f, R34 ;  /* 0x0000001fff147819 */ /* 0x000fe20000011422 */
[----:B------:R-:W-:-:S02]  /*1270*/  @!P3 IMAD R5, R35, c[0x0][0x1c0], R244 ;  /* 0x000070002305ba24 */ /* 0x000fc400078e02f4 */
[----:B------:R-:W-:Y:S01]  /*1280*/  IMAD.MOV.U32 R14, RZ, RZ, R2 ;  /* 0x000000ffff0e7224 */ /* 0x000fe200078e0002 */
[----:B------:R-:W-:Y:S01]  /*1290*/  SEL R15, R4, RZ, P2 ;  /* 0x000000ff040f7207 */ /* 0x000fe20001000000 */
[C---:B------:R-:W-:Y:S01]  /*12a0*/  IMAD R2, R244.reuse, c[0x0][0x22c], RZ ;  /* 0x00008b00f4027a24 */ /* 0x040fe200078e02ff */
[----:B------:R-:W-:Y:S01]  /*12b0*/  IADD3 R4, R7, R11, RZ ;  /* 0x0000000b07047210 */ /* 0x000fe20007ffe0ff */
[----:B------:R-:W-:Y:S01]  /*12c0*/  @P3 IMAD R8, R244, c[0x0][0x234], R3 ;  /* 0x00008d00f4083a24 */ /* 0x000fe200078e0203 */
[----:B------:R-:W-:Y:S01]  /*12d0*/  @!P4 IADD3 R14, -R14, RZ, RZ ;  /* 0x000000ff0e0ec210 */ /* 0x000fe20007ffe1ff */
[----:B------:R-:W-:Y:S01]  /*12e0*/  @!P3 IMAD R8, R5, c[0x0][0x214], RZ ;  /* 0x000085000508ba24 */ /* 0x000fe200078e02ff */
[----:B------:R-:W-:Y:S02]  /*12f0*/  @!P5 LOP3.LUT R14, RZ, c[0x0][0x1c8], RZ, 0x33, !PT ;  /* 0x00007200ff0eda12 */ /* 0x000fe400078e33ff */
[----:B------:R-:W-:Y:S02]  /*1300*/  SHF.R.S32.HI R3, RZ, 0x1f, R2 ;  /* 0x0000001fff037819 */ /* 0x000fe40000011402 */
[----:B------:R-:W-:Y:S01]  /*1310*/  SHF.R.S32.HI R22, RZ, 0x1f, R14 ;  /* 0x0000001fff167819 */ /* 0x000fe2000001140e */
[----:B------:R-:W-:Y:S05]  /*1320*/  @!P3 BRA `(.L_x_204) ;  /* 0x000000700000b947 */ /* 0x000fea0003800000 */
[----:B------:R-:W-:Y:S01]  /*1330*/  @!P1 IMAD R0, R35, c[0x0][0x224], RZ ;  /* 0x0000890023009a24 */ /* 0x000fe200078e02ff */
[----:B------:R-:W-:-:S02]  /*1340*/  MOV R11, 0x80 ;  /* 0x00000080000b7802 */ /* 0x000fc40000000f00 */
[----:B------:R-:W-:Y:S02]  /*1350*/  MOV R5, c[0x0][0x210] ;  /* 0x0000840000057a02 */ /* 0x000fe40000000f00 */
[----:B------:R-:W-:-:S03]  /*1360*/  LEA R0, R35, R0, 0x7 ;  /* 0x0000000023007211 */ /* 0x000fc600078e38ff */
[----:B------:R-:W-:-:S04]  /*1370*/  IMAD R5, R11, R5, c[0x0][0x234] ;  /* 0x00008d000b057624 */ /* 0x000fc800078e0205 */
[----:B------:R-:W-:Y:S01]  /*1380*/  IMAD R0, R5, R244, R0 ;  /* 0x000000f405007224 */ /* 0x000fe200078e0200 */
[----:B------:R-:W-:Y:S05]  /*1390*/  BRA `(.L_x_205) ;  /* 0x0000002000007947 */ /* 0x000fea0003800000 */
.L_x_204:
[----:B------:R-:W-:-:S04]  /*13a0*/  IMAD R0, R35, c[0x0][0x1c0], R244 ;  /* 0x0000700023007a24 */ /* 0x000fc800078e02f4 */
[----:B------:R-:W-:Y:S02]  /*13b0*/  IMAD R0, R0, c[0x0][0x224], RZ ;  /* 0x0000890000007a24 */ /* 0x000fe400078e02ff */
.L_x_205:
[----:B------:R-:W2:Y:S01]  /*13c0*/  S2R R30, SR_TID.X ;  /* 0x00000000001e7919 */ /* 0x000ea20000002100 */
[----:B------:R-:W-:Y:S01]  /*13d0*/  IMAD R32, R32, c[0x0][0x1c0], RZ ;  /* 0x0000700020207a24 */ /* 0x000fe200078e02ff */
[----:B------:R-:W-:Y:S01]  /*13e0*/  SHF.R.S32.HI R201, RZ, 0x1f, R200 ;  /* 0x0000001fffc97819 */ /* 0x000fe200000114c8 */
[----:B------:R-:W-:Y:S01]  /*13f0*/  IMAD.IADD R5, R9, 0x1, R0 ;  /* 0x0000000109057824 */ /* 0x000fe200078e0200 */
[----:B------:R-:W-:Y:S01]  /*1400*/  SHF.R.S32.HI R28, RZ, 0x1f, R241 ;  /* 0x0000001fff1c7819 */ /* 0x000fe200000114f1 */
[----:B------:R-:W-:Y:S01]  /*1410*/  IMAD.SHL.U32 R7, R32, 0x40, RZ ;  /* 0x0000004020077824 */ /* 0x000fe200078e00ff */
[----:B------:R-:W-:Y:S01]  /*1420*/  BSSY B1, `(.L_x_201) ;  /* 0x0000736000017945 */ /* 0x000fe20003800000 */
[----:B------:R-:W-:-:S03]  /*1430*/  IMAD.MOV.U32 R33, RZ, RZ, 0x4 ;  /* 0x00000004ff217424 */ /* 0x000fc600078e00ff */
[----:B------:R-:W-:Y:S02]  /*1440*/  IADD3 R6, P3, P1, R6, R7, R2 ;  /* 0x0000000706067210 */ /* 0x000fe4000797e002 */
[----:B------:R-:W-:Y:S02]  /*1450*/  SHF.R.S32.HI R0, RZ, 0x1f, R7 ;  /* 0x0000001fff007819 */ /* 0x000fe40000011407 */
[----:B------:R-:W-:Y:S01]  /*1460*/  IADD3 R2, P4, R200, R10, RZ ;  /* 0x0000000ac8027210 */ /* 0x000fe20007f9e0ff */
[----:B------:R-:W-:Y:S01]  /*1470*/  IMAD.WIDE R10, R5, R33, c[0x0][0x3c8] ;  /* 0x0000f200050a7625 */ /* 0x000fe200078e0221 */
[----:B------:R-:W-:Y:S02]  /*1480*/  IADD3.X R4, R4, R0, R3, P3, P1 ;  /* 0x0000000004047210 */ /* 0x000fe40001fe2403 */
[----:B------:R-:W-:Y:S01]  /*1490*/  IADD3 R13, P3, P1, R13, R6, R17 ;  /* 0x000000060d0d7210 */ /* 0x000fe2000797e011 */
[----:B------:R-:W-:Y:S01]  /*14a0*/  IMAD R0, R18, c[0x0][0x370], RZ ;  /* 0x0000dc0012007a24 */ /* 0x000fe200078e02ff */
[----:B------:R-:W-:Y:S01]  /*14b0*/  IADD3 R7, -R210, R19, R34 ;  /* 0x00000013d2077210 */ /* 0x000fe20007ffe122 */
[----:B------:R-:W-:Y:S01]  /*14c0*/  IMAD.X R3, R201, 0x1, R16, P4 ;  /* 0x00000001c9037824 */ /* 0x000fe200020e0610 */
[----:B------:R-:W-:Y:S01]  /*14d0*/  IADD3.X R12, R15, R4, R12, P3, P1 ;  /* 0x000000040f0c7210 */ /* 0x000fe20001fe240c */
[C---:B------:R-:W-:Y:S01]  /*14e0*/  IMAD R0, R9.reuse, c[0x0][0x374], R0 ;  /* 0x0000dd0009007a24 */ /* 0x040fe200078e0200 */
[----:B--2---:R-:W-:Y:S01]  /*14f0*/  SHF.R.S32.HI R31, RZ, 0x1f, R30 ;  /* 0x0000001fff1f7819 */ /* 0x004fe2000001141e */
[----:B------:R-:W-:Y:S01]  /*1500*/  IMAD.WIDE.U32 R2, R9, c[0x0][0x370], R2 ;  /* 0x0000dc0009027a25 */ /* 0x000fe200078e0002 */
[----:B------:R-:W-:-:S02]  /*1510*/  IADD3 R6, P1, R241, R9, RZ ;  /* 0x00000009f1067210 */ /* 0x000fc40007f3e0ff */
[----:B------:R-:W-:Y:S01]  /*1520*/  LEA.HI R17, R31, R30, RZ, 0x5 ;  /* 0x0000001e1f117211 */ /* 0x000fe200078f28ff */
[----:B------:R-:W-:Y:S01]  /*1530*/  IMAD.IADD R3, R3, 0x1, R0 ;  /* 0x0000000103037824 */ /* 0x000fe200078e0200 */
[----:B------:R-:W-:Y:S01]  /*1540*/  IADD3.X R5, R28, R18, RZ, P1, !PT ;  /* 0x000000121c057210 */ /* 0x000fe20000ffe4ff */
[----:B------:R-:W-:Y:S01]  /*1550*/  IMAD.MOV.U32 R214, RZ, RZ, R10 ;  /* 0x000000ffffd67224 */ /* 0x000fe200078e000a */
[----:B------:R-:W-:Y:S01]  /*1560*/  LOP3.LUT R4, R17, 0xffffffe0, RZ, 0xc0, !PT ;  /* 0xffffffe011047812 */ /* 0x000fe200078ec0ff */
[----:B------:R-:W-:Y:S01]  /*1570*/  IMAD.WIDE.U32 R2, R244, c[0x0][0x378], R2 ;  /* 0x0000de00f4027a25 */ /* 0x000fe200078e0002 */
[----:B------:R-:W-:Y:S02]  /*1580*/  SHF.R.S32.HI R16, RZ, 0x5, R17 ;  /* 0x00000005ff107819 */ /* 0x000fe40000011411 */
[----:B------:R-:W-:Y:S01]  /*1590*/  MOV R213, R11 ;  /* 0x0000000b00d57202 */ /* 0x000fe20000000f00 */
[----:B------:R-:W-:Y:S02]  /*15a0*/  IMAD.IADD R15, R30, 0x1, -R4 ;  /* 0x000000011e0f7824 */ /* 0x000fe400078e0a04 */
[----:B------:R-:W-:Y:S01]  /*15b0*/  IMAD.IADD R11, R9, 0x1, R8 ;  /* 0x00000001090b7824 */ /* 0x000fe200078e0208 */
[----:B------:R-:W-:Y:S01]  /*15c0*/  IADD3 R8, R7, -c[0x0][0x2e8], RZ ;  /* 0x8000ba0007087a10 */ /* 0x000fe20007ffe0ff */
[----:B------:R-:W-:-:S02]  /*15d0*/  IMAD R0, R16, R32, R15 ;  /* 0x0000002010007224 */ /* 0x000fc400078e020f */
[----:B------:R-:W-:Y:S02]  /*15e0*/  IMAD R4, R245, c[0x0][0x378], RZ ;  /* 0x0000de00f5047a24 */ /* 0x000fe400078e02ff */
[----:B------:R-:W-:Y:S01]  /*15f0*/  IMAD R10, R5, c[0x0][0x190], RZ ;  /* 0x00006400050a7a24 */ /* 0x000fe200078e02ff */
[----:B------:R-:W-:Y:S01]  /*1600*/  IADD3 R7, P1, R0, R13, RZ ;  /* 0x0000000d00077210 */ /* 0x000fe20007f3e0ff */
[----:B------:R-:W-:Y:S02]  /*1610*/  IMAD R9, R244, c[0x0][0x37c], R4 ;  /* 0x0000df00f4097a24 */ /* 0x000fe400078e0204 */
[----:B------:R-:W-:-:S04]  /*1620*/  IMAD.WIDE.U32 R4, R6, c[0x0][0x190], R200 ;  /* 0x0000640006047a25 */ /* 0x000fc800078e00c8 */
[----:B------:R-:W-:Y:S01]  /*1630*/  IMAD R10, R6, c[0x0][0x194], R10 ;  /* 0x00006500060a7a24 */ /* 0x000fe200078e020a */
[----:B------:R-:W-:Y:S01]  /*1640*/  LEA.HI.X.SX32 R6, R0, R12, 0x1, P1 ;  /* 0x0000000c00067211 */ /* 0x000fe200008f0eff */
[----:B------:R-:W-:Y:S01]  /*1650*/  IMAD.IADD R3, R3, 0x1, R9 ;  /* 0x0000000103037824 */ /* 0x000fe200078e0209 */
[----:B------:R-:W-:Y:S02]  /*1660*/  SHF.R.S32.HI R0, RZ, 0x1f, R8 ;  /* 0x0000001fff007819 */ /* 0x000fe40000011408 */
[----:B------:R-:W-:Y:S01]  /*1670*/  LEA R188, P1, R7, c[0x0][0x350], 0x2 ;  /* 0x0000d40007bc7a11 */ /* 0x000fe200078210ff */
[----:B------:R-:W-:Y:S01]  /*1680*/  IMAD.WIDE.U32 R2, R241, c[0x0][0x370], R2 ;  /* 0x0000dc00f1027a25 */ /* 0x000fe200078e0002 */
[----:B------:R-:W-:Y:S02]  /*1690*/  LEA.HI R8, R0, R8, RZ, 0x6 ;  /* 0x0000000800087211 */ /* 0x000fe400078f30ff */
[----:B------:R-:W-:Y:S01]  /*16a0*/  LEA.HI.X R189, R7, c[0x0][0x354], R6, 0x2, P1 ;  /* 0x0000d50007bd7a11 */ /* 0x000fe200008f1406 */
[----:B------:R-:W-:Y:S01]  /*16b0*/  IMAD R0, R245, c[0x0][0x1a8], RZ ;  /* 0x00006a00f5007a24 */ /* 0x000fe200078e02ff */
[----:B------:R-:W-:Y:S01]  /*16c0*/  SHF.R.S32.HI R7, RZ, 0x6, R8 ;  /* 0x00000006ff077819 */ /* 0x000fe20000011408 */
[----:B------:R-:W-:Y:S01]  /*16d0*/  IMAD.WIDE R8, R11, R33, c[0x0][0x200] ;  /* 0x000080000b087625 */ /* 0x000fe200078e0221 */
[----:B------:R-:W-:-:S02]  /*16e0*/  IADD3 R4, P3, R25, R4, RZ ;  /* 0x0000000419047210 */ /* 0x000fc40007f7e0ff */
[----:B------:R-:W-:Y:S01]  /*16f0*/  IMNMX R239, RZ, R7, !PT ;  /* 0x00000007ffef7217 */ /* 0x000fe20007800200 */
[----:B------:R-:W-:Y:S01]  /*1700*/  IMAD R6, R244, c[0x0][0x1ac], R0 ;  /* 0x00006b00f4067a24 */ /* 0x000fe200078e0200 */
[----:B------:R-:W-:Y:S01]  /*1710*/  IADD3.X R5, R21, R5, R10, P3, !PT ;  /* 0x0000000515057210 */ /* 0x000fe20001ffe40a */
[----:B------:R-:W-:Y:S01]  /*1720*/  IMAD R0, R28, c[0x0][0x370], RZ ;  /* 0x0000dc001c007a24 */ /* 0x000fe200078e02ff */
[C---:B------:R-:W-:Y:S01]  /*1730*/  ISETP.GT.AND P4, PT, R199.reuse, R239, PT ;  /* 0x000000efc700720c */ /* 0x040fe20003f84270 */
[----:B------:R-:W-:Y:S01]  /*1740*/  IMAD.MOV.U32 R208, RZ, RZ, R9 ;  /* 0x000000ffffd07224 */ /* 0x000fe200078e0009 */
[----:B------:R-:W-:Y:S01]  /*1750*/  LEA R194, P1, R2, c[0x0][0x330], 0x1 ;  /* 0x0000cc0002c27a11 */ /* 0x000fe200078208ff */
[----:B------:R-:W-:Y:S01]  /*1760*/  IMAD.WIDE.U32 R4, R244, c[0x0][0x1a8], R4 ;  /* 0x00006a00f4047a25 */ /* 0x000fe200078e0004 */
[----:B------:R-:W-:Y:S02]  /*1770*/  MOV R209, R8 ;  /* 0x0000000800d17202 */ /* 0x000fe40000000f00 */
[----:B------:R-:W-:Y:S01]  /*1780*/  IADD3 R199, R199, -0x1, RZ ;  /* 0xffffffffc7c77810 */ /* 0x000fe20007ffe0ff */
[----:B------:R-:W-:Y:S01]  /*1790*/  IMAD R0, R241, c[0x0][0x374], R0 ;  /* 0x0000dd00f1007a24 */ /* 0x000fe200078e0200 */
[----:B------:R-:W-:Y:S01]  /*17a0*/  LEA R196, P3, R4, c[0x0][0x160], 0x1 ;  /* 0x0000580004c47a11 */ /* 0x000fe200078608ff */
[----:B------:R-:W-:-:S02]  /*17b0*/  IMAD.IADD R11, R5, 0x1, R6 ;  /* 0x00000001050b7824 */ /* 0x000fc400078e0206 */
[----:B------:R-:W-:-:S03]  /*17c0*/  IMAD.IADD R0, R3, 0x1, R0 ;  /* 0x0000000103007824 */ /* 0x000fc600078e0200 */
[----:B------:R-:W-:Y:S02]  /*17d0*/  LEA.HI.X R197, R4, c[0x0][0x164], R11, 0x1, P3 ;  /* 0x0000590004c57a11 */ /* 0x000fe400018f0c0b */
[----:B------:R-:W-:Y:S01]  /*17e0*/  LEA.HI.X R195, R2, c[0x0][0x334], R0, 0x1, P1 ;  /* 0x0000cd0002c37a11 */ /* 0x000fe200008f0c00 */
        /* <DEDUP_REMOVED lines=16> */
.L_x_207:
        /* <DEDUP_REMOVED lines=15> */
.L_x_208:
        /* <DEDUP_REMOVED lines=27> */
.L_x_210:
[----:B------:R-:W-:Y:S05]  /*1b90*/  BSYNC B0 ;  /* 0x0000000000007941 */ /* 0x000fea0003800000 */
.L_x_209:
        /* <DEDUP_REMOVED lines=8> */
[----:B--2---:R-:W-:Y:S01]  /*1c20*/  IMAD.X R2, RZ, RZ, R28, P0 ;  /* 0x000000ffff027224 */ /* 0x004fe200000e061c */
        /* <DEDUP_REMOVED lines=10> */
.L_x_212:
[----:B------:R-:W-:Y:S05]  /*1cd0*/  BSYNC B0 ;  /* 0x0000000000007941 */ /* 0x000fea0003800000 */
.L_x_211:
[----:B--2---:R-:W-:Y:S01]  /*1ce0*/  IMAD.WIDE.U32 R2, R34, c[0x0][0x3a8], R200 ;  /* 0x0000ea0022027a25 */ /* 0x004fe200078e00c8 */
        /* <DEDUP_REMOVED lines=24> */
.L_x_214:
[----:B------:R-:W-:Y:S05]  /*1e70*/  BSYNC B0 ;  /* 0x0000000000007941 */ /* 0x000fea0003800000 */
.L_x_213:
[----:B------:R-:W-:Y:S05]  /*1e80*/  @P3 BRA `(.L_x_215) ;  /* 0x000068f000003947 */ /* 0x000fea0003800000 */
[----:B------:R-:W-:Y:S01]  /*1e90*/  IADD3 R0, P0, R241, 0x20, RZ ;  /* 0x00000020f1007810 */ /* 0x000fe20007f1e0ff */
[----:B------:R-:W-:Y:S01]  /*1ea0*/  IMAD.MOV.U32 R5, RZ, RZ, R8 ;  /* 0x000000ffff057224 */ /* 0x000fe200078e0008 */
[----:B------:R-:W-:-:S03]  /*1eb0*/  ISETP.GE.AND P1, PT, R200, c[0x0][0x220], PT ;  /* 0x00008800c8007a0c */ /* 0x000fc60003f26270 */
        /* <DEDUP_REMOVED lines=14> */
.L_x_206:
        /* <DEDUP_REMOVED lines=31> */
.L_x_217:
[----:B------:R-:W-:Y:S05]  /*2190*/  BSYNC B0 ;  /* 0x0000000000007941 */ /* 0x000fea0003800000 */
.L_x_216:
        /* <DEDUP_REMOVED lines=39> */
.L_x_219:
[----:B------:R-:W-:Y:S05]  /*2410*/  BSYNC B0 ;  /* 0x0000000000007941 */ /* 0x000fea0003800000 */
.L_x_218:
        /* <DEDUP_REMOVED lines=19> */
.L_x_221:
        /* <DEDUP_REMOVED lines=28> */
.L_x_222:
[----:B------:R-:W-:Y:S05]  /*2710*/  BSYNC B0 ;  /* 0x0000000000007941 */ /* 0x000fea0003800000 */
.L_x_220:
        /* <DEDUP_REMOVED lines=17> */
.L_x_224:
        /* <DEDUP_REMOVED lines=38> */
.L_x_225:
[----:B------:R-:W-:Y:S05]  /*2a90*/  BSYNC B0 ;  /* 0x0000000000007941 */ /* 0x000fea0003800000 */
.L_x_223:
[----:B-1----:R-:W-:Y:S01]  /*2aa0*/  SHF.R.S32.HI R2, RZ, 0x1f, R17 ;  /* 0x0000001fff027819 */ /* 0x002fe20000011411 */
[----:B------:R-:W-:Y:S01]  /*2ab0*/  IMAD.MOV.U32 R202, RZ, RZ, 0x7f800000 ;  /* 0x7f800000ffca7424 */ /* 0x000fe200078e00ff */
[----:B------:R-:W-:Y:S01]  /*2ac0*/  SHF.R.S32.HI R0, RZ, 0x1f, R15 ;  /* 0x0000001fff007819 */ /* 0x000fe2000001140f */
[----:B------:R-:W-:Y:S01]  /*2ad0*/  IMAD.MOV.U32 R203, RZ, RZ, 0x7f800000 ;  /* 0x7f800000ffcb7424 */ /* 0x000fe200078e00ff */
[----:B------:R-:W-:Y:S02]  /*2ae0*/  LEA.HI R2, R2, R16, RZ, 0x2 ;  /* 0x0000001002027211 */ /* 0x000fe400078f10ff */
[----:B------:R-:W-:Y:S02]  /*2af0*/  LEA.HI R0, R0, R15, RZ, 0x2 ;  /* 0x0000000f00007211 */ /* 0x000fe400078f10ff */
[----:B------:R-:W-:Y:S02]  /*2b00*/  LOP3.LUT R2, R2, 0xfffffffc, RZ, 0xc0, !PT ;  /* 0xfffffffc02027812 */ /* 0x000fe400078ec0ff */
[----:B------:R-:W-:-:S03]  /*2b10*/  SHF.R.S32.HI R0, RZ, 0x2, R0 ;  /* 0x00000002ff007819 */ /* 0x000fc60000011400 */
[----:B------:R-:W-:-:S04]  /*2b20*/  IMAD.IADD R2, R16, 0x1, -R2 ;  /* 0x0000000110027824 */ /* 0x000fc800078e0a02 */
[----:B------:R-:W-:Y:S02]  /*2b30*/  IMAD R12, R2, 0x10, R0 ;  /* 0x00000010020c7824 */ /* 0x000fe400078e0200 */
[----:B------:R-:W-:Y:S02]  /*2b40*/  IMAD R11, R243, -0x40, R210 ;  /* 0xffffffc0f30b7824 */ /* 0x000fe400078e02d2 */
[C---:B------:R-:W-:Y:S01]  /*2b50*/  IMAD.SHL.U32 R238, R12.reuse, 0x4, RZ ;  /* 0x000000040cee7824 */ /* 0x040fe200078e00ff */
[C---:B------:R-:W-:Y:S02]  /*2b60*/  IADD3 R2, R12.reuse, 0x8, RZ ;  /* 0x000000080c027810 */ /* 0x040fe40007ffe0ff */
[----:B------:R-:W-:Y:S02]  /*2b70*/  SHF.R.S32.HI R0, RZ, 0x1f, R12 ;  /* 0x0000001fff007819 */ /* 0x000fe4000001140c */
[----:B------:R-:W-:Y:S02]  /*2b80*/  ISETP.GE.AND P6, PT, R241, R11, PT ;  /* 0x0000000bf100720c */ /* 0x000fe40003fc6270 */
[----:B------:R-:W-:-:S02]  /*2b90*/  ISETP.GE.AND P3, PT, R12, R10, PT ;  /* 0x0000000a0c00720c */ /* 0x000fc40003f66270 */
[----:B------:R-:W-:Y:S02]  /*2ba0*/  ISETP.GE.AND P2, PT, R2, R10, PT ;  /* 0x0000000a0200720c */ /* 0x000fe40003f46270 */
[----:B------:R-:W-:Y:S02]  /*2bb0*/  SHF.L.U64.HI R237, R12, 0x2, R0 ;  /* 0x000000020ced7819 */ /* 0x000fe40000010200 */
[----:B------:R-:W-:-:S05]  /*2bc0*/  IADD3 R2, P1, R238, R209, RZ ;  /* 0x000000d1ee027210 */ /* 0x000fca0007f3e0ff */
[----:B------:R-:W-:Y:S01]  /*2bd0*/  IMAD.X R3, R237, 0x1, R208, P1 ;  /* 0x00000001ed037824 */ /* 0x000fe200008e06d0 */
[----:B------:R1:W-:Y:S01]  /*2be0*/  @P6 STS.128 [R192+0x12000], RZ ;  /* 0x012000ffc0006388 */ /* 0x0003e20000000c00 */
[----:B------:R-:W-:-:S03]  /*2bf0*/  IMAD R0, R20, c[0x0][0x198], RZ ;  /* 0x0000660014007a24 */ /* 0x000fc600078e02ff */
[----:B------:R1:W-:Y:S04]  /*2c00*/  @P6 STS.128 [R192+0x14000], RZ ;  /* 0x014000ffc0006388 */ /* 0x0003e80000000c00 */
[----:B------:R1:W-:Y:S04]  /*2c10*/  @P6 STS.128 [R192+0x16000], RZ ;  /* 0x016000ffc0006388 */ /* 0x0003e80000000c00 */
[----:B------:R2:W5:Y:S04]  /*2c20*/  @!P3 LDG.E R202, [R2.64] ;  /* 0x0000000602cab981 */ /* 0x000568000c1e1900 */
[----:B------:R2:W5:Y:S01]  /*2c30*/  @!P2 LDG.E R203, [R2.64+0x20] ;  /* 0x0000200602cba981 */ /* 0x000562000c1e1900 */
[C---:B------:R-:W-:Y:S01]  /*2c40*/  IMAD R0, R34.reuse, c[0x0][0x19c], R0 ;  /* 0x0000670022007a24 */ /* 0x040fe200078e0200 */
[----:B------:R-:W-:Y:S01]  /*2c50*/  BSSY B0, `(.L_x_226) ;  /* 0x0000028000007945 */ /* 0x000fe20003800000 */
[----:B--2---:R-:W-:-:S05]  /*2c60*/  IMAD.WIDE.U32 R2, R34, c[0x0][0x198], R200 ;  /* 0x0000660022027a25 */ /* 0x004fca00078e00c8 */
[----:B------:R-:W-:-:S04]  /*2c70*/  IADD3 R4, P1, R23, R2, RZ ;  /* 0x0000000217047210 */ /* 0x000fc80007f3e0ff */
[----:B------:R-:W-:Y:S01]  /*2c80*/  IADD3.X R5, R24, R3, R0, P1, !PT ;  /* 0x0000000318057210 */ /* 0x000fe20000ffe400 */
[----:B------:R-:W-:-:S04]  /*2c90*/  IMAD R0, R22, c[0x0][0x1b0], RZ ;  /* 0x00006c0016007a24 */ /* 0x000fc800078e02ff */
[C---:B------:R-:W-:Y:S02]  /*2ca0*/  IMAD R0, R14.reuse, c[0x0][0x1b4], R0 ;  /* 0x00006d000e007a24 */ /* 0x040fe400078e0200 */
[----:B------:R-:W-:-:S04]  /*2cb0*/  IMAD.WIDE.U32 R4, R14, c[0x0][0x1b0], R4 ;  /* 0x00006c000e047a25 */ /* 0x000fc800078e0004 */
[----:B------:R-:W-:Y:S01]  /*2cc0*/  IMAD.IADD R10, R5, 0x1, R0 ;  /* 0x00000001050a7824 */ /* 0x000fe200078e0200 */
[----:B------:R-:W-:Y:S05]  /*2cd0*/  @P6 BRA `(.L_x_227) ;  /* 0x000001f000006947 */ /* 0x000fea0003800000 */
[----:B-1----:R-:W-:Y:S01]  /*2ce0*/  ISETP.GE.AND P4, PT, R200, c[0x0][0x220], PT ;  /* 0x00008800c8007a0c */ /* 0x002fe20003f86270 */
        /* <DEDUP_REMOVED lines=30> */
.L_x_227:
[----:B-1----:R-:W-:Y:S05]  /*2ed0*/  BSYNC B0 ;  /* 0x0000000000007941 */ /* 0x002fea0003800000 */
.L_x_226:
        /* <DEDUP_REMOVED lines=32> */
[----:B--2---:R-:W-:-:S04]  /*30e0*/  LEA R2, P1, R6, c[0x0][0x168], 0x1 ;  /* 0x00005a0006027a11 */ /* 0x004fc800078208ff */
[----:B------:R-:W-:-:S05]  /*30f0*/  LEA.HI.X R3, R6, c[0x0][0x16c], R0, 0x1, P1 ;  /* 0x00005b0006037a11 */ /* 0x000fca00008f0c00 */
[----:B------:R-:W-:Y:S01]  /*3100*/  @!PT LDS RZ, [RZ] ;  /* 0x00000000fffff984 */ /* 0x000fe20000000800 */
[----:B------:R-:W-:Y:S01]  /*3110*/  @!PT LDS RZ, [RZ] ;  /* 0x00000000fffff984 */ /* 0x000fe20000000800 */
[----:B------:R-:W-:Y:S01]  /*3120*/  @!PT LDS RZ, [RZ] ;  /* 0x00000000fffff984 */ /* 0x000fe20000000800 */
[----:B------:R2:W-:Y:S04]  /*3130*/  LDGSTS.E.BYPASS.LTC128B.128 [R192+0x17000], [R2.64+0x100] ;  /* 0x1700010002c07fae */ /* 0x0005e8000b901d46 */
.L_x_229:
[----:B------:R-:W-:Y:S05]  /*3140*/  BSYNC B0 ;  /* 0x0000000000007941 */ /* 0x000fea0003800000 */
.L_x_228:
[----:B------:R1:W-:Y:S01]  /*3150*/  @P6 STS.128 [R192+0x18000], RZ ;  /* 0x018000ffc0006388 */ /* 0x0003e20000000c00 */
[----:B--2---:R-:W-:Y:S01]  /*3160*/  IMAD.WIDE.U32 R2, R34, c[0x0][0x1a0], R200 ;  /* 0x0000680022027a25 */ /* 0x004fe200078e00c8 */
[----:B------:R-:W-:Y:S02]  /*3170*/  BSSY B0, `(.L_x_230) ;  /* 0x000002b000007945 */ /* 0x000fe40003800000 */
[----:B------:R1:W-:Y:S01]  /*3180*/  @P6 STS.128 [R192+0x1a000], RZ ;  /* 0x01a000ffc0006388 */ /* 0x0003e20000000c00 */
[----:B------:R-:W-:Y:S01]  /*3190*/  IMAD R0, R20, c[0x0][0x1a0], RZ ;  /* 0x0000680014007a24 */ /* 0x000fe200078e02ff */
[----:B------:R-:W-:Y:S02]  /*31a0*/  IADD3 R4, P1, R26, R2, RZ ;  /* 0x000000021a047210 */ /* 0x000fe40007f3e0ff */
[----:B------:R1:W-:Y:S01]  /*31b0*/  @P6 STS.128 [R192+0x1c000], RZ ;  /* 0x01c000ffc0006388 */ /* 0x0003e20000000c00 */
        /* <DEDUP_REMOVED lines=38> */
.L_x_231:
[----:B------:R-:W-:Y:S05]  /*3420*/  BSYNC B0 ;  /* 0x0000000000007941 */ /* 0x000fea0003800000 */
.L_x_230:
        /* <DEDUP_REMOVED lines=11> */
[----:B--2---:R-:W-:-:S04]  /*34e0*/  IMAD.WIDE.U32 R6, R0, c[0x0][0x1a0], R4 ;  /* 0x0000680000067a25 */ /* 0x004fc800078e0004 */
        /* <DEDUP_REMOVED lines=25> */
.L_x_233:
[----:B------:R-:W-:Y:S05]  /*3680*/  BSYNC B0 ;  /* 0x0000000000007941 */ /* 0x000fea0003800000 */
.L_x_232:
[----:B------:R-:W-:Y:S01]  /*3690*/  ISETP.NE.U32.AND P3, PT, RZ, c[0x0][0x318], PT ;  /* 0x0000c600ff007a0c */ /* 0x000fe20003f65070 */
[----:B--2---:R-:W2:Y:S03]  /*36a0*/  LDL R6, [R1+0x4] ;  /* 0x0000040001067983 */ /* 0x004ea60000100800 */
[----:B------:R-:W-:Y:S01]  /*36b0*/  ISETP.NE.AND.EX P3, PT, RZ, c[0x0][0x31c], PT, P3 ;  /* 0x0000c700ff007a0c */ /* 0x000fe20003f65330 */
[----:B------:R-:W-:Y:S01]  /*36c0*/  IMAD.MOV.U32 R191, RZ, RZ, RZ ;  /* 0x000000ffffbf7224 */ /* 0x000fe200078e00ff */
[----:B------:R-:W0:Y:S11]  /*36d0*/  LDGDEPBAR ;  /* 0x00000000000079af */ /* 0x000e360000000000 */
[----:B------:R-:W-:-:S02]  /*36e0*/  @P3 IMAD R0, R29, c[0x0][0x320], RZ ;  /* 0x0000c8001d003a24 */ /* 0x000fc400078e02ff */
[----:B------:R-:W-:-:S04]  /*36f0*/  @P3 IMAD.WIDE.U32 R2, R35, c[0x0][0x320], R244 ;  /* 0x0000c80023023a25 */ /* 0x000fc800078e00f4 */
[----:B------:R-:W-:Y:S01]  /*3700*/  @P3 IMAD R0, R35, c[0x0][0x324], R0 ;  /* 0x0000c90023003a24 */ /* 0x000fe200078e0200 */
[----:B------:R-:W-:-:S03]  /*3710*/  @P3 LEA R4, P1, R2, c[0x0][0x318], 0x2 ;  /* 0x0000c60002043a11 */ /* 0x000fc600078210ff */
[----:B------:R-:W-:-:S05]  /*3720*/  @P3 IMAD.IADD R0, R3, 0x1, R0 ;  /* 0x0000000103003824 */ /* 0x000fca00078e0200 */
[----:B------:R-:W-:-:S05]  /*3730*/  @P3 LEA.HI.X R5, R2, c[0x0][0x31c], R0, 0x2, P1 ;  /* 0x0000c70002053a11 */ /* 0x000fca00008f1400 */
[----:B---3--:R1:W3:Y:S01]  /*3740*/  @P3 LDG.E R4, [R4.64] ;  /* 0x0000000604043981 */ /* 0x0082e2000c1e1900 */
[----:B------:R-:W-:Y:S01]  /*3750*/  LEA.HI R0, R31, R30, RZ, 0x4 ;  /* 0x0000001e1f007211 */ /* 0x000fe200078f20ff */
[----:B------:R-:W3:Y:S01]  /*3760*/  @P3 MUFU.RCP R3, c[0x0][0x238] ;  /* 0x00008e0000033b08 */ /* 0x000ee20000001000 */
[----:B------:R-:W-:Y:S01]  /*3770*/  IMAD.MOV.U32 R180, RZ, RZ, 0x40 ;  /* 0x00000040ffb47424 */ /* 0x000fe200078e00ff */
[----:B------:R-:W-:Y:S01]  /*3780*/  IADD3 R168, R186, 0x3000, RZ ;  /* 0x00003000baa87810 */ /* 0x000fe20007ffe0ff */
[C---:B------:R-:W-:Y:S01]  /*3790*/  IMAD.SHL.U32 R176, R187.reuse, 0x2, RZ ;  /* 0x00000002bbb07824 */ /* 0x040fe200078e00ff */
[----:B------:R-:W-:Y:S01]  /*37a0*/  LOP3.LUT R0, R0, 0xfffffff0, RZ, 0xc0, !PT ;  /* 0xfffffff000007812 */ /* 0x000fe200078ec0ff */
[----:B------:R-:W-:Y:S01]  /*37b0*/  IMAD.MOV.U32 R193, RZ, RZ, R190 ;  /* 0x000000ffffc17224 */ /* 0x000fe200078e00be */
[----:B------:R-:W-:Y:S01]  /*37c0*/  IADD3 R175, R187, 0x3000, RZ ;  /* 0x00003000bbaf7810 */ /* 0x000fe20007ffe0ff */
[----:B------:R-:W-:Y:S01]  /*37d0*/  CS2R R142, SRZ ;  /* 0x00000000008e7805 */ /* 0x000fe2000001ff00 */
[----:B------:R-:W-:Y:S01]  /*37e0*/  SEL R168, R168, R186, !P0 ;  /* 0x000000baa8a87207 */ /* 0x000fe20004000000 */
[----:B------:R-:W-:Y:S01]  /*37f0*/  IMAD.IADD R0, R30, 0x1, -R0 ;  /* 0x000000011e007824 */ /* 0x000fe200078e0a00 */
[----:B------:R-:W-:Y:S01]  /*3800*/  SEL R175, R175, R187, !P0 ;  /* 0x000000bbafaf7207 */ /* 0x000fe20004000000 */
[----:B------:R-:W-:Y:S01]  /*3810*/  CS2R R140, SRZ ;  /* 0x00000000008c7805 */ /* 0x000fe2000001ff00 */
[----:B------:R-:W-:Y:S01]  /*3820*/  IADD3 R249, R34, 0x40, RZ ;  /* 0x0000004022f97810 */ /* 0x000fe20007ffe0ff */
[----:B------:R-:W-:Y:S01]  /*3830*/  CS2R R146, SRZ ;  /* 0x0000000000927805 */ /* 0x000fe2000001ff00 */
[----:B------:R-:W-:Y:S01]  /*3840*/  SHF.R.S32.HI R2, RZ, 0x1f, R0 ;  /* 0x0000001fff027819 */ /* 0x000fe20000011400 */
[----:B------:R-:W-:Y:S01]  /*3850*/  CS2R R144, SRZ ;  /* 0x0000000000907805 */ /* 0x000fe2000001ff00 */
[----:B------:R-:W-:Y:S01]  /*3860*/  CS2R R138, SRZ ;  /* 0x00000000008a7805 */ /* 0x000fe2000001ff00 */
[----:B------:R-:W-:Y:S01]  /*3870*/  CS2R R136, SRZ ;  /* 0x0000000000887805 */ /* 0x000fe2000001ff00 */
[----:B------:R-:W-:Y:S01]  /*3880*/  LEA.HI R2, R2, R0, RZ, 0x3 ;  /* 0x0000000002027211 */ /* 0x000fe200078f18ff */
[----:B------:R-:W-:Y:S01]  /*3890*/  CS2R R134, SRZ ;  /* 0x0000000000867805 */ /* 0x000fe2000001ff00 */
[----:B------:R-:W-:Y:S01]  /*38a0*/  CS2R R132, SRZ ;  /* 0x0000000000847805 */ /* 0x000fe2000001ff00 */
[----:B------:R-:W-:Y:S01]  /*38b0*/  CS2R R126, SRZ ;  /* 0x00000000007e7805 */ /* 0x000fe2000001ff00 */
[----:B------:R-:W-:Y:S01]  /*38c0*/  LOP3.LUT R2, R2, 0xfffffff8, RZ, 0xc0, !PT ;  /* 0xfffffff802027812 */ /* 0x000fe200078ec0ff */
[----:B------:R-:W-:Y:S01]  /*38d0*/  CS2R R124, SRZ ;  /* 0x00000000007c7805 */ /* 0x000fe2000001ff00 */
[----:B------:R-:W-:Y:S01]  /*38e0*/  CS2R R130, SRZ ;  /* 0x0000000000827805 */ /* 0x000fe2000001ff00 */
[----:B------:R-:W-:Y:S01]  /*38f0*/  CS2R R128, SRZ ;  /* 0x0000000000807805 */ /* 0x000fe2000001ff00 */
[----:B------:R-:W-:Y:S01]  /*3900*/  CS2R R122, SRZ ;  /* 0x00000000007a7805 */ /* 0x000fe2000001ff00 */
[----:B------:R-:W-:Y:S01]  /*3910*/  IMAD.IADD R2, R0, 0x1, -R2 ;  /* 0x0000000100027824 */ /* 0x000fe200078e0a02 */
[----:B------:R-:W-:Y:S01]  /*3920*/  IADD3 R0, R12, 0x1, RZ ;  /* 0x000000010c007810 */ /* 0x000fe20007ffe0ff */
[----:B------:R-:W-:Y:S01]  /*3930*/  CS2R R120, SRZ ;  /* 0x0000000000787805 */ /* 0x000fe2000001ff00 */
[----:B------:R-:W-:Y:S01]  /*3940*/  CS2R R118, SRZ ;  /* 0x0000000000767805 */ /* 0x000fe2000001ff00 */
[----:B------:R-:W-:Y:S01]  /*3950*/  CS2R R116, SRZ ;  /* 0x0000000000747805 */ /* 0x000fe2000001ff00 */
[----:B------:R-:W-:Y:S01]  /*3960*/  IADD3 R250, R210, R0, -R19 ;  /* 0x00000000d2fa7210 */ /* 0x000fe20007ffe813 */
[----:B------:R-:W-:Y:S01]  /*3970*/  CS2R R110, SRZ ;  /* 0x00000000006e7805 */ /* 0x000fe2000001ff00 */
[----:B------:R-:W-:Y:S01]  /*3980*/  R2P PR, R2, 0x6 ;  /* 0x0000000602007804 */ /* 0x000fe20000000000 */
[----:B------:R-:W-:Y:S01]  /*3990*/  CS2R R108, SRZ ;  /* 0x00000000006c7805 */ /* 0x000fe2000001ff00 */
[----:B------:R-:W-:Y:S01]  /*39a0*/  IADD3 R19, R19, 0x40, R34 ;  /* 0x0000004013137810 */ /* 0x000fe20007ffe022 */
[----:B------:R-:W-:Y:S01]  /*39b0*/  CS2R R114, SRZ ;  /* 0x0000000000727805 */ /* 0x000fe2000001ff00 */
[----:B------:R-:W-:Y:S01]  /*39c0*/  CS2R R112, SRZ ;  /* 0x0000000000707805 */ /* 0x000fe2000001ff00 */
[----:B------:R-:W-:Y:S01]  /*39d0*/  SEL R185, R185, 0xffffffe0, !P1 ;  /* 0xffffffe0b9b97807 */ /* 0x000fe20004800000 */
[----:B------:R-:W-:Y:S01]  /*39e0*/  CS2R R106, SRZ ;  /* 0x00000000006a7805 */ /* 0x000fe2000001ff00 */
[----:B------:R-:W-:Y:S01]  /*39f0*/  SEL R180, R180, 0xffffffc0, !P2 ;  /* 0xffffffc0b4b47807 */ /* 0x000fe20005000000 */
[----:B------:R-:W-:Y:S01]  /*3a00*/  CS2R R104, SRZ ;  /* 0x0000000000687805 */ /* 0x000fe2000001ff00 */
[----:B------:R-:W-:Y:S01]  /*3a10*/  IADD3 R177, R185, R176, RZ ;  /* 0x000000b0b9b17210 */ /* 0x000fe20007ffe0ff */
        /* <DEDUP_REMOVED lines=27> */
[----:B------:R-:W-:Y:S01]  /*3bd0*/  IMAD.IADD R248, R19, 0x1, -R210 ;  /* 0x0000000113f87824 */ /* 0x000fe200078e0ad2 */
[----:B------:R-:W-:Y:S01]  /*3be0*/  SHF.L.U32 R175, R175, 0x1, RZ ;  /* 0x00000001afaf7819 */ /* 0x000fe200000006ff */
[----:B------:R-:W-:-:S02]  /*3bf0*/  IMAD.SHL.U32 R168, R168, 0x2, RZ ;  /* 0x00000002a8a87824 */ /* 0x000fc400078e00ff */
[----:B------:R-:W-:Y:S02]  /*3c00*/  IMAD.IADD R183, R181, 0x1, R180 ;  /* 0x00000001b5b77824 */ /* 0x000fe400078e02b4 */
[C---:B------:R-:W-:Y:S02]  /*3c10*/  IMAD.IADD R179, R180.reuse, 0x1, R176 ;  /* 0x00000001b4b37824 */ /* 0x040fe400078e02b0 */
[C---:B------:R-:W-:Y:S02]  /*3c20*/  IMAD.IADD R184, R180.reuse, 0x1, R182 ;  /* 0x00000001b4b87824 */ /* 0x040fe400078e02b6 */
[----:B------:R-:W-:Y:S01]  /*3c30*/  IMAD.IADD R178, R180, 0x1, R177 ;  /* 0x00000001b4b27824 */ /* 0x000fe200078e02b1 */
[----:B--2---:R-:W-:-:S04]  /*3c40*/  LEA R0, R243, R6, 0x6 ;  /* 0x00000006f3007211 */ /* 0x004fc800078e30ff */
[C---:B------:R-:W-:Y:S02]  /*3c50*/  IADD3 R2, R0.reuse, 0x19, RZ ;  /* 0x0000001900027810 */ /* 0x040fe40007ffe0ff */
[C---:B------:R-:W-:Y:S02]  /*3c60*/  IADD3 R235, R0.reuse, 0x18, RZ ;  /* 0x0000001800eb7810 */ /* 0x040fe40007ffe0ff */
[C---:B------:R-:W-:Y:S01]  /*3c70*/  IADD3 R234, R0.reuse, 0x11, RZ ;  /* 0x0000001100ea7810 */ /* 0x040fe20007ffe0ff */
[----:B------:R2:W4:Y:S01]  /*3c80*/  I2F R236, R2 ;  /* 0x0000000200ec7306 */ /* 0x0005220000201400 */
[C---:B------:R-:W-:Y:S02]  /*3c90*/  IADD3 R233, R0.reuse, 0x10, RZ ;  /* 0x0000001000e97810 */ /* 0x040fe40007ffe0ff */
[C---:B------:R-:W-:Y:S02]  /*3ca0*/  IADD3 R232, R0.reuse, 0x9, RZ ;  /* 0x0000000900e87810 */ /* 0x040fe40007ffe0ff */
[----:B------:R-:W-:-:S02]  /*3cb0*/  IADD3 R231, R0, 0x8, RZ ;  /* 0x0000000800e77810 */ /* 0x000fc40007ffe0ff */
[----:B------:R-:W-:Y:S01]  /*3cc0*/  IADD3 R230, R0, 0x1, RZ ;  /* 0x0000000100e67810 */ /* 0x000fe20007ffe0ff */
[----:B------:R-:W-:Y:S01]  /*3cd0*/  IMAD.MOV.U32 R0, RZ, RZ, c[0x0][0x22c] ;  /* 0x00008b00ff007624 */ /* 0x000fe200078e00ff */
[----:B------:R-:W1:Y:S03]  /*3ce0*/  I2F R235, R235 ;  /* 0x000000eb00eb7306 */ /* 0x000e660000201400 */
[----:B------:R-:W-:-:S04]  /*3cf0*/  IMAD R0, R0, c[0x0][0x1c0], RZ ;  /* 0x0000700000007a24 */ /* 0x000fc800078e02ff */
[C---:B------:R-:W-:Y:S01]  /*3d00*/  IMAD.SHL.U32 R198, R0.reuse, 0x8, RZ ;  /* 0x0000000800c67824 */ /* 0x040fe200078e00ff */
[----:B------:R-:W-:Y:S01]  /*3d10*/  SHF.L.U32 R240, R0, 0x4, RZ ;  /* 0x0000000400f07819 */ /* 0x000fe200000006ff */
[----:B------:R-:W4:Y:S03]  /*3d20*/  I2F R234, R234 ;  /* 0x000000ea00ea7306 */ /* 0x000f260000201400 */
[C---:B--2---:R-:W-:Y:S02]  /*3d30*/  IADD3 R2, R240.reuse, 0x40, RZ ;  /* 0x00000040f0027810 */ /* 0x044fe40007ffe0ff */
[C---:B------:R-:W-:Y:S02]  /*3d40*/  IADD3 R6, R240.reuse, 0x60, RZ ;  /* 0x00000060f0067810 */ /* 0x040fe40007ffe0ff */
[----:B-1----:R-:W-:Y:S01]  /*3d50*/  IADD3 R5, R240, 0x80, RZ ;  /* 0x00000080f0057810 */ /* 0x002fe20007ffe0ff */
[C---:B------:R-:W-:Y:S01]  /*3d60*/  IMAD.IADD R2, R198.reuse, 0x1, R2 ;  /* 0x00000001c6027824 */ /* 0x040fe200078e0202 */
[----:B------:R-:W-:Y:S01]  /*3d70*/  IADD3 R0, R198, R6, RZ ;  /* 0x00000006c6007210 */ /* 0x000fe20007ffe0ff */
[----:B---3--:R-:W-:Y:S01]  /*3d80*/  @P3 FMUL.FTZ R191, R4, R3 ;  /* 0x0000000304bf3220 */ /* 0x008fe20000410000 */
[----:B------:R-:W-:Y:S01]  /*3d90*/  IADD3 R3, R240, 0x20, RZ ;  /* 0x00000020f0037810 */ /* 0x000fe20007ffe0ff */
[----:B------:R-:W-:Y:S01]  /*3da0*/  IMAD.IADD R252, R198, 0x1, R5 ;  /* 0x00000001c6fc7824 */ /* 0x000fe200078e0205 */
[----:B------:R-:W-:Y:S01]  /*3db0*/  IADD3 R4, R240, 0xa0, RZ ;  /* 0x000000a0f0047810 */ /* 0x000fe20007ffe0ff */
[----:B------:R-:W1:Y:S02]  /*3dc0*/  I2F R233, R233 ;  /* 0x000000e900e97306 */ /* 0x000e640000201400 */
[----:B------:R-:W-:-:S02]  /*3dd0*/  IMAD.IADD R3, R198, 0x1, R3 ;  /* 0x00000001c6037824 */ /* 0x000fc400078e0203 */
[C---:B------:R-:W-:Y:S01]  /*3de0*/  IMAD.IADD R251, R198.reuse, 0x1, R4 ;  /* 0x00000001c6fb7824 */ /* 0x040fe200078e0204 */
[C---:B------:R-:W-:Y:S01]  /*3df0*/  IADD3 R4, R198.reuse, R2, RZ ;  /* 0x00000002c6047210 */ /* 0x040fe20007ffe0ff */
[C---:B------:R-:W-:Y:S02]  /*3e00*/  IMAD.IADD R5, R198.reuse, 0x1, R3 ;  /* 0x00000001c6057824 */ /* 0x040fe400078e0203 */
[C---:B------:R-:W-:Y:S01]  /*3e10*/  IMAD.IADD R3, R198.reuse, 0x1, R0 ;  /* 0x00000001c6037824 */ /* 0x040fe200078e0200 */
[----:B------:R-:W2:Y:S01]  /*3e20*/  I2F R232, R232 ;  /* 0x000000e800e87306 */ /* 0x000ea20000201400 */
[C---:B------:R-:W-:Y:S01]  /*3e30*/  IMAD.IADD R2, R198.reuse, 0x1, R252 ;  /* 0x00000001c6027824 */ /* 0x040fe200078e02fc */
[C---:B------:R-:W-:Y:S01]  /*3e40*/  IADD3 R224, R198.reuse, R5, RZ ;  /* 0x00000005c6e07210 */ /* 0x040fe20007ffe0ff */
[C---:B------:R-:W-:Y:S02]  /*3e50*/  IMAD.IADD R0, R198.reuse, 0x1, R251 ;  /* 0x00000001c6007824 */ /* 0x040fe400078e02fb */
[----:B------:R-:W-:-:S02]  /*3e60*/  IMAD.IADD R218, R198, 0x1, R2 ;  /* 0x00000001c6da7824 */ /* 0x000fc400078e0202 */
[C---:B------:R-:W-:Y:S01]  /*3e70*/  IMAD.IADD R220, R198.reuse, 0x1, R3 ;  /* 0x00000001c6dc7824 */ /* 0x040fe200078e0203 */
[----:B------:R-:W3:Y:S01]  /*3e80*/  I2F R231, R231 ;  /* 0x000000e700e77306 */ /* 0x000ee20000201400 */
[C---:B------:R-:W-:Y:S01]  /*3e90*/  IADD3 R216, R198.reuse, R0, RZ ;  /* 0x00000000c6d87210 */ /* 0x040fe20007ffe0ff */
[C---:B------:R-:W-:Y:S01]  /*3ea0*/  IMAD.IADD R222, R198.reuse, 0x1, R4 ;  /* 0x00000001c6de7824 */ /* 0x040fe200078e0204 */
[C---:B------:R-:W-:Y:S01]  /*3eb0*/  IADD3 R217, R198.reuse, R218, RZ ;  /* 0x000000dac6d97210 */ /* 0x040fe20007ffe0ff */
[C---:B------:R-:W-:Y:S02]  /*3ec0*/  IMAD.IADD R219, R198.reuse, 0x1, R220 ;  /* 0x00000001c6db7824 */ /* 0x040fe400078e02dc */
[C---:B------:R-:W-:Y:S02]  /*3ed0*/  IMAD.IADD R223, R198.reuse, 0x1, R224 ;  /* 0x00000001c6df7824 */ /* 0x040fe400078e02e0 */
[----:B------:R-:W1:Y:S01]  /*3ee0*/  I2F R230, R230 ;  /* 0x000000e600e67306 */ /* 0x000e620000201400 */
[C---:B------:R-:W-:Y:S01]  /*3ef0*/  IMAD.IADD R221, R198.reuse, 0x1, R222 ;  /* 0x00000001c6dd7824 */ /* 0x040fe200078e02de */
[C---:B------:R-:W-:Y:S01]  /*3f00*/  IADD3 R227, R198.reuse, R219, RZ ;  /* 0x000000dbc6e37210 */ /* 0x040fe20007ffe0ff */
[----:B------:R-:W-:-:S02]  /*3f10*/  IMAD.IADD R215, R198, 0x1, R216 ;  /* 0x00000001c6d77824 */ /* 0x000fc400078e02d8 */
[C---:B------:R-:W-:Y:S02]  /*3f20*/  IMAD.IADD R229, R198.reuse, 0x1, R223 ;  /* 0x00000001c6e57824 */ /* 0x040fe400078e02df */
[C---:B------:R-:W-:Y:S02]  /*3f30*/  IMAD.IADD R228, R198.reuse, 0x1, R221 ;  /* 0x00000001c6e47824 */ /* 0x040fe400078e02dd */
[C---:B------:R-:W-:Y:S02]  /*3f40*/  IMAD.IADD R226, R198.reuse, 0x1, R217 ;  /* 0x00000001c6e27824 */ /* 0x040fe400078e02d9 */
[----:B--234-:R-:W-:Y:S02]  /*3f50*/  IMAD.IADD R225, R198, 0x1, R215 ;  /* 0x00000001c6e17824 */ /* 0x01cfe400078e02d7 */
.L_x_236:
[----:B------:R-:W0:Y:S01]  /*3f60*/  LDGDEPBAR ;  /* 0x00000000000079af */ /* 0x000e220000000000 */
[C---:B------:R-:W-:Y:S02]  /*3f70*/  IADD3 R0, R175.reuse, R185, RZ ;  /* 0x000000b9af007210 */ /* 0x040fe40007ffe0ff */
[-C--:B------:R-:W-:Y:S02]  /*3f80*/  IADD3 R2, R175, R180.reuse, RZ ;  /* 0x000000b4af027210 */ /* 0x080fe40007ffe0ff */
[----:B------:R-:W-:Y:S01]  /*3f90*/  IADD3 R3, R0, R180, RZ ;  /* 0x000000b400037210 */ /* 0x000fe20007ffe0ff */
[----:B------:R-:W2:Y:S01]  /*3fa0*/  LDL R96, [R1+0x4] ;  /* 0x0000040001607983 */ /* 0x000ea20000100800 */
[----:B-----5:R-:W-:Y:S02]  /*3fb0*/  FSETP.NEU.FTZ.AND P0, PT, R202, -INF , PT ;  /* 0xff800000ca00780b */ /* 0x020fe40003f1d000 */
[----:B------:R-:W-:Y:S02]  /*3fc0*/  MOV R150, c[0x0][0x22c] ;  /* 0x00008b0000967a02 */ /* 0x000fe40000000f00 */
[C---:B------:R-:W-:Y:S03]  /*3fd0*/  ISETP.GT.AND P6, PT, R199.reuse, R239, PT ;  /* 0x000000efc700720c */ /* 0x040fe60003fc4270 */
[----:B------:R-:W-:Y:S05]  /*3fe0*/  IMAD R150, R150, c[0x0][0x1c0], RZ ;  /* 0x0000700096967a24 */ /* 0x000fea00078e02ff */
[----:B------:R-:W-:Y:S01]  /*3ff0*/  LEA R150, -R150, RZ, 0x6 ;  /* 0x000000ff96967211 */ /* 0x000fe200078e31ff */
[----:B------:R-:W-:Y:S04]  /*4000*/  DEPBAR.LE SB0, 0x0 ;  /* 0x000080000000791a */ /* 0x000fe80000000000 */
[----:B------:R-:W-:Y:S06]  /*4010*/  BAR.SYNC.DEFER_BLOCKING 0x0 ;  /* 0x0000000000007b1d */ /* 0x000fec0000010000 */
[----:B------:R-:W-:Y:S06]  /*4020*/  LDSM.16.M88.4 R16, [R175] ;  /* 0x00000000af10783b */ /* 0x000fec0000000200 */
[----:B------:R-:W3:Y:S06]  /*4030*/  LDSM.16.M88.4 R8, [R169+0x12000] ;  /* 0x01200000a908783b */ /* 0x000eec0000000200 */
[----:B------:R-:W4:Y:S06]  /*4040*/  LDSM.16.M88.4 R68, [R169+0x12800] ;  /* 0x01280000a944783b */ /* 0x000f2c0000000200 */
[----:B------:R-:W-:Y:S06]  /*4050*/  LDSM.16.M88.4 R72, [R0] ;  /* 0x000000000048783b */ /* 0x000fec0000000200 */
[----:B------:R-:W1:Y:S06]  /*4060*/  LDSM.16.M88.4 R76, [R170+0x12000] ;  /* 0x01200000aa4c783b */ /* 0x000e6c0000000200 */
[----:B------:R-:W1:Y:S06]  /*4070*/  LDSM.16.M88.4 R80, [R170+0x12800] ;  /* 0x01280000aa50783b */ /* 0x000e6c0000000200 */
[----:B------:R-:W-:Y:S06]  /*4080*/  LDSM.16.M88.4 R84, [R2] ;  /* 0x000000000254783b */ /* 0x000fec0000000200 */
[----:B------:R-:W1:Y:S01]  /*4090*/  LDSM.16.M88.4 R88, [R172+0x12000] ;  /* 0x01200000ac58783b */ /* 0x000e620000000200 */
[C---:B---3--:R-:W-:Y:S05]  /*40a0*/  HMMA.16816.F32.BF16 R4, R16.reuse, R8, RZ ;  /* 0x000000081004723c */ /* 0x048fea00000418ff */
[----:B------:R-:W-:Y:S03]  /*40b0*/  LDSM.16.M88.4 R92, [R171+0x12000] ;  /* 0x01200000ab5c783b */ /* 0x000fe60000000200 */
[C---:B------:R-:W-:Y:S08]  /*40c0*/  HMMA.16816.F32.BF16 R8, R16.reuse, R10, RZ ;  /* 0x0000000a1008723c */ /* 0x040ff000000418ff */
[C---:B----4-:R-:W-:Y:S08]  /*40d0*/  HMMA.16816.F32.BF16 R12, R16.reuse, R68, RZ ;  /* 0x00000044100c723c */ /* 0x050ff000000418ff */
[----:B------:R-:W-:Y:S01]  /*40e0*/  HMMA.16816.F32.BF16 R16, R16, R70, RZ ;  /* 0x000000461010723c */ /* 0x000fe200000418ff */
[----:B------:R-:W3:Y:S07]  /*40f0*/  LDSM.16.M88.4 R68, [R172+0x12800] ;  /* 0x01280000ac44783b */ /* 0x000eee0000000200 */
[C---:B-1----:R-:W-:Y:S08]  /*4100*/  HMMA.16816.F32.BF16 R4, R72.reuse, R76, R4 ;  /* 0x0000004c4804723c */ /* 0x042ff00000041804 */
[C---:B------:R-:W-:Y:S01]  /*4110*/  HMMA.16816.F32.BF16 R8, R72.reuse, R78, R8 ;  /* 0x0000004e4808723c */ /* 0x040fe20000041808 */
[----:B------:R-:W1:Y:S07]  /*4120*/  LDSM.16.M88.4 R76, [R3] ;  /* 0x00000000034c783b */ /* 0x000e6e0000000200 */
[C---:B------:R-:W-:Y:S08]  /*4130*/  HMMA.16816.F32.BF16 R12, R72.reuse, R80, R12 ;  /* 0x00000050480c723c */ /* 0x040ff0000004180c */
[----:B------:R-:W-:Y:S01]  /*4140*/  HMMA.16816.F32.BF16 R16, R72, R82, R16 ;  /* 0x000000524810723c */ /* 0x000fe20000041810 */
[----:B------:R-:W4:Y:S06]  /*4150*/  LDSM.16.M88.4 R72, [R171+0x12800] ;  /* 0x01280000ab48783b */ /* 0x000f2c0000000200 */
[----:B------:R-:W-:Y:S01]  /*4160*/  LDSM.16.M88.4 R80, [R175+0x2000] ;  /* 0x00200000af50783b */ /* 0x000fe20000000200 */
[C---:B------:R-:W-:Y:S08]  /*4170*/  HMMA.16816.F32.BF16 R4, R84.reuse, R88, R4 ;  /* 0x000000585404723c */ /* 0x040ff00000041804 */
[C---:B------:R-:W-:Y:S01]  /*4180*/  HMMA.16816.F32.BF16 R8, R84.reuse, R90, R8 ;  /* 0x0000005a5408723c */ /* 0x040fe20000041808 */
[----:B------:R-:W4:Y:S07]  /*4190*/  LDSM.16.M88.4 R88, [R169+0x14000] ;  /* 0x01400000a958783b */ /* 0x000f2e0000000200 */
[C---:B---3--:R-:W-:Y:S08]  /*41a0*/  HMMA.16816.F32.BF16 R12, R84.reuse, R68, R12 ;  /* 0x00000044540c723c */ /* 0x048ff0000004180c */
[----:B------:R-:W-:Y:S01]  /*41b0*/  HMMA.16816.F32.BF16 R16, R84, R70, R16 ;  /* 0x000000465410723c */ /* 0x000fe20000041810 */
[----:B------:R-:W3:Y:S06]  /*41c0*/  LDSM.16.M88.4 R68, [R169+0x14800] ;  /* 0x01480000a944783b */ /* 0x000eec0000000200 */
[----:B------:R-:W-:Y:S01]  /*41d0*/  LDSM.16.M88.4 R84, [R0+0x2000] ;  /* 0x002000000054783b */ /* 0x000fe20000000200 */
[C---:B-1----:R-:W-:Y:S08]  /*41e0*/  HMMA.16816.F32.BF16 R4, R76.reuse, R92, R4 ;  /* 0x0000005c4c04723c */ /* 0x042ff00000041804 */
[C---:B------:R-:W-:Y:S01]  /*41f0*/  HMMA.16816.F32.BF16 R8, R76.reuse, R94, R8 ;  /* 0x0000005e4c08723c */ /* 0x040fe20000041808 */
[----:B------:R-:W1:Y:S07]  /*4200*/  LDSM.16.M88.4 R92, [R170+0x14000] ;  /* 0x01400000aa5c783b */ /* 0x000e6e0000000200 */
[C---:B----4-:R-:W-:Y:S08]  /*4210*/  HMMA.16816.F32.BF16 R12, R76.reuse, R72, R12 ;  /* 0x000000484c0c723c */ /* 0x050ff0000004180c */
        /* <DEDUP_REMOVED lines=19> */
[----:B------:R-:W2:Y:S07]  /*4350*/  LDSM.16.M88.4 R88, [R169+0x16000] ;  /* 0x01600000a958783b */ /* 0x000eae0000000200 */
[C---:B---3--:R-:W-:Y:S08]  /*4360*/  HMMA.16816.F32.BF16 R12, R76.reuse, R68, R12 ;  /* 0x000000444c0c723c */ /* 0x048ff0000004180c */
[----:B------:R-:W-:Y:S01]  /*4370*/  HMMA.16816.F32.BF16 R16, R76, R70, R16 ;  /* 0x000000464c10723c */ /* 0x000fe20000041810 */
[----:B------:R-:W3:Y:S06]  /*4380*/  LDSM.16.M88.4 R68, [R169+0x16800] ;  /* 0x01680000a944783b */ /* 0x000eec0000000200 */
[----:B------:R2:W-:Y:S01]  /*4390*/  LDSM.16.M88.4 R76, [R0+0x4000] ;  /* 0x00400000004c783b */ /* 0x0005e20000000200 */
[C---:B-1----:R-:W-:Y:S08]  /*43a0*/  HMMA.16816.F32.BF16 R4, R80.reuse, R92, R4 ;  /* 0x0000005c5004723c */ /* 0x042ff00000041804 */
[C---:B------:R-:W-:Y:S01]  /*43b0*/  HMMA.16816.F32.BF16 R8, R80.reuse, R94, R8 ;  /* 0x0000005e5008723c */ /* 0x040fe20000041808 */
[----:B------:R-:W1:Y:S07]  /*43c0*/  LDSM.16.M88.4 R92, [R170+0x16000] ;  /* 0x01600000aa5c783b */ /* 0x000e6e0000000200 */
[C---:B----4-:R-:W-:Y:S04]  /*43d0*/  HMMA.16816.F32.BF16 R12, R80.reuse, R72, R12 ;  /* 0x00000048500c723c */ /* 0x050fe8000004180c */
[----:B--2---:R-:W-:Y:S04]  /*43e0*/  SHF.L.U32 R0, R199, 0x6, RZ ;  /* 0x00000006c7007819 */ /* 0x004fe800000006ff */
[----:B------:R-:W-:Y:S01]  /*43f0*/  HMMA.16816.F32.BF16 R16, R80, R74, R16 ;  /* 0x0000004a5010723c */ /* 0x000fe20000041810 */
[----:B------:R-:W2:Y:S02]  /*4400*/  LDSM.16.M88.4 R72, [R170+0x16800] ;  /* 0x01680000aa48783b */ /* 0x000ea40000000200 */
[----:B------:R-:W-:Y:S04]  /*4410*/  ISETP.GE.AND P2, PT, R0, R248, PT ;  /* 0x000000f80000720c */ /* 0x000fe80003f46270 */
[----:B------:R4:W-:Y:S01]  /*4420*/  LDSM.16.M88.4 R80, [R2+0x4000] ;  /* 0x004000000250783b */ /* 0x0009e20000000200 */
[C---:B------:R-:W-:Y:S05]  /*4430*/  HMMA.16816.F32.BF16 R4, R84.reuse, R88, R4 ;  /* 0x000000585404723c */ /* 0x040fea0000041804 */
[----:B------:R-:W-:Y:S03]  /*4440*/  ISETP.LT.AND P2, PT, R249, R210, P2 ;  /* 0x000000d2f900720c */ /* 0x000fe60001741270 */
[C---:B------:R-:W-:Y:S01]  /*4450*/  HMMA.16816.F32.BF16 R8, R84.reuse, R90, R8 ;  /* 0x0000005a5408723c */ /* 0x040fe20000041808 */
[----:B------:R-:W2:Y:S07]  /*4460*/  LDSM.16.M88.4 R88, [R172+0x16000] ;  /* 0x01600000ac58783b */ /* 0x000eae0000000200 */
[C---:B---3--:R-:W-:Y:S04]  /*4470*/  HMMA.16816.F32.BF16 R12, R84.reuse, R68, R12 ;  /* 0x00000044540c723c */ /* 0x048fe8000004180c */
[----:B------:R-:W-:Y:S01]  /*4480*/  @!P2 IADD3 R0, R250, R0, RZ ;  /* 0x00000000fa00a210 */ /* 0x000fe20007ffe0ff */
[----:B----4-:R-:W-:Y:S03]  /*4490*/  FMUL.FTZ R2, R202, 1.4426950216293334961 ;  /* 0x3fb8aa3bca027820 */ /* 0x010fe60000410000 */
[----:B------:R-:W-:Y:S01]  /*44a0*/  HMMA.16816.F32.BF16 R16, R84, R70, R16 ;  /* 0x000000465410723c */ /* 0x000fe20000041810 */
[----:B------:R-:W3:Y:S03]  /*44b0*/  LDSM.16.M88.4 R68, [R172+0x16800] ;  /* 0x01680000ac44783b */ /* 0x000ee60000000200 */
[----:B------:R-:W-:Y:S03]  /*44c0*/  FSEL R2, R2, RZ, P0 ;  /* 0x000000ff02027208 */ /* 0x000fe60000000000 */
[----:B------:R4:W-:Y:S01]  /*44d0*/  LDSM.16.M88.4 R84, [R3+0x4000] ;  /* 0x004000000354783b */ /* 0x0009e20000000200 */
[C---:B-1----:R-:W-:Y:S08]  /*44e0*/  HMMA.16816.F32.BF16 R4, R76.reuse, R92, R4 ;  /* 0x0000005c4c04723c */ /* 0x042ff00000041804 */
[C---:B------:R-:W-:Y:S01]  /*44f0*/  HMMA.16816.F32.BF16 R8, R76.reuse, R94, R8 ;  /* 0x0000005e4c08723c */ /* 0x040fe20000041808 */
[----:B------:R-:W1:Y:S07]  /*4500*/  LDSM.16.M88.4 R92, [R171+0x16000] ;  /* 0x01600000ab5c783b */ /* 0x000e6e0000000200 */
[C---:B--2---:R-:W-:Y:S04]  /*4510*/  HMMA.16816.F32.BF16 R12, R76.reuse, R72, R12 ;  /* 0x000000484c0c723c */ /* 0x044fe8000004180c */
[----:B----4-:R-:W-:Y:S04]  /*4520*/  LEA R3, R243, R96, 0x6 ;  /* 0x00000060f3037211 */ /* 0x010fe800078e30ff */
[----:B------:R-:W-:Y:S01]  /*4530*/  HMMA.16816.F32.BF16 R16, R76, R74, R16 ;  /* 0x0000004a4c10723c */ /* 0x000fe20000041810 */
[----:B------:R-:W2:Y:S03]  /*4540*/  I2F R74, R3 ;  /* 0x00000003004a7306 */ /* 0x000ea60000201400 */
[C---:B------:R-:W-:Y:S02]  /*4550*/  @!P2 IMNMX R72, R0.reuse, R210, PT ;  /* 0x000000d20048a217 */ /* 0x040fe40003800200 */
[C---:B------:R-:W-:Y:S02]  /*4560*/  @!P2 IADD3 R73, R3.reuse, 0x1, RZ ;  /* 0x000000010349a810 */ /* 0x040fe40007ffe0ff */
[C---:B------:R-:W-:Y:S05]  /*4570*/  HMMA.16816.F32.BF16 R4, R80.reuse, R88, R4 ;  /* 0x000000585004723c */ /* 0x040fea0000041804 */
[-C--:B------:R-:W-:Y:S02]  /*4580*/  @!P2 ISETP.GE.AND P1, PT, R3, R72.reuse, PT ;  /* 0x000000480300a20c */ /* 0x080fe40003f26270 */
[----:B------:R-:W-:Y:S01]  /*4590*/  @!P2 ISETP.GE.AND P0, PT, R73, R72, PT ;  /* 0x000000484900a20c */ /* 0x000fe20003f06270 */
[C---:B------:R-:W-:Y:S04]  /*45a0*/  HMMA.16816.F32.BF16 R8, R80.reuse, R90, R8 ;  /* 0x0000005a5008723c */ /* 0x040fe80000041808 */
[----:B------:R-:W-:Y:S04]  /*45b0*/  @!P2 IADD3 R0, R0, 0x8, RZ ;  /* 0x000000080000a810 */ /* 0x000fe80007ffe0ff */
[C---:B---3--:R-:W-:Y:S08]  /*45c0*/  HMMA.16816.F32.BF16 R12, R80.reuse, R68, R12 ;  /* 0x00000044500c723c */ /* 0x048ff0000004180c */
[----:B------:R-:W-:Y:S01]  /*45d0*/  HMMA.16816.F32.BF16 R16, R80, R70, R16 ;  /* 0x000000465010723c */ /* 0x000fe20000041810 */
[----:B------:R-:W3:Y:S07]  /*45e0*/  LDSM.16.M88.4 R68, [R171+0x16800] ;  /* 0x01680000ab44783b */ /* 0x000eee0000000200 */
[C---:B-1----:R-:W-:Y:S08]  /*45f0*/  HMMA.16816.F32.BF16 R4, R84.reuse, R92, R4 ;  /* 0x0000005c5404723c */ /* 0x042ff00000041804 */
[C---:B------:R-:W-:Y:S11]  /*4600*/  HMMA.16816.F32.BF16 R8, R84.reuse, R94, R8 ;  /* 0x0000005e5408723c */ /* 0x040ff60000041808 */
[----:B------:R-:W-:Y:S05]  /*4610*/  @!UPT UIADD3 URZ, URZ, URZ, URZ ;  /* 0x0000003f3f3ff290 */ /* 0x000fea000fffe03f */
[-C--:B--2---:R-:W-:Y:S02]  /*4620*/  FFMA.FTZ R4, R74, R191.reuse, R4 ;  /* 0x000000bf4a047223 */ /* 0x084fe40000010004 */
[-C--:B------:R-:W-:Y:S02]  /*4630*/  FFMA.FTZ R5, R230, R191.reuse, R5 ;  /* 0x000000bfe6057223 */ /* 0x080fe40000010005 */
[-C--:B------:R-:W-:Y:S01]  /*4640*/  FFMA.FTZ R6, R74, R191.reuse, R6 ;  /* 0x000000bf4a067223 */ /* 0x080fe20000010006 */
[----:B------:R-:W-:Y:S01]  /*4650*/  @!P2 FSEL R4, R4, -INF , !P1 ;  /* 0xff8000000404a808 */ /* 0x000fe20004800000 */
[-C--:B------:R-:W-:Y:S01]  /*4660*/  FFMA.FTZ R7, R230, R191.reuse, R7 ;  /* 0x000000bfe6077223 */ /* 0x080fe20000010007 */
[----:B------:R-:W-:Y:S01]  /*4670*/  @!P2 FSEL R5, R5, -INF , !P0 ;  /* 0xff8000000505a808 */ /* 0x000fe20004000000 */
[-C--:B------:R-:W-:Y:S01]  /*4680*/  FFMA.FTZ R8, R231, R191.reuse, R8 ;  /* 0x000000bfe7087223 */ /* 0x080fe20000010008 */
[C---:B---3--:R-:W-:Y:S03]  /*4690*/  HMMA.16816.F32.BF16 R12, R84.reuse, R68, R12 ;  /* 0x00000044540c723c */ /* 0x048fe6000004180c */
[--C-:B------:R-:W-:Y:S01]  /*46a0*/  FFMA.FTZ R4, R4, c[0x0][0x23c], -R2.reuse ;  /* 0x00008f0004047a23 */ /* 0x100fe20000010802 */
[----:B------:R-:W-:Y:S01]  /*46b0*/  FSETP.NEU.FTZ.AND P0, PT, R203, -INF , PT ;  /* 0xff800000cb00780b */ /* 0x000fe20003f1d000 */
[----:B------:R-:W-:Y:S02]  /*46c0*/  FFMA.FTZ R5, R5, c[0x0][0x23c], -R2 ;  /* 0x00008f0005057a23 */ /* 0x000fe40000010802 */
[----:B------:R1:W-:Y:S01]  /*46d0*/  MUFU.EX2 R99, R4 ;  /* 0x0000000400637308 */ /* 0x0003e20000000800 */
[----:B------:R-:W-:Y:S04]  /*46e0*/  HMMA.16816.F32.BF16 R16, R84, R70, R16 ;  /* 0x000000465410723c */ /* 0x000fe80000041810 */
[CC--:B------:R-:W-:Y:S02]  /*46f0*/  FFMA.FTZ R9, R232.reuse, R191.reuse, R9 ;  /* 0x000000bfe8097223 */ /* 0x0c0fe40000010009 */
[-C--:B------:R-:W-:Y:S02]  /*4700*/  FFMA.FTZ R10, R231, R191.reuse, R10 ;  /* 0x000000bfe70a7223 */ /* 0x080fe4000001000a */
[-C--:B------:R-:W-:Y:S01]  /*4710*/  FFMA.FTZ R11, R232, R191.reuse, R11 ;  /* 0x000000bfe80b7223 */ /* 0x080fe2000001000b */
[----:B------:R2:W3:Y:S07]  /*4720*/  MUFU.EX2 R98, R5 ;  /* 0x0000000500627308 */ /* 0x0004ee0000000800 */
[CC--:B------:R-:W-:Y:S02]  /*4730*/  FFMA.FTZ R12, R233.reuse, R191.reuse, R12 ;  /* 0x000000bfe90c7223 */ /* 0x0c0fe4000001000c */
[CC--:B------:R-:W-:Y:S02]  /*4740*/  FFMA.FTZ R13, R234.reuse, R191.reuse, R13 ;  /* 0x000000bfea0d7223 */ /* 0x0c0fe4000001000d */
[-C--:B------:R-:W-:Y:S02]  /*4750*/  FFMA.FTZ R14, R233, R191.reuse, R14 ;  /* 0x000000bfe90e7223 */ /* 0x080fe4000001000e */
[-C--:B------:R-:W-:Y:S01]  /*4760*/  FFMA.FTZ R15, R234, R191.reuse, R15 ;  /* 0x000000bfea0f7223 */ /* 0x080fe2000001000f */
[----:B-1----:R-:W-:Y:S01]  /*4770*/  @!P2 IMNMX R4, R0, R210, PT ;  /* 0x000000d20004a217 */ /* 0x002fe20003800200 */
[----:B------:R-:W-:Y:S02]  /*4780*/  FMUL.FTZ R0, R203, 1.4426950216293334961 ;  /* 0x3fb8aa3bcb007820 */ /* 0x000fe40000410000 */
[-C--:B------:R-:W-:Y:S01]  /*4790*/  FFMA.FTZ R17, R236, R191.reuse, R17 ;  /* 0x000000bfec117223 */ /* 0x080fe20000010011 */
[-C--:B------:R-:W-:Y:S01]  /*47a0*/  @!P2 ISETP.GE.AND P1, PT, R3, R4.reuse, PT ;  /* 0x000000040300a20c */ /* 0x080fe20003f26270 */
[CC--:B------:R-:W-:Y:S01]  /*47b0*/  FFMA.FTZ R16, R235.reuse, R191.reuse, R16 ;  /* 0x000000bfeb107223 */ /* 0x0c0fe20000010010 */
[----:B------:R-:W-:Y:S01]  /*47c0*/  FSEL R0, R0, RZ, P0 ;  /* 0x000000ff00007208 */ /* 0x000fe20000000000 */
[-C--:B------:R-:W-:Y:S01]  /*47d0*/  FFMA.FTZ R18, R235, R191.reuse, R18 ;  /* 0x000000bfeb127223 */ /* 0x080fe20000010012 */
[----:B------:R-:W-:Y:S01]  /*47e0*/  @!P2 FSEL R6, R6, -INF , !P1 ;  /* 0xff8000000606a808 */ /* 0x000fe20004800000 */
[----:B------:R-:W-:Y:S01]  /*47f0*/  FFMA.FTZ R19, R236, R191, R19 ;  /* 0x000000bfec137223 */ /* 0x000fe20000010013 */
[----:B------:R-:W-:Y:S02]  /*4800*/  @!P2 ISETP.GE.AND P0, PT, R73, R4, PT ;  /* 0x000000044900a20c */ /* 0x000fe40003f06270 */
[----:B--2---:R-:W-:Y:S01]  /*4810*/  @!P2 IADD3 R5, R3, 0x9, RZ ;  /* 0x000000090305a810 */ /* 0x004fe20007ffe0ff */
[--C-:B------:R-:W-:Y:S01]  /*4820*/  FFMA.FTZ R6, R6, c[0x0][0x23c], -R0.reuse ;  /* 0x00008f0006067a23 */ /* 0x100fe20000010800 */
[----:B------:R-:W-:Y:S03]  /*4830*/  @!P2 FSEL R7, R7, -INF , !P0 ;  /* 0xff8000000707a808 */ /* 0x000fe60004000000 */
[----:B------:R1:W-:Y:S02]  /*4840*/  MUFU.EX2 R149, R6 ;  /* 0x0000000600957308 */ /* 0x0003e40000000800 */
[----:B------:R-:W-:Y:S08]  /*4850*/  FFMA.FTZ R7, R7, c[0x0][0x23c], -R0 ;  /* 0x00008f0007077a23 */ /* 0x000ff00000010800 */
[----:B------:R-:W-:Y:S01]  /*4860*/  MUFU.EX2 R148, R7 ;  /* 0x0000000700947308 */ /* 0x000fe20000000800 */
[----:B-1----:R-:W-:Y:S04]  /*4870*/  @!P2 IADD3 R6, R3, 0x8, RZ ;  /* 0x000000080306a810 */ /* 0x002fe80007ffe0ff */
[-C--:B------:R-:W-:Y:S04]  /*4880*/  @!P2 ISETP.GE.AND P0, PT, R6, R72.reuse, PT ;  /* 0x000000480600a20c */ /* 0x080fe80003f06270 */
[----:B------:R-:W-:Y:S02]  /*4890*/  @!P2 FSEL R8, R8, -INF , !P0 ;  /* 0xff8000000808a808 */ /* 0x000fe40004000000 */
[----:B------:R-:W-:Y:S03]  /*48a0*/  @!P2 ISETP.GE.AND P0, PT, R5, R72, PT ;  /* 0x000000480500a20c */ /* 0x000fe60003f06270 */
[--C-:B------:R-:W-:Y:S01]  /*48b0*/  FFMA.FTZ R8, R8, c[0x0][0x23c], -R2.reuse ;  /* 0x00008f0008087a23 */ /* 0x100fe20000010802 */
[----:B------:R-:W-:Y:S02]  /*48c0*/  @!P2 FSEL R9, R9, -INF , !P0 ;  /* 0xff8000000909a808 */ /* 0x000fe40004000000 */
[-C--:B------:R-:W-:Y:S01]  /*48d0*/  @!P2 ISETP.GE.AND P0, PT, R6, R4.reuse, PT ;  /* 0x000000040600a20c */ /* 0x080fe20003f06270 */
[----:B------:R-:W-:Y:S01]  /*48e0*/  MUFU.EX2 R95, R8 ;  /* 0x00000008005f7308 */ /* 0x000fe20000000800 */
[----:B------:R-:W-:Y:S01]  /*48f0*/  @!P2 IADD3 R6, R3, 0x10, RZ ;  /* 0x000000100306a810 */ /* 0x000fe20007ffe0ff */
[----:B------:R-:W-:Y:S01]  /*4900*/  FFMA.FTZ R9, R9, c[0x0][0x23c], -R2 ;  /* 0x00008f0009097a23 */ /* 0x000fe20000010802 */
[----:B------:R-:W-:Y:S02]  /*4910*/  @!P2 FSEL R10, R10, -INF , !P0 ;  /* 0xff8000000a0aa808 */ /* 0x000fe40004000000 */
[----:B------:R-:W-:Y:S02]  /*4920*/  @!P2 ISETP.GE.AND P0, PT, R5, R4, PT ;  /* 0x000000040500a20c */ /* 0x000fe40003f06270 */
[----:B------:R-:W-:Y:S01]  /*4930*/  @!P2 IADD3 R5, R3, 0x11, RZ ;  /* 0x000000110305a810 */ /* 0x000fe20007ffe0ff */
[--C-:B------:R-:W-:Y:S01]  /*4940*/  FFMA.FTZ R10, R10, c[0x0][0x23c], -R0.reuse ;  /* 0x00008f000a0a7a23 */ /* 0x100fe20000010800 */
[----:B------:R-:W-:Y:S01]  /*4950*/  @!P2 FSEL R11, R11, -INF , !P0 ;  /* 0xff8000000b0ba808 */ /* 0x000fe20004000000 */
[----:B------:R-:W-:Y:S01]  /*4960*/  MUFU.EX2 R94, R9 ;  /* 0x00000009005e7308 */ /* 0x000fe20000000800 */
[-C--:B------:R-:W-:Y:S03]  /*4970*/  @!P2 ISETP.GE.AND P0, PT, R6, R72.reuse, PT ;  /* 0x000000480600a20c */ /* 0x080fe60003f06270 */
[----:B------:R-:W-:Y:S01]  /*4980*/  FFMA.FTZ R11, R11, c[0x0][0x23c], -R0 ;  /* 0x00008f000b0b7a23 */ /* 0x000fe20000010800 */
[----:B------:R-:W-:Y:S02]  /*4990*/  @!P2 FSEL R12, R12, -INF , !P0 ;  /* 0xff8000000c0ca808 */ /* 0x000fe40004000000 */
[----:B------:R-:W-:Y:S03]  /*49a0*/  @!P2 ISETP.GE.AND P0, PT, R5, R72, PT ;  /* 0x000000480500a20c */ /* 0x000fe60003f06270 */
[--C-:B------:R-:W-:Y:S01]  /*49b0*/  FFMA.FTZ R12, R12, c[0x0][0x23c], -R2.reuse ;  /* 0x00008f000c0c7a23 */ /* 0x100fe20000010802 */
[----:B------:R-:W-:Y:S01]  /*49c0*/  @!P2 FSEL R13, R13, -INF , !P0 ;  /* 0xff8000000d0da808 */ /* 0x000fe20004000000 */
[----:B------:R-:W-:Y:S01]  /*49d0*/  MUFU.EX2 R97, R10 ;  /* 0x0000000a00617308 */ /* 0x000fe20000000800 */
[-C--:B------:R-:W-:Y:S03]  /*49e0*/  @!P2 ISETP.GE.AND P0, PT, R6, R4.reuse, PT ;  /* 0x000000040600a20c */ /* 0x080fe60003f06270 */
[----:B------:R-:W-:Y:S01]  /*49f0*/  FFMA.FTZ R13, R13, c[0x0][0x23c], -R2 ;  /* 0x00008f000d0d7a23 */ /* 0x000fe20000010802 */
[----:B------:R-:W-:Y:S02]  /*4a00*/  @!P2 FSEL R14, R14, -INF , !P0 ;  /* 0xff8000000e0ea808 */ /* 0x000fe40004000000 */
[----:B------:R-:W-:Y:S02]  /*4a10*/  @!P2 ISETP.GE.AND P0, PT, R5, R4, PT ;  /* 0x000000040500a20c */ /* 0x000fe40003f06270 */
[C---:B------:R-:W-:Y:S01]  /*4a20*/  @!P2 IADD3 R5, R3.reuse, 0x18, RZ ;  /* 0x000000180305a810 */ /* 0x040fe20007ffe0ff */
[--C-:B------:R-:W-:Y:S01]  /*4a30*/  FFMA.FTZ R14, R14, c[0x0][0x23c], -R0.reuse ;  /* 0x00008f000e0e7a23 */ /* 0x100fe20000010800 */
[----:B------:R-:W-:Y:S01]  /*4a40*/  @!P2 IADD3 R3, R3, 0x19, RZ ;  /* 0x000000190303a810 */ /* 0x000fe20007ffe0ff */
[----:B------:R-:W1:Y:S01]  /*4a50*/  MUFU.EX2 R96, R11 ;  /* 0x0000000b00607308 */ /* 0x000e620000000800 */
[----:B------:R-:W-:Y:S02]  /*4a60*/  @!P2 FSEL R15, R15, -INF , !P0 ;  /* 0xff8000000f0fa808 */ /* 0x000fe40004000000 */
[-C--:B------:R-:W-:Y:S02]  /*4a70*/  @!P2 ISETP.GE.AND P0, PT, R3, R72.reuse, PT ;  /* 0x000000480300a20c */ /* 0x080fe40003f06270 */
[----:B------:R-:W-:Y:S01]  /*4a80*/  @!P2 ISETP.GE.AND P1, PT, R5, R72, PT ;  /* 0x000000480500a20c */ /* 0x000fe20003f26270 */
[----:B------:R-:W-:Y:S01]  /*4a90*/  FFMA.FTZ R15, R15, c[0x0][0x23c], -R0 ;  /* 0x00008f000f0f7a23 */ /* 0x000fe20000010800 */
[----:B------:R-:W-:Y:S02]  /*4aa0*/  @!P2 FSEL R17, R17, -INF , !P0 ;  /* 0xff8000001111a808 */ /* 0x000fe40004000000 */
[-C--:B------:R-:W-:Y:S01]  /*4ab0*/  @!P2 ISETP.GE.AND P0, PT, R5, R4.reuse, PT ;  /* 0x000000040500a20c */ /* 0x080fe20003f06270 */
[----:B------:R-:W-:Y:S01]  /*4ac0*/  MUFU.EX2 R91, R12 ;  /* 0x0000000c005b7308 */ /* 0x000fe20000000800 */
[----:B------:R-:W-:Y:S02]  /*4ad0*/  @!P2 FSEL R16, R16, -INF , !P1 ;  /* 0xff8000001010a808 */ /* 0x000fe40004800000 */
[----:B------:R-:W-:Y:S02]  /*4ae0*/  @!P2 FSEL R18, R18, -INF , !P0 ;  /* 0xff8000001212a808 */ /* 0x000fe40004000000 */
[----:B------:R-:W-:Y:S01]  /*4af0*/  @!P2 ISETP.GE.AND P0, PT, R3, R4, PT ;  /* 0x000000040300a20c */ /* 0x000fe20003f06270 */
[--C-:B------:R-:W-:Y:S01]  /*4b00*/  FFMA.FTZ R16, R16, c[0x0][0x23c], -R2.reuse ;  /* 0x00008f0010107a23 */ /* 0x100fe20000010802 */
[----:B---3--:R-:W-:Y:S01]  /*4b10*/  F2FP.BF16.PACK_AB R3, R98, R99 ;  /* 0x000000636203723e */ /* 0x008fe200000010ff */
[----:B------:R-:W-:Y:S01]  /*4b20*/  FFMA.FTZ R2, R17, c[0x0][0x23c], -R2 ;  /* 0x00008f0011027a23 */ /* 0x000fe20000010802 */
[----:B------:R-:W-:Y:S01]  /*4b30*/  @!P2 FSEL R19, R19, -INF , !P0 ;  /* 0xff8000001313a808 */ /* 0x000fe20004000000 */
[--C-:B------:R-:W-:Y:S01]  /*4b40*/  FFMA.FTZ R18, R18, c[0x0][0x23c], -R0.reuse ;  /* 0x00008f0012127a23 */ /* 0x100fe20000010800 */
[----:B------:R-:W2:Y:S01]  /*4b50*/  MUFU.EX2 R90, R13 ;  /* 0x0000000d005a7308 */ /* 0x000ea20000000800 */
[----:B------:R3:W-:Y:S01]  /*4b60*/  STS [R204+0x20000], R3 ;  /* 0x02000003cc007388 */ /* 0x0007e20000000800 */
[----:B------:R-:W-:Y:S01]  /*4b70*/  IADD3 R84, P0, R238, R214, RZ ;  /* 0x000000d6ee547210 */ /* 0x000fe20007f1e0ff */
[----:B------:R-:W-:Y:S01]  /*4b80*/  FFMA.FTZ R0, R19, c[0x0][0x23c], -R0 ;  /* 0x00008f0013007a23 */ /* 0x000fe20000010800 */
[----:B-1----:R-:W-:Y:S02]  /*4b90*/  F2FP.BF16.PACK_AB R5, R96, R97 ;  /* 0x000000616005723e */ /* 0x002fe400000010ff */
[----:B------:R-:W-:Y:S02]  /*4ba0*/  IADD3.X R85, R237, R213, RZ, P0, !PT ;  /* 0x000000d5ed557210 */ /* 0x000fe400007fe4ff */
[C---:B------:R-:W-:Y:S02]  /*4bb0*/  LEA R188, P0, R150.reuse, R188, 0x2 ;  /* 0x000000bc96bc7211 */ /* 0x040fe400078010ff */
[----:B------:R1:W-:Y:S02]  /*4bc0*/  MUFU.EX2 R86, R2 ;  /* 0x0000000200567308 */ /* 0x0003e40000000800 */
[----:B------:R-:W-:Y:S08]  /*4bd0*/  LEA.HI.X.SX32 R189, R150, R189, 0x2, P0 ;  /* 0x000000bd96bd7211 */ /* 0x000ff000000f16ff */
[----:B------:R4:W-:Y:S01]  /*4be0*/  MUFU.EX2 R88, R0 ;  /* 0x0000000000587308 */ /* 0x0009e20000000800 */
[----:B--2---:R-:W-:Y:S09]  /*4bf0*/  F2FP.BF16.PACK_AB R4, R90, R91 ;  /* 0x0000005b5a04723e */ /* 0x004ff200000010ff */
[----:B------:R-:W-:Y:S01]  /*4c00*/  MUFU.EX2 R93, R14 ;  /* 0x0000000e005d7308 */ /* 0x000fe20000000800 */
[----:B-1----:R-:W-:Y:S05]  /*4c10*/  F2FP.BF16.PACK_AB R2, R148, R149 ;  /* 0x000000959402723e */ /* 0x002fea00000010ff */
[----:B------:R1:W-:Y:S04]  /*4c20*/  STS [R204+0x20400], R2 ;  /* 0x02040002cc007388 */ /* 0x0003e80000000800 */
[----:B------:R-:W3:Y:S01]  /*4c30*/  MUFU.EX2 R92, R15 ;  /* 0x0000000f005c7308 */ /* 0x000ee20000000800 */
[----:B----4-:R-:W-:Y:S01]  /*4c40*/  F2FP.BF16.PACK_AB R0, R94, R95 ;  /* 0x0000005f5e00723e */ /* 0x010fe200000010ff */
[----:B------:R-:W-:Y:S08]  /*4c50*/  STS [R207+0x20400], R5 ;  /* 0x02040005cf007388 */ /* 0x000ff00000000800 */
[----:B------:R-:W1:Y:S01]  /*4c60*/  MUFU.EX2 R87, R16 ;  /* 0x0000001000577308 */ /* 0x000e620000000800 */
[----:B------:R2:W-:Y:S06]  /*4c70*/  STS [R207+0x20000], R0 ;  /* 0x02000000cf007388 */ /* 0x0005ec0000000800 */
[----:B------:R-:W-:Y:S03]  /*4c80*/  STS [R205+0x20000], R4 ;  /* 0x02000004cd007388 */ /* 0x000fe60000000800 */
[----:B------:R-:W2:Y:S01]  /*4c90*/  MUFU.EX2 R89, R18 ;  /* 0x0000001200597308 */ /* 0x000ea20000000800 */
[----:B---3--:R-:W-:Y:S05]  /*4ca0*/  F2FP.BF16.PACK_AB R3, R92, R93 ;  /* 0x0000005d5c03723e */ /* 0x008fea00000010ff */
[----:B------:R-:W-:Y:S01]  /*4cb0*/  STS [R205+0x20400], R3 ;  /* 0x02040003cd007388 */ /* 0x000fe20000000800 */
[----:B-1----:R-:W-:Y:S05]  /*4cc0*/  F2FP.BF16.PACK_AB R2, R86, R87 ;  /* 0x000000575602723e */ /* 0x002fea00000010ff */
[----:B------:R1:W-:Y:S01]  /*4cd0*/  STS [R206+0x20000], R2 ;  /* 0x02000002ce007388 */ /* 0x0003e20000000800 */
[----:B--2---:R-:W-:Y:S05]  /*4ce0*/  F2FP.BF16.PACK_AB R0, R88, R89 ;  /* 0x000000595800723e */ /* 0x004fea00000010ff */
[----:B------:R2:W-:Y:S06]  /*4cf0*/  STS [R206+0x20400], R0 ;  /* 0x02040000ce007388 */ /* 0x0005ec0000000800 */
[----:B------:R-:W-:Y:S06]  /*4d00*/  LDSM.16.M88.4 R16, [R176+0xc000] ;  /* 0x00c00000b010783b */ /* 0x000fec0000000200 */
[----:B------:R-:W3:Y:S06]  /*4d10*/  LDSM.16.M88.4 R8, [R169+0x18000] ;  /* 0x01800000a908783b */ /* 0x000eec0000000200 */
[----:B------:R-:W3:Y:S06]  /*4d20*/  LDSM.16.M88.4 R68, [R169+0x18800] ;  /* 0x01880000a944783b */ /* 0x000eec0000000200 */
[----:B------:R-:W-:Y:S06]  /*4d30*/  LDSM.16.M88.4 R72, [R177+0xc000] ;  /* 0x00c00000b148783b */ /* 0x000fec0000000200 */
[----:B------:R-:W3:Y:S06]  /*4d40*/  LDSM.16.M88.4 R76, [R170+0x18000] ;  /* 0x01800000aa4c783b */ /* 0x000eec0000000200 */
[----:B-1----:R-:W4:Y:S06]  /*4d50*/  LDG.E R2, [R84.64] ;  /* 0x0000000654027981 */ /* 0x002f2c000c1e1900 */
[----:B------:R-:W1:Y:S06]  /*4d60*/  LDSM.16.M88.4 R80, [R170+0x18800] ;  /* 0x01880000aa50783b */ /* 0x000e6c0000000200 */
        /* <DEDUP_REMOVED lines=11> */
[----:B------:R-:W1:Y:S06]  /*4e20*/  LDSM.16.M88.4 R72, [R172+0x18800] ;  /* 0x01880000ac48783b */ /* 0x000e6c0000000200 */
[----:B------:R-:W-:Y:S01]  /*4e30*/  LDSM.16.M88.4 R80, [R171+0x18000] ;  /* 0x01800000ab50783b */ /* 0x000fe20000000200 */
[C---:B---3--:R-:W-:Y:S08]  /*4e40*/  HMMA.16816.F32.BF16 R4, R68.reuse, R76, R4 ;  /* 0x0000004c4404723c */ /* 0x048ff00000041804 */
        /* <DEDUP_REMOVED lines=42> */
[C---:B------:R-:W-:Y:S08]  /*50f0*/  HMMA.16816.F32.BF16 R8, R72.reuse, R82, R8 ;  /* 0x000000524808723c */ /* 0x040ff00000041808 */
[C---:B-1----:R-:W-:Y:S08]  /*5100*/  HMMA.16816.F32.BF16 R12, R72.reuse, R68, R12 ;  /* 0x00000044480c723c */ /* 0x042ff0000004180c */
[----:B------:R-:W-:Y:S01]  /*5110*/  HMMA.16816.F32.BF16 R16, R72, R70, R16 ;  /* 0x000000464810723c */ /* 0x000fe20000041810 */
[----:B------:R-:W-:Y:S06]  /*5120*/  LDSM.16.M88.4 R68, [R177+0x10000] ;  /* 0x01000000b144783b */ /* 0x000fec0000000200 */
[----:B------:R-:W1:Y:S02]  /*5130*/  LDSM.16.M88.4 R72, [R170+0x1c000] ;  /* 0x01c00000aa48783b */ /* 0x000e640000000200 */
[C---:B-1----:R-:W-:Y:S08]  /*5140*/  HMMA.16816.F32.BF16 R4, R68.reuse, R72, R4 ;  /* 0x000000484404723c */ /* 0x042ff00000041804 */
[C---:B------:R-:W-:Y:S01]  /*5150*/  HMMA.16816.F32.BF16 R8, R68.reuse, R74, R8 ;  /* 0x0000004a4408723c */ /* 0x040fe20000041808 */
[----:B------:R-:W-:Y:S07]  /*5160*/  LDSM.16.M88.4 R72, [R172+0x1c000] ;  /* 0x01c00000ac48783b */ /* 0x000fee0000000200 */
[C---:B------:R-:W-:Y:S08]  /*5170*/  HMMA.16816.F32.BF16 R12, R68.reuse, R76, R12 ;  /* 0x0000004c440c723c */ /* 0x040ff0000004180c */
[----:B------:R-:W-:Y:S01]  /*5180*/  HMMA.16816.F32.BF16 R16, R68, R78, R16 ;  /* 0x0000004e4410723c */ /* 0x000fe20000041810 */
[----:B------:R-:W1:Y:S06]  /*5190*/  LDSM.16.M88.4 R68, [R179+0x10000] ;  /* 0x01000000b344783b */ /* 0x000e6c0000000200 */
[----:B------:R-:W3:Y:S01]  /*51a0*/  LDSM.16.M88.4 R76, [R172+0x1c800] ;  /* 0x01c80000ac4c783b */ /* 0x000ee20000000200 */
[C---:B-1----:R-:W-:Y:S08]  /*51b0*/  HMMA.16816.F32.BF16 R4, R68.reuse, R72, R4 ;  /* 0x000000484404723c */ /* 0x042ff00000041804 */
[C---:B------:R-:W-:Y:S01]  /*51c0*/  HMMA.16816.F32.BF16 R8, R68.reuse, R74, R8 ;  /* 0x0000004a4408723c */ /* 0x040fe20000041808 */
[----:B------:R-:W-:Y:S07]  /*51d0*/  LDSM.16.M88.4 R72, [R171+0x1c000] ;  /* 0x01c00000ab48783b */ /* 0x000fee0000000200 */
[C---:B---3--:R-:W-:Y:S08]  /*51e0*/  HMMA.16816.F32.BF16 R12, R68.reuse, R76, R12 ;  /* 0x0000004c440c723c */ /* 0x048ff0000004180c */
[----:B------:R-:W-:Y:S01]  /*51f0*/  HMMA.16816.F32.BF16 R16, R68, R78, R16 ;  /* 0x0000004e4410723c */ /* 0x000fe20000041810 */
[----:B------:R-:W1:Y:S06]  /*5200*/  LDSM.16.M88.4 R68, [R178+0x10000] ;  /* 0x01000000b244783b */ /* 0x000e6c0000000200 */
[----:B------:R-:W3:Y:S01]  /*5210*/  LDSM.16.M88.4 R76, [R171+0x1c800] ;  /* 0x01c80000ab4c783b */ /* 0x000ee20000000200 */
        /* <DEDUP_REMOVED lines=112> */
.L_x_234:
        /* <DEDUP_REMOVED lines=138> */
.L_x_235:
[----:B------:R-:W-:Y:S01]  /*61c0*/  LDSM.16.M88.4 R96, [R181] ;  /* 0x00000000b560783b */ /* 0x000fe20000000200 */
[CC--:B-1----:R-:W-:Y:S03]  /*61d0*/  LEA R2, P1, R198.reuse, R188.reuse, 0x2 ;  /* 0x000000bcc6027211 */ /* 0x0c2fe600078210ff */
[----:B------:R-:W1:Y:S01]  /*61e0*/  LDSM.16.MT88.4 R16, [R0+0x12000] ;  /* 0x012000000010783b */ /* 0x000e620000004200 */
[----:B------:R-:W-:Y:S03]  /*61f0*/  LEA.HI.X.SX32 R3, R198, R189, 0x2, P1 ;  /* 0x000000bdc6037211 */ /* 0x000fe600008f16ff */
        /* <DEDUP_REMOVED lines=99> */
[----:B------:R-:W-:Y:S02]  /*6830*/  IADD3 R156, R240, 0x20, RZ ;  /* 0x00000020f09c7810 */ /* 0x000fe40007ffe0ff */
[CC--:B--2---:R-:W-:Y:S01]  /*6840*/  LEA R4, P0, R0.reuse, R188.reuse, 0x2 ;  /* 0x000000bc00047211 */ /* 0x0c4fe200078010ff */
[----:B------:R1:W-:Y:S01]  /*6850*/  RED.E.ADD.F32.FTZ.RN.STRONG.GPU [R148.64], R9 ;  /* 0x000000099400798e */ /* 0x0003e2000c10e786 */
[-C--:B------:R-:W-:Y:S02]  /*6860*/  LEA.HI.X.SX32 R7, R157, R189.reuse, 0x2, P1 ;  /* 0x000000bd9d077211 */ /* 0x080fe400008f16ff */
[-C--:B------:R-:W-:Y:S02]  /*6870*/  LEA.HI.X.SX32 R5, R0, R189.reuse, 0x2, P0 ;  /* 0x000000bd00057211 */ /* 0x080fe400000f16ff */
[-C--:B---3--:R-:W-:Y:S01]  /*6880*/  LEA R8, P0, R156, R188.reuse, 0x2 ;  /* 0x000000bc9c087211 */ /* 0x088fe200078010ff */
[----:B------:R2:W-:Y:S01]  /*6890*/  RED.E.ADD.F32.FTZ.RN.STRONG.GPU [R6.64], R10 ;  /* 0x0000000a0600798e */ /* 0x0005e2000c10e786 */
[C---:B------:R-:W-:Y:S02]  /*68a0*/  IADD3 R157, R240.reuse, 0x20, RZ ;  /* 0x00000020f09d7810 */ /* 0x040fe40007ffe0ff */
[----:B------:R-:W-:Y:S01]  /*68b0*/  IADD3 R0, R240, 0x20, RZ ;  /* 0x00000020f0007810 */ /* 0x000fe20007ffe0ff */
[----:B------:R3:W-:Y:S02]  /*68c0*/  RED.E.ADD.F32.FTZ.RN.STRONG.GPU [R4.64], R11 ;  /* 0x0000000b0400798e */ /* 0x0007e4000c10e786 */
[C---:B------:R-:W-:Y:S02]  /*68d0*/  IMAD.IADD R157, R198.reuse, 0x1, R157 ;  /* 0x00000001c69d7824 */ /* 0x040fe400078e029d */
[----:B------:R-:W-:Y:S01]  /*68e0*/  RED.E.ADD.F32.FTZ.RN.STRONG.GPU [R188.64+0x80], R16 ;  /* 0x00008010bc00798e */ /* 0x000fe2000c10e786 */
[C---:B------:R-:W-:Y:S03]  /*68f0*/  IMAD.IADD R0, R198.reuse, 0x1, R0 ;  /* 0x00000001c6007824 */ /* 0x040fe600078e0200 */
[----:B------:R4:W-:Y:S01]  /*6900*/  RED.E.ADD.F32.FTZ.RN.STRONG.GPU [R2.64+0x80], R17 ;  /* 0x000080110200798e */ /* 0x0009e2000c10e786 */
[----:B------:R-:W-:Y:S01]  /*6910*/  IMAD.IADD R0, R198, 0x1, R0 ;  /* 0x00000001c6007824 */ /* 0x000fe200078e0200 */
[-C--:B-1----:R-:W-:Y:S02]  /*6920*/  LEA.HI.X.SX32 R9, R156, R189.reuse, 0x2, P0 ;  /* 0x000000bd9c097211 */ /* 0x082fe400000f16ff */
[----:B------:R-:W-:Y:S03]  /*6930*/  IADD3 R156, R240, 0x40, RZ ;  /* 0x00000040f09c7810 */ /* 0x000fe60007ffe0ff */
[----:B------:R1:W-:Y:S01]  /*6940*/  RED.E.ADD.F32.FTZ.RN.STRONG.GPU [R8.64], R18 ;  /* 0x000000120800798e */ /* 0x0003e2000c10e786 */
[CC--:B--2---:R-:W-:Y:S01]  /*6950*/  LEA R6, P1, R157.reuse, R188.reuse, 0x2 ;  /* 0x000000bc9d067211 */ /* 0x0c4fe200078210ff */
[----:B------:R-:W-:Y:S01]  /*6960*/  IMAD.IADD R156, R198, 0x1, R156 ;  /* 0x00000001c69c7824 */ /* 0x000fe200078e029c */
[CC--:B------:R-:W-:Y:S02]  /*6970*/  LEA R10, P0, R0.reuse, R188.reuse, 0x2 ;  /* 0x000000bc000a7211 */ /* 0x0c0fe400078010ff */
[-C--:B------:R-:W-:Y:S02]  /*6980*/  LEA.HI.X.SX32 R7, R157, R189.reuse, 0x2, P1 ;  /* 0x000000bd9d077211 */ /* 0x080fe400008f16ff */
[-C--:B---3--:R-:W-:Y:S02]  /*6990*/  LEA.HI.X.SX32 R11, R0, R189.reuse, 0x2, P0 ;  /* 0x000000bd000b7211 */ /* 0x088fe400000f16ff */
[CC--:B------:R-:W-:Y:S01]  /*69a0*/  LEA R4, P1, R223.reuse, R188.reuse, 0x2 ;  /* 0x000000bcdf047211 */ /* 0x0c0fe200078210ff */
[----:B------:R2:W-:Y:S01]  /*69b0*/  RED.E.ADD.F32.FTZ.RN.STRONG.GPU [R6.64], R19 ;  /* 0x000000130600798e */ /* 0x0005e2000c10e786 */
[C---:B------:R-:W-:Y:S02]  /*69c0*/  IADD3 R157, R240.reuse, 0x40, RZ ;  /* 0x00000040f09d7810 */ /* 0x040fe40007ffe0ff */
[-C--:B------:R-:W-:Y:S01]  /*69d0*/  LEA.HI.X.SX32 R5, R223, R189.reuse, 0x2, P1 ;  /* 0x000000bddf057211 */ /* 0x080fe200008f16ff */
[----:B------:R3:W-:Y:S01]  /*69e0*/  RED.E.ADD.F32.FTZ.RN.STRONG.GPU [R10.64], R12 ;  /* 0x0000000c0a00798e */ /* 0x0007e2000c10e786 */
[C---:B------:R-:W-:Y:S02]  /*69f0*/  IADD3 R0, R240.reuse, 0x40, RZ ;  /* 0x00000040f0007810 */ /* 0x040fe40007ffe0ff */
[C---:B----4-:R-:W-:Y:S02]  /*6a00*/  IADD3 R17, R240.reuse, 0x60, RZ ;  /* 0x00000060f0117810 */ /* 0x050fe40007ffe0ff */
[----:B------:R-:W-:Y:S01]  /*6a10*/  IADD3 R16, R240, 0x60, RZ ;  /* 0x00000060f0107810 */ /* 0x000fe20007ffe0ff */
[C---:B------:R-:W-:Y:S04]  /*6a20*/  IMAD.IADD R0, R198.reuse, 0x1, R0 ;  /* 0x00000001c6007824 */ /* 0x040fe800078e0200 */
[C---:B------:R-:W-:Y:S02]  /*6a30*/  IMAD.IADD R0, R198.reuse, 0x1, R0 ;  /* 0x00000001c6007824 */ /* 0x040fe400078e0200 */
[----:B------:R-:W-:Y:S01]  /*6a40*/  IMAD.IADD R16, R198, 0x1, R16 ;  /* 0x00000001c6107824 */ /* 0x000fe200078e0210 */
[CC--:B-1----:R-:W-:Y:S04]  /*6a50*/  LEA R8, P2, R224.reuse, R188.reuse, 0x2 ;  /* 0x000000bce0087211 */ /* 0x0c2fe800078410ff */
[-C--:B------:R-:W-:Y:S05]  /*6a60*/  LEA.HI.X.SX32 R9, R224, R189.reuse, 0x2, P2 ;  /* 0x000000bde0097211 */ /* 0x080fea00010f16ff */
[----:B------:R1:W-:Y:S01]  /*6a70*/  RED.E.ADD.F32.FTZ.RN.STRONG.GPU [R8.64], R13 ;  /* 0x0000000d0800798e */ /* 0x0003e2000c10e786 */
[CC--:B--2---:R-:W-:Y:S03]  /*6a80*/  LEA R6, P0, R229.reuse, R188.reuse, 0x2 ;  /* 0x000000bce5067211 */ /* 0x0c4fe600078010ff */
[----:B------:R2:W-:Y:S01]  /*6a90*/  RED.E.ADD.F32.FTZ.RN.STRONG.GPU [R4.64], R14 ;  /* 0x0000000e0400798e */ /* 0x0005e2000c10e786 */
[-C--:B------:R-:W-:Y:S02]  /*6aa0*/  LEA.HI.X.SX32 R7, R229, R189.reuse, 0x2, P0 ;  /* 0x000000bde5077211 */ /* 0x080fe400000f16ff */
[----:B---3--:R-:W-:Y:S03]  /*6ab0*/  IADD3 R12, R240, 0x80, RZ ;  /* 0x00000080f00c7810 */ /* 0x008fe60007ffe0ff */
[----:B------:R3:W-:Y:S04]  /*6ac0*/  RED.E.ADD.F32.FTZ.RN.STRONG.GPU [R6.64], R15 ;  /* 0x0000000f0600798e */ /* 0x0007e8000c10e786 */
[----:B------:R-:W-:Y:S04]  /*6ad0*/  RED.E.ADD.F32.FTZ.RN.STRONG.GPU [R188.64+0x100], R68 ;  /* 0x00010044bc00798e */ /* 0x000fe8000c10e786 */
[----:B------:R-:W-:Y:S01]  /*6ae0*/  RED.E.ADD.F32.FTZ.RN.STRONG.GPU [R2.64+0x100], R69 ;  /* 0x000100450200798e */ /* 0x000fe2000c10e786 */
[CC--:B-1----:R-:W-:Y:S02]  /*6af0*/  LEA R8, P2, R222.reuse, R188.reuse, 0x2 ;  /* 0x000000bcde087211 */ /* 0x0c2fe400078410ff */
[CC--:B--2---:R-:W-:Y:S02]  /*6b00*/  LEA R4, P0, R157.reuse, R188.reuse, 0x2 ;  /* 0x000000bc9d047211 */ /* 0x0c4fe400078010ff */
[-C--:B------:R-:W-:Y:S02]  /*6b10*/  LEA.HI.X.SX32 R9, R222, R189.reuse, 0x2, P2 ;  /* 0x000000bdde097211 */ /* 0x080fe400010f16ff */
[-C--:B------:R-:W-:Y:S02]  /*6b20*/  LEA.HI.X.SX32 R5, R157, R189.reuse, 0x2, P0 ;  /* 0x000000bd9d057211 */ /* 0x080fe400000f16ff */
[-C--:B---3--:R-:W-:Y:S02]  /*6b30*/  LEA R6, P1, R156, R188.reuse, 0x2 ;  /* 0x000000bc9c067211 */ /* 0x088fe400078210ff */
[-C--:B------:R-:W-:Y:S01]  /*6b40*/  LEA R10, P0, R0, R188.reuse, 0x2 ;  /* 0x000000bc000a7211 */ /* 0x080fe200078010ff */
[----:B------:R1:W-:Y:S01]  /*6b50*/  RED.E.ADD.F32.FTZ.RN.STRONG.GPU [R4.64], R70 ;  /* 0x000000460400798e */ /* 0x0003e2000c10e786 */
[-C--:B------:R-:W-:Y:S02]  /*6b60*/  LEA.HI.X.SX32 R7, R156, R189.reuse, 0x2, P1 ;  /* 0x000000bd9c077211 */ /* 0x080fe400008f16ff */
[-C--:B------:R-:W-:Y:S02]  /*6b70*/  LEA.HI.X.SX32 R11, R0, R189.reuse, 0x2, P0 ;  /* 0x000000bd000b7211 */ /* 0x080fe400000f16ff */
[----:B------:R-:W-:Y:S01]  /*6b80*/  IADD3 R0, R240, 0x60, RZ ;  /* 0x00000060f0007810 */ /* 0x000fe20007ffe0ff */
[----:B------:R2:W-:Y:S04]  /*6b90*/  RED.E.ADD.F32.FTZ.RN.STRONG.GPU [R6.64], R71 ;  /* 0x000000470600798e */ /* 0x0005e8000c10e786 */
[----:B------:R-:W-:Y:S01]  /*6ba0*/  RED.E.ADD.F32.FTZ.RN.STRONG.GPU [R10.64], R72 ;  /* 0x000000480a00798e */ /* 0x000fe2000c10e786 */
[C---:B------:R-:W-:Y:S03]  /*6bb0*/  IMAD.IADD R0, R198.reuse, 0x1, R0 ;  /* 0x00000001c6007824 */ /* 0x040fe600078e0200 */
[----:B------:R3:W-:Y:S01]  /*6bc0*/  RED.E.ADD.F32.FTZ.RN.STRONG.GPU [R8.64], R73 ;  /* 0x000000490800798e */ /* 0x0007e2000c10e786 */
[----:B------:R-:W-:Y:S03]  /*6bd0*/  IMAD.IADD R0, R198, 0x1, R0 ;  /* 0x00000001c6007824 */ /* 0x000fe600078e0200 */
        /* <DEDUP_REMOVED lines=19> */
[----:B------:R-:W-:Y:S01]  /*6d10*/  IMAD.IADD R0, R198, 0x1, R252 ;  /* 0x00000001c6007824 */ /* 0x000fe200078e02fc */
[----:B------:R-:W-:Y:S04]  /*6d20*/  LDSM.16.MT88.4 R16, [R168+0x2000] ;  /* 0x00200000a810783b */ /* 0x000fe80000004200 */
[----:B------:R2:W-:Y:S04]  /*6d30*/  RED.E.ADD.F32.FTZ.RN.STRONG.GPU [R6.64], R83 ;  /* 0x000000530600798e */ /* 0x0005e8000c10e786 */
[----:B------:R-:W-:Y:S04]  /*6d40*/  RED.E.ADD.F32.FTZ.RN.STRONG.GPU [R10.64], R76 ;  /* 0x0000004c0a00798e */ /* 0x000fe8000c10e786 */
[----:B------:R3:W-:Y:S04]  /*6d50*/  RED.E.ADD.F32.FTZ.RN.STRONG.GPU [R8.64], R77 ;  /* 0x0000004d0800798e */ /* 0x0007e8000c10e786 */
[----:B------:R-:W-:Y:S01]  /*6d60*/  LDSM.16.MT88.4 R80, [R173+0x1e800] ;  /* 0x01e80000ad50783b */ /* 0x000fe20000004200 */
[CC--:B-1----:R-:W-:Y:S04]  /*6d70*/  LEA R4, P1, R219.reuse, R188.reuse, 0x2 ;  /* 0x000000bcdb047211 */ /* 0x0c2fe800078210ff */
[-C--:B------:R-:W-:Y:S05]  /*6d80*/  LEA.HI.X.SX32 R5, R219, R189.reuse, 0x2, P1 ;  /* 0x000000bddb057211 */ /* 0x080fea00008f16ff */
[----:B------:R1:W-:Y:S01]  /*6d90*/  RED.E.ADD.F32.FTZ.RN.STRONG.GPU [R4.64], R78 ;  /* 0x0000004e0400798e */ /* 0x0003e2000c10e786 */
[CC--:B--2---:R-:W-:Y:S04]  /*6da0*/  LEA R6, P0, R227.reuse, R188.reuse, 0x2 ;  /* 0x000000bce3067211 */ /* 0x0c4fe800078010ff */
        /* <DEDUP_REMOVED lines=9> */
[-C--:B------:R-:W-:Y:S02]  /*6e40*/  LEA R10, P0, R0, R188.reuse, 0x2 ;  /* 0x000000bc000a7211 */ /* 0x080fe400078010ff */
[----:B------:R-:W-:Y:S01]  /*6e50*/  IADD3 R12, R240, 0xa0, RZ ;  /* 0x000000a0f00c7810 */ /* 0x000fe20007ffe0ff */
[----:B------:R1:W-:Y:S01]  /*6e60*/  RED.E.ADD.F32.FTZ.RN.STRONG.GPU [R4.64], R86 ;  /* 0x000000560400798e */ /* 0x0003e2000c10e786 */
[-C--:B--2---:R-:W-:Y:S02]  /*6e70*/  LEA R6, P1, R252, R188.reuse, 0x2 ;  /* 0x000000bcfc067211 */ /* 0x084fe400078210ff */
[-C--:B------:R-:W-:Y:S01]  /*6e80*/  LEA.HI.X.SX32 R11, R0, R189.reuse, 0x2, P0 ;  /* 0x000000bd000b7211 */ /* 0x080fe200000f16ff */
[----:B------:R-:W-:Y:S01]  /*6e90*/  IMAD.IADD R0, R198, 0x1, R251 ;  /* 0x00000001c6007824 */ /* 0x000fe200078e02fb */
[-C--:B------:R-:W-:Y:S05]  /*6ea0*/  LEA.HI.X.SX32 R7, R252, R189.reuse, 0x2, P1 ;  /* 0x000000bdfc077211 */ /* 0x080fea00008f16ff */
[----:B------:R2:W-:Y:S04]  /*6eb0*/  RED.E.ADD.F32.FTZ.RN.STRONG.GPU [R6.64], R87 ;  /* 0x000000570600798e */ /* 0x0005e8000c10e786 */
[----:B------:R3:W-:Y:S04]  /*6ec0*/  RED.E.ADD.F32.FTZ.RN.STRONG.GPU [R10.64], R88 ;  /* 0x000000580a00798e */ /* 0x0007e8000c10e786 */
[----:B------:R4:W-:Y:S04]  /*6ed0*/  RED.E.ADD.F32.FTZ.RN.STRONG.GPU [R8.64], R89 ;  /* 0x000000590800798e */ /* 0x0009e8000c10e786 */
[----:B------:R-:W-:Y:S01]  /*6ee0*/  LDSM.16.MT88.4 R84, [R168+0x2800] ;  /* 0x00280000a854783b */ /* 0x000fe20000004200 */
[CC--:B-1----:R-:W-:Y:S04]  /*6ef0*/  LEA R4, P1, R217.reuse, R188.reuse, 0x2 ;  /* 0x000000bcd9047211 */ /* 0x0c2fe800078210ff */
[-C--:B------:R-:W-:Y:S05]  /*6f00*/  LEA.HI.X.SX32 R5, R217, R189.reuse, 0x2, P1 ;  /* 0x000000bdd9057211 */ /* 0x080fea00008f16ff */
[----:B------:R1:W-:Y:S01]  /*6f10*/  RED.E.ADD.F32.FTZ.RN.STRONG.GPU [R4.64], R90 ;  /* 0x0000005a0400798e */ /* 0x0003e2000c10e786 */
[CC--:B--2---:R-:W-:Y:S04]  /*6f20*/  LEA R6, P0, R226.reuse, R188.reuse, 0x2 ;  /* 0x000000bce2067211 */ /* 0x0c4fe800078010ff */
        /* <DEDUP_REMOVED lines=12> */
[----:B------:R-:W-:Y:S04]  /*6ff0*/  LDSM.16.MT88.4 R12, [R173+0x1e000] ;  /* 0x01e00000ad0c783b */ /* 0x000fe80000004200 */
[----:B------:R1:W-:Y:S01]  /*7000*/  RED.E.ADD.F32.FTZ.RN.STRONG.GPU [R4.64], R98 ;  /* 0x000000620400798e */ /* 0x0003e2000c10e786 */
[CC--:B--2---:R-:W-:Y:S03]  /*7010*/  LEA R6, P2, R216.reuse, R188.reuse, 0x2 ;  /* 0x000000bcd8067211 */ /* 0x0c4fe600078410ff */
[----:B------:R-:W-:Y:S01]  /*7020*/  RED.E.ADD.F32.FTZ.RN.STRONG.GPU [R10.64], R99 ;  /* 0x000000630a00798e */ /* 0x000fe2000c10e786 */
[-C--:B------:R-:W-:Y:S03]  /*7030*/  LEA.HI.X.SX32 R7, R216, R189.reuse, 0x2, P2 ;  /* 0x000000bdd8077211 */ /* 0x080fe600010f16ff */
[----:B------:R-:W-:Y:S01]  /*7040*/  RED.E.ADD.F32.FTZ.RN.STRONG.GPU [R8.64], R92 ;  /* 0x0000005c0800798e */ /* 0x000fe2000c10e786 */
[CC--:B---3--:R-:W-:Y:S03]  /*7050*/  LEA R2, P0, R225.reuse, R188.reuse, 0x2 ;  /* 0x000000bce1027211 */ /* 0x0c8fe600078010ff */
[----:B------:R-:W-:Y:S01]  /*7060*/  RED.E.ADD.F32.FTZ.RN.STRONG.GPU [R6.64], R93 ;  /* 0x0000005d0600798e */ /* 0x000fe2000c10e786 */
[-C--:B------:R-:W-:Y:S02]  /*7070*/  LEA.HI.X.SX32 R3, R225, R189.reuse, 0x2, P0 ;  /* 0x000000bde1037211 */ /* 0x080fe400000f16ff */
[----:B------:R-:W-:Y:S01]  /*7080*/  ISETP.NE.U32.AND P0, PT, R0, 0x1, PT ;  /* 0x000000010000780c */ /* 0x000fe20003f05070 */
[----:B------:R-:W-:Y:S01]  /*7090*/  LDSM.16.MT88.4 R8, [R168] ;  /* 0x00000000a808783b */ /* 0x000fe20000004200 */
[----:B------:R-:W-:Y:S05]  /*70a0*/  @P6 IADD3 R0, P2, R209, -0x100, RZ ;  /* 0xffffff00d1006810 */ /* 0x000fea0007f5e0ff */
[----:B------:R-:W-:Y:S01]  /*70b0*/  @P6 IMAD.MOV.U32 R209, RZ, RZ, R0 ;  /* 0x000000ffffd16224 */ /* 0x000fe200078e0000 */
[C---:B------:R-:W-:Y:S02]  /*70c0*/  IADD3 R0, R168.reuse, -0x6000, RZ ;  /* 0xffffa000a8007810 */ /* 0x040fe40007ffe0ff */
[C---:B-1----:R-:W-:Y:S03]  /*70d0*/  LEA R4, P1, R215.reuse, R188, 0x2 ;  /* 0x000000bcd7047211 */ /* 0x042fe600078210ff */
[----:B------:R-:W-:Y:S02]  /*70e0*/  @P0 IADD3 R0, R168, 0x6000, RZ ;  /* 0x00006000a8000810 */ /* 0x000fe40007ffe0ff */
        /* <DEDUP_REMOVED lines=71> */
[----:B------:R-:W2:Y:S01]  /*7560*/  LDL R97, [R1+0x8] ;  /* 0x0000080001617983 */ /* 0x000ea20000100800 */
        /* <DEDUP_REMOVED lines=146> */
[----:B------:R4:W-:Y:S01]  /*7e90*/  STS [R247+0xb400], R62 ;  /* 0x00b4003ef7007388 */ /* 0x0009e20000000800 */
[----:B--2---:R-:W-:-:S13]  /*7ea0*/  ISETP.NE.AND P0, PT, R97, -0x1, PT ;  /* 0xffffffff6100780c */ /* 0x004fda0003f05270 */
[----:B---3--:R-:W-:-:S05]  /*7eb0*/  @P0 IADD3 R0, R242, R97, RZ ;  /* 0x00000061f2000210 */ /* 0x008fca0007ffe0ff */
[----:B------:R-:W-:-:S04]  /*7ec0*/  @P0 IMAD.WIDE.U32 R2, R0, c[0x0][0x3a0], RZ ;  /* 0x0000e80000020a25 */ /* 0x000fc800078e00ff */
[----:B------:R-:W-:Y:S01]  /*7ed0*/  @P0 IMAD R7, R0, c[0x0][0x3a4], R3 ;  /* 0x0000e90000070a24 */ /* 0x000fe200078e0203 */
[----:B------:R-:W-:Y:S01]  /*7ee0*/  @P0 MOV R6, R2 ;  /* 0x0000000200060202 */ /* 0x000fe20000000f00 */
[----:B------:R-:W-:Y:S05]  /*7ef0*/  @P0 BRA `(.L_x_237) ;  /* 0x000000a000000947 */ /* 0x000fea0003800000 */
[----:B----4-:R-:W-:Y:S01]  /*7f00*/  SHF.R.S32.HI R0, RZ, 0x1f, R242 ;  /* 0x0000001fff007819 */ /* 0x010fe200000114f2 */
        /* <DEDUP_REMOVED lines=9> */
.L_x_237:
[----:B----4-:R-:W-:-:S05]  /*7fa0*/  @P0 IADD3 R0, R242, R97, RZ ;  /* 0x00000061f2000210 */ /* 0x010fca0007ffe0ff */
        /* <DEDUP_REMOVED lines=14> */
.L_x_238:
[----:B------:R-:W2:Y:S01]  /*8090*/  LDL R65, [R1] ;  /* 0x0000000001417983 */ /* 0x000ea20000100800 */
[----:B------:R-:W-:Y:S01]  /*80a0*/  SHF.R.S32.HI R5, RZ, 0x1f, R200 ;  /* 0x0000001fff057819 */ /* 0x000fe200000114c8 */
[----:B------:R-:W-:Y:S01]  /*80b0*/  IMAD R11, R243, -0x40, R210 ;  /* 0xffffffc0f30b7824 */ /* 0x000fe200078e02d2 */
[----:B------:R-:W-:Y:S01]  /*80c0*/  MOV R4, R200 ;  /* 0x000000c800047202 */ /* 0x000fe20000000f00 */
[----:B------:R-:W-:Y:S01]  /*80d0*/  BAR.SYNC.DEFER_BLOCKING 0x0 ;  /* 0x0000000000007b1d */ /* 0x000fe20000010000 */
[----:B------:R-:W-:Y:S02]  /*80e0*/  SHF.R.S32.HI R26, RZ, 0x1f, R244 ;  /* 0x0000001fff1a7819 */ /* 0x000fe400000114f4 */
[----:B------:R-:W-:Y:S02]  /*80f0*/  ISETP.GE.AND P4, PT, R241, R11, PT ;  /* 0x0000000bf100720c */ /* 0x000fe40003f86270 */
[----:B------:R-:W-:Y:S01]  /*8100*/  SHF.R.S32.HI R64, RZ, 0x1f, R241 ;  /* 0x0000001fff407819 */ /* 0x000fe200000114f1 */
[----:B------:R-:W-:Y:S01]  /*8110*/  BSSY B0, `(.L_x_239) ;  /* 0x0000026000007945 */ /* 0x000fe20003800000 */
[----:B------:R1:W3:Y:S04]  /*8120*/  LDS.128 R36, [R192+0x13000] ;  /* 0x01300000c0247984 */ /* 0x0002e80000000c00 */
[----:B------:R1:W4:Y:S04]  /*8130*/  LDS.128 R32, [R192+0x15000] ;  /* 0x01500000c0207984 */ /* 0x0003280000000c00 */
[----:B------:R1:W1:Y:S04]  /*8140*/  LDS.128 R28, [R192+0x17000] ;  /* 0x01700000c01c7984 */ /* 0x0002680000000c00 */
[----:B------:R1:W1:Y:S04]  /*8150*/  LDS.128 R48, [R192+0x18000] ;  /* 0x01800000c0307984 */ /* 0x0002680000000c00 */
[----:B------:R1:W1:Y:S04]  /*8160*/  LDS.128 R60, [R192+0x19000] ;  /* 0x01900000c03c7984 */ /* 0x0002680000000c00 */
[----:B------:R1:W1:Y:S04]  /*8170*/  LDS.128 R44, [R192+0x1a000] ;  /* 0x01a00000c02c7984 */ /* 0x0002680000000c00 */
[----:B------:R1:W1:Y:S04]  /*8180*/  LDS.128 R56, [R192+0x1b000] ;  /* 0x01b00000c0387984 */ /* 0x0002680000000c00 */
[----:B------:R1:W1:Y:S04]  /*8190*/  LDS.128 R40, [R192+0x1c000] ;  /* 0x01c00000c0287984 */ /* 0x0002680000000c00 */
[----:B------:R1:W1:Y:S01]  /*81a0*/  LDS.128 R52, [R192+0x1d000] ;  /* 0x01d00000c0347984 */ /* 0x0002620000000c00 */
[----:B--2---:R-:W-:Y:S01]  /*81b0*/  SHF.R.S32.HI R24, RZ, 0x1f, R65 ;  /* 0x0000001fff187819 */ /* 0x004fe20000011441 */
[----:B------:R-:W-:-:S04]  /*81c0*/  IMAD.WIDE.U32 R2, R65, c[0x0][0x3a0], R4 ;  /* 0x0000e80041027a25 */ /* 0x000fc800078e0004 */
[----:B------:R-:W-:Y:S01]  /*81d0*/  IMAD R0, R24, c[0x0][0x3a0], RZ ;  /* 0x0000e80018007a24 */ /* 0x000fe200078e02ff */
[----:B------:R-:W-:-:S03]  /*81e0*/  IADD3 R2, P0, R6, R2, RZ ;  /* 0x0000000206027210 */ /* 0x000fc60007f1e0ff */
[----:B------:R-:W-:-:S05]  /*81f0*/  IMAD R0, R65, c[0x0][0x3a4], R0 ;  /* 0x0000e90041007a24 */ /* 0x000fca00078e0200 */
[----:B------:R-:W-:Y:S01]  /*8200*/  IADD3.X R3, R7, R3, R0, P0, !PT ;  /* 0x0000000307037210 */ /* 0x000fe200007fe400 */
[----:B------:R-:W-:-:S04]  /*8210*/  IMAD R0, R26, c[0x0][0x3b8], RZ ;  /* 0x0000ee001a007a24 */ /* 0x000fc800078e02ff */
[C---:B------:R-:W-:Y:S02]  /*8220*/  IMAD R0, R244.reuse, c[0x0][0x3bc], R0 ;  /* 0x0000ef00f4007a24 */ /* 0x040fe400078e0200 */
[----:B------:R-:W-:-:S05]  /*8230*/  IMAD.WIDE.U32 R6, R244, c[0x0][0x3b8], R2 ;  /* 0x0000ee00f4067a25 */ /* 0x000fca00078e0002 */
[----:B------:R-:W-:Y:S01]  /*8240*/  IADD3 R10, R0, R7, RZ ;  /* 0x00000007000a7210 */ /* 0x000fe20007ffe0ff */
[----:B------:R-:W-:Y:S05]  /*8250*/  @P4 BRA `(.L_x_240) ;  /* 0x0000011000004947 */ /* 0x000fea0003800000 */
[----:B-1-34-:R-:W-:Y:S01]  /*8260*/  ISETP.GE.AND P2, PT, R200, c[0x0][0x220], PT ;  /* 0x00008800c8007a0c */ /* 0x01afe20003f46270 */
[----:B------:R-:W1:Y:S01]  /*8270*/  LDS.128 R20, [R192+0x14000] ;  /* 0x01400000c0147984 */ /* 0x000e620000000c00 */
[----:B------:R-:W-:Y:S01]  /*8280*/  MOV R3, R10 ;  /* 0x0000000a00037202 */ /* 0x000fe20000000f00 */
[----:B------:R-:W-:Y:S01]  /*8290*/  IMAD R0, R64, c[0x0][0x3a0], RZ ;  /* 0x0000e80040007a24 */ /* 0x000fe200078e02ff */
[----:B------:R-:W-:Y:S01]  /*82a0*/  ISETP.GE.AND P1, PT, R211, c[0x0][0x220], PT ;  /* 0x00008800d3007a0c */ /* 0x000fe20003f26270 */
[----:B------:R-:W2:Y:S01]  /*82b0*/  LDS.128 R16, [R192+0x16000] ;  /* 0x01600000c0107984 */ /* 0x000ea20000000c00 */
[----:B------:R-:W-:Y:S01]  /*82c0*/  IMAD.MOV.U32 R2, RZ, RZ, R6 ;  /* 0x000000ffff027224 */ /* 0x000fe200078e0006 */
[----:B------:R-:W-:Y:S01]  /*82d0*/  ISETP.GE.AND P0, PT, R212, c[0x0][0x220], PT ;  /* 0x00008800d4007a0c */ /* 0x000fe20003f06270 */
[C---:B------:R-:W-:Y:S02]  /*82e0*/  IMAD R0, R241.reuse, c[0x0][0x3a4], R0 ;  /* 0x0000e900f1007a24 */ /* 0x040fe400078e0200 */
[----:B------:R-:W-:-:S03]  /*82f0*/  IMAD.WIDE.U32 R8, R241, c[0x0][0x3a0], R2 ;  /* 0x0000e800f1087a25 */ /* 0x000fc600078e0002 */
[----:B------:R-:W3:Y:S01]  /*8300*/  @!P2 LDS.128 R12, [R192+0x12000] ;  /* 0x01200000c00ca984 */ /* 0x000ee20000000c00 */
[----:B------:R-:W-:Y:S01]  /*8310*/  IMAD.IADD R0, R0, 0x1, R9 ;  /* 0x0000000100007824 */ /* 0x000fe200078e0209 */
[----:B------:R-:W-:-:S04]  /*8320*/  LEA R2, P3, R8, c[0x0][0x340], 0x1 ;  /* 0x0000d00008027a11 */ /* 0x000fc800078608ff */
[----:B------:R-:W-:-:S05]  /*8330*/  LEA.HI.X R3, R8, c[0x0][0x344], R0, 0x1, P3 ;  /* 0x0000d10008037a11 */ /* 0x000fca00018f0c00 */
[----:B-1----:R1:W-:Y:S04]  /*8340*/  @!P1 STG.E.128 [R2.64+0x80], R20 ;  /* 0x0000801402009986 */ /* 0x0023e8000c101d06 */
[----:B--2---:R1:W-:Y:S04]  /*8350*/  @!P0 STG.E.128 [R2.64+0x100], R16 ;  /* 0x0001001002008986 */ /* 0x0043e8000c101d06 */
[----:B---3--:R1:W-:Y:S02]  /*8360*/  @!P2 STG.E.128 [R2.64], R12 ;  /* 0x0000000c0200a986 */ /* 0x0083e4000c101d06 */
.L_x_240:
[----:B-1-34-:R-:W-:Y:S05]  /*8370*/  BSYNC B0 ;  /* 0x0000000000007941 */ /* 0x01afea0003800000 */
.L_x_239:
[----:B------:R-:W-:Y:S01]  /*8380*/  IADD3 R0, R241, 0x20, RZ ;  /* 0x00000020f1007810 */ /* 0x000fe20007ffe0ff */
[----:B------:R-:W-:Y:S03]  /*8390*/  BSSY B0, `(.L_x_241) ;  /* 0x0000013000007945 */ /* 0x000fe60003800000 */
[----:B------:R-:W-:-:S13]  /*83a0*/  ISETP.GE.AND P3, PT, R0, R11, PT ;  /* 0x0000000b0000720c */ /* 0x000fda0003f66270 */
[----:B------:R-:W-:Y:S05]  /*83b0*/  @P3 BRA `(.L_x_242) ;  /* 0x0000010000003947 */ /* 0x000fea0003800000 */
[----:B------:R-:W-:Y:S02]  /*83c0*/  IADD3 R0, P0, R241, 0x20, RZ ;  /* 0x00000020f1007810 */ /* 0x000fe40007f1e0ff */
[----:B------:R-:W-:Y:S02]  /*83d0*/  MOV R3, R10 ;  /* 0x0000000a00037202 */ /* 0x000fe40000000f00 */
        /* <DEDUP_REMOVED lines=14> */
.L_x_242:
[----:B------:R-:W-:Y:S05]  /*84c0*/  BSYNC B0 ;  /* 0x0000000000007941 */ /* 0x000fea0003800000 */
.L_x_241:
[----:B-1----:R-:W-:Y:S01]  /*84d0*/  IMAD.WIDE.U32 R2, R65, c[0x0][0x3a8], R4 ;  /* 0x0000ea0041027a25 */ /* 0x002fe200078e0004 */
[----:B------:R-:W-:Y:S03]  /*84e0*/  BSSY B0, `(.L_x_243) ;  /* 0x0000018000007945 */ /* 0x000fe60003800000 */
[----:B------:R-:W-:Y:S01]  /*84f0*/  IMAD R0, R24, c[0x0][0x3a8], RZ ;  /* 0x0000ea0018007a24 */ /* 0x000fe200078e02ff */
[----:B------:R-:W-:-:S03]  /*8500*/  IADD3 R2, P0, R25, R2, RZ ;  /* 0x0000000219027210 */ /* 0x000fc60007f1e0ff */
[----:B------:R-:W-:Y:S02]  /*8510*/  IMAD R4, R65, c[0x0][0x3ac], R0 ;  /* 0x0000eb0041047a24 */ /* 0x000fe400078e0200 */
        /* <DEDUP_REMOVED lines=17> */
[----:B------:R1:W-:Y:S04]  /*8630*/  @!P2 STG.E.128 [R2.64], R48 ;  /* 0x000000300200a986 */ /* 0x0003e8000c101d06 */
[----:B------:R1:W-:Y:S04]  /*8640*/  @!P1 STG.E.128 [R2.64+0x80], R44 ;  /* 0x0000802c02009986 */ /* 0x0003e8000c101d06 */
[----:B------:R1:W-:Y:S02]  /*8650*/  @!P0 STG.E.128 [R2.64+0x100], R40 ;  /* 0x0001002802008986 */ /* 0x0003e4000c101d06 */
.L_x_244:
[----:B------:R-:W-:Y:S05]  /*8660*/  BSYNC B0 ;  /* 0x0000000000007941 */ /* 0x000fea0003800000 */
.L_x_243:
        /* <DEDUP_REMOVED lines=17> */
.L_x_215:
[----:B------:R-:W-:Y:S05]  /*8780*/  BSYNC B1 ;  /* 0x0000000000017941 */ /* 0x000fea0003800000 */
.L_x_201:
[----:B---3--:R-:W-:Y:S01]  /*8790*/  ULDC UR5, c[0x0][0x218] ;  /* 0x0000860000057ab9 */ /* 0x008fe20000000800 */
[----:B------:R-:W-:Y:S01]  /*87a0*/  IADD3 R243, R243, c[0x0][0xc], RZ ;  /* 0x00000300f3f37a10 */ /* 0x000fe20007ffe0ff */
[----:B------:R-:W-:-:S04]  /*87b0*/  UIADD3 UR5, UR5, 0x3f, URZ ;  /* 0x0000003f05057890 */ /* 0x000fc8000fffe03f */
[----:B------:R-:W-:-:S04]  /*87c0*/  USHF.R.S32.HI UR4, URZ, 0x1f, UR5 ;  /* 0x0000001f3f047899 */ /* 0x000fc80008011405 */
[----:B------:R-:W-:-:S04]  /*87d0*/  ULEA.HI UR4, UR4, UR5, URZ, 0x6 ;  /* 0x0000000504047291 */ /* 0x000fc8000f8f303f */
[----:B------:R-:W-:-:S06]  /*87e0*/  USHF.R.S32.HI UR4, URZ, 0x6, UR4 ;  /* 0x000000063f047899 */ /* 0x000fcc0008011404 */
[----:B------:R-:W-:-:S13]  /*87f0*/  ISETP.GE.AND P0, PT, R243, UR4, PT ;  /* 0x00000004f3007c0c */ /* 0x000fda000bf06270 */
[----:B------:R-:W-:Y:S01]  /*8800*/  @P0 CALL.REL.NOINC `(.L_x_245) ;  /* 0x0000001000000944 */ /* 0x000fe20003c00000 */
[----:B------:R-:W-:Y:S05]  /*8810*/  BRA `(.L_x_246) ;  /* 0xffff802000007947 */ /* 0x000fea000383ffff */
.L_x_245:
[----:B------:R-:W-:Y:S05]  /*8820*/  EXIT ;  /* 0x000000000000794d */ /* 0x000fea0003800000 */
.L_x_247:
        /* <DEDUP_REMOVED lines=13> */
.L_x_803:


//--------------------- .text._ZN5flash27flash_bwd_convert_dq_kernelI23Flash_bwd_kernel_traitsILi192ELi64ELi64ELi8ELi4ELi2ELi2ELb1ELb1EN7cutlass10bfloat16_tE19Flash_kernel_traitsILi192ELi64ELi64ELi8ES3_EEEEvNS_16Flash_bwd_paramsEi --------------------------
	.section	.text._ZN5flash27flash_bwd_convert_dq_kernelI23Flash_bwd_kernel_traitsILi192ELi64ELi64ELi8ELi4ELi2ELi2ELb1ELb1EN7cutlass10bfloat16_tE19Flash_kernel_traitsILi192ELi64ELi64ELi8ES3_EEEEvNS_16Flash_bwd_paramsEi,"ax",@progbits
	.sectioninfo	@"SHI_REGISTERS=96"
	.align	128
        .global         _ZN5flash27flash_bwd_convert_dq_kernelI23Flash_bwd_kernel_traitsILi192ELi64ELi64ELi8ELi4ELi2ELi2ELb1ELb1EN7cutlass10bfloat16_tE19Flash_kernel_traitsILi192ELi64ELi64ELi8ES3_EEEEvNS_16Flash_bwd_paramsEi
        .type           _ZN5flash27flash_bwd_convert_dq_kernelI23Flash_bwd_kernel_traitsILi192ELi64ELi64ELi8ELi4ELi2ELi2ELb1ELb1EN7cutlass10bfloat16_tE19Flash_kernel_traitsILi192ELi64ELi64ELi8ES3_EEEEvNS_16Flash_bwd_paramsEi,@function
        .size           _ZN5flash27flash_bwd_convert_dq_kernelI23Flash_bwd_kernel_traitsILi192ELi64ELi64ELi8ELi4ELi2ELi2ELb1ELb1EN7cutlass10bfloat16_tE19Flash_kernel_traitsILi192ELi64ELi64ELi8ES3_EEEEvNS_16Flash_bwd_paramsEi,(.L_x_804 - _ZN5flash27flash_bwd_convert_dq_kernelI23Flash_bwd_kernel_traitsILi192ELi64ELi64ELi8ELi4ELi2ELi2ELb1ELb1EN7cutlass10bfloat16_tE19Flash_kernel_traitsILi192ELi64ELi64ELi8ES3_EEEEvNS_16Flash_bwd_paramsEi)
        .other          _ZN5flash27flash_bwd_convert_dq_kernelI23Flash_bwd_kernel_traitsILi192ELi64ELi64ELi8ELi4ELi2ELi2ELb1ELb1EN7cutlass10bfloat16_tE19Flash_kernel_traitsILi192ELi64ELi64ELi8ES3_EEEEvNS_16Flash_bwd_paramsEi,@"STO_CUDA_ENTRY STV_DEFAULT"
_ZN5flash27flash_bwd_convert_dq_kernelI23Flash_bwd_kernel_traitsILi192ELi64ELi64ELi8ELi4ELi2ELi2ELb1ELb1EN7cutlass10bfloat16_tE19Flash_kernel_traitsILi192ELi64ELi64ELi8ES3_EEEEvNS_16Flash_bwd_paramsEi:
.text._ZN5flash27flash_bwd_convert_dq_kernelI23Flash_bwd_kernel_traitsILi192ELi64ELi64ELi8ELi4ELi2ELi2ELb1ELb1EN7cutlass10bfloat16_tE19Flash_kernel_traitsILi192ELi64ELi64ELi8ES3_EEEEvNS_16Flash_bwd_paramsEi:
[----:B------:R-:W-:Y:S02]  /*0000*/  MOV R1, c[0x0][0x28] ;  /* 0x00000a0000017a02 */ /* 0x000fe40000000f00 */
[----:B------:R-:W0:Y:S01]  /*0010*/  S2R R42, SR_CTAID.Y ;  /* 0x00000000002a7919 */ /* 0x000e220000002600 */
[----:B------:R-:W-:Y:S01]  /*0020*/  ISETP.NE.U32.AND P0, PT, RZ, c[0x0][0x240], PT ;  /* 0x00009000ff007a0c */ /* 0x000fe20003f05070 */
[----:B------:R-:W-:Y:S01]  /*0030*/  HFMA2.MMA R5, -RZ, RZ, 0, 2.384185791015625e-07 ;  /* 0x00000004ff057435 */ /* 0x000fe200000001ff */
[----:B------:R-:W-:Y:S01]  /*0040*/  MOV R39, 0xffffffff ;  /* 0xffffffff00277802 */ /* 0x000fe20000000f00 */
[----:B------:R-:W-:Y:S01]  /*0050*/  ULDC.64 UR6, c[0x0][0x118] ;  /* 0x0000460000067ab9 */ /* 0x000fe20000000a00 */
[----:B------:R-:W-:-:S07]  /*0060*/  ISETP.NE.AND.EX P0, PT, RZ, c[0x0][0x244], PT, P0 ;  /* 0x00009100ff007a0c */ /* 0x000fce0003f05300 */
[----:B0-----:R-:W-:-:S06]  /*0070*/  IMAD.WIDE R4, R42, R5, c[0x0][0x240] ;  /* 0x000090002a047625 */ /* 0x001fcc00078e0205 */
[----:B------:R-:W2:Y:S04]  /*0080*/  @P0 LDG.E R39, [R4.64] ;  /* 0x0000000604270981 */ /* 0x000ea8000c1e1900 */
[----:B------:R-:W2:Y:S04]  /*0090*/  @P0 LDG.E R0, [R4.64+0x4] ;  /* 0x0000040604000981 */ /* 0x000ea8000c1e1900 */
[----:B------:R-:W0:Y:S02]  /*00a0*/  S2R R3, SR_CTAID.X ;  /* 0x0000000000037919 */ /* 0x000e240000002500 */
[----:B0-----:R-:W-:-:S02]  /*00b0*/  SHF.L.U32 R3, R3, 0x6, RZ ;  /* 0x0000000603037819 */ /* 0x001fc400000006ff */
[----:B--2---:R-:W-:Y:S02]  /*00c0*/  @P0 IADD3 R0, R0, -R39, RZ ;  /* 0x8000002700000210 */ /* 0x004fe40007ffe0ff */
[----:B------:R-:W-:-:S04]  /*00d0*/  @!P0 MOV R0, c[0x0][0x214] ;  /* 0x0000850000008a02 */ /* 0x000fc80000000f00 */
[----:B------:R-:W-:-:S13]  /*00e0*/  ISETP.GT.AND P1, PT, R0, R3, PT ;  /* 0x000000030000720c */ /* 0x000fda0003f24270 */
[----:B------:R-:W-:Y:S05]  /*00f0*/  @!P1 EXIT ;  /* 0x000000000000994d */ /* 0x000fea0003800000 */
[C---:B------:R-:W-:Y:S01]  /*0100*/  ISETP.NE.AND P2, PT, R39.reuse, -0x1, PT ;  /* 0xffffffff2700780c */ /* 0x040fe20003f45270 */
[----:B------:R-:W-:Y:S01]  /*0110*/  CS2R R18, SRZ ;  /* 0x0000000000127805 */ /* 0x000fe2000001ff00 */
[----:B------:R-:W-:Y:S01]  /*0120*/  MOV R16, RZ ;  /* 0x000000ff00107202 */ /* 0x000fe20000000f00 */
        /* <DEDUP_REMOVED lines=10> */
[----:B------:R-:W-:Y:S01]  /*01d0*/  @!P2 IMAD.WIDE.U32 R6, R42, c[0x0][0x380], RZ ;  /* 0x0000e0002a06aa25 */ /* 0x000fe200078e00ff */
[----:B------:R-:W-:Y:S01]  /*01e0*/  @!P2 SHF.R.S32.HI R2, RZ, 0x1f, R42 ;  /* 0x0000001fff02a819 */ /* 0x000fe2000001142a */
[----:B------:R-:W-:Y:S01]  /*01f0*/  CS2R R30, SRZ ;  /* 0x00000000001e7805 */ /* 0x000fe2000001ff00 */
[----:B------:R-:W-:Y:S01]  /*0200*/  CS2R R66, SRZ ;  /* 0x0000000000427805 */ /* 0x000fe2000001ff00 */
[C---:B------:R-:W-:Y:S01]  /*0210*/  @P2 IMAD.WIDE.U32 R4, R39.reuse, c[0x0][0x398], RZ ;  /* 0x0000e60027042a25 */ /* 0x040fe200078e00ff */
[----:B------:R-:W-:Y:S01]  /*0220*/  @!P2 MOV R4, R6 ;  /* 0x000000060004a202 */ /* 0x000fe20000000f00 */
[----:B------:R-:W-:Y:S01]  /*0230*/  CS2R R68, SRZ ;  /* 0x0000000000447805 */ /* 0x000fe2000001ff00 */
[----:B------:R-:W0:Y:S01]  /*0240*/  S2R R6, SR_TID.X ;  /* 0x0000000000067919 */ /* 0x000e220000002100 */
[----:B------:R-:W-:Y:S01]  /*0250*/  @!P2 IMAD R9, R2, c[0x0][0x380], RZ ;  /* 0x0000e0000209aa24 */ /* 0x000fe200078e02ff */
[----:B------:R-:W-:Y:S01]  /*0260*/  CS2R R36, SRZ ;  /* 0x0000000000247805 */ /* 0x000fe2000001ff00 */
[----:B------:R-:W-:Y:S01]  /*0270*/  @P2 IMAD R2, R39, c[0x0][0x39c], R5 ;  /* 0x0000e70027022a24 */ /* 0x000fe200078e0205 */
[----:B------:R-:W-:Y:S01]  /*0280*/  CS2R R64, SRZ ;  /* 0x0000000000407805 */ /* 0x000fe2000001ff00 */
[----:B------:R-:W-:Y:S01]  /*0290*/  IMAD.MOV.U32 R5, RZ, RZ, c[0x0][0x3e0] ;  /* 0x0000f800ff057624 */ /* 0x000fe200078e00ff */
[----:B------:R-:W-:Y:S01]  /*02a0*/  MOV R90, RZ ;  /* 0x000000ff005a7202 */ /* 0x000fe20000000f00 */
[----:B------:R-:W-:Y:S01]  /*02b0*/  @!P2 IMAD R9, R42, c[0x0][0x384], R9 ;  /* 0x0000e1002a09aa24 */ /* 0x000fe200078e0209 */
[----:B------:R-:W-:Y:S01]  /*02c0*/  CS2R R70, SRZ ;  /* 0x0000000000467805 */ /* 0x000fe2000001ff00 */
[----:B------:R-:W-:Y:S01]  /*02d0*/  CS2R R72, SRZ ;  /* 0x0000000000487805 */ /* 0x000fe2000001ff00 */
[----:B------:R-:W-:Y:S01]  /*02e0*/  ISETP.GE.AND P1, PT, R5, 0x1, PT ;  /* 0x000000010500780c */ /* 0x000fe20003f26270 */
[----:B------:R-:W-:Y:S01]  /*02f0*/  CS2R R74, SRZ ;  /* 0x00000000004a7805 */ /* 0x000fe2000001ff00 */
[----:B------:R-:W1:Y:S01]  /*0300*/  S2R R5, SR_CTAID.Z ;  /* 0x0000000000057919 */ /* 0x000e620000002700 */
[----:B------:R-:W-:Y:S01]  /*0310*/  @!P2 IADD3 R2, R7, R9, RZ ;  /* 0x000000090702a210 */ /* 0x000fe20007ffe0ff */
[----:B------:R-:W-:Y:S01]  /*0320*/  CS2R R78, SRZ ;  /* 0x00000000004e7805 */ /* 0x000fe2000001ff00 */
[----:B------:R-:W-:Y:S01]  /*0330*/  SHF.R.S32.HI R7, RZ, 0x1f, R3 ;  /* 0x0000001fff077819 */ /* 0x000fe20000011403 */
[----:B------:R-:W-:Y:S01]  /*0340*/  CS2R R8, SRZ ;  /* 0x0000000000087805 */ /* 0x000fe2000001ff00 */
[----:B------:R-:W-:Y:S01]  /*0350*/  MOV R76, RZ ;  /* 0x000000ff004c7202 */ /* 0x000fe20000000f00 */
[----:B------:R-:W-:Y:S01]  /*0360*/  CS2R R80, SRZ ;  /* 0x0000000000507805 */ /* 0x000fe2000001ff00 */
[----:B------:R-:W-:Y:S01]  /*0370*/  IMAD.MOV.U32 R82, RZ, RZ, RZ ;  /* 0x000000ffff527224 */ /* 0x000fe200078e00ff */
[----:B0-----:R-:W-:-:S04]  /*0380*/  SHF.R.S32.HI R77, RZ, 0x1f, R6 ;  /* 0x0000001fff4d7819 */ /* 0x001fc80000011406 */
[CC--:B------:R-:W-:Y:S02]  /*0390*/  LEA.HI R46, R77.reuse, R6.reuse, RZ, 0x5 ;  /* 0x000000064d2e7211 */ /* 0x0c0fe400078f28ff */
[----:B------:R-:W-:Y:S02]  /*03a0*/  LEA.HI R83, R77, R6, RZ, 0x2 ;  /* 0x000000064d537211 */ /* 0x000fe400078f10ff */
[----:B------:R-:W-:Y:S01]  /*03b0*/  SHF.R.S32.HI R84, RZ, 0x5, R46 ;  /* 0x00000005ff547819 */ /* 0x000fe2000001142e */
[----:B------:R-:W-:Y:S05]  /*03c0*/  @!P1 BRA `(.L_x_248) ;  /* 0x00000ce000009947 */ /* 0x000fea0003800000 */
[C---:B------:R-:W-:Y:S01]  /*03d0*/  IMAD.WIDE R16, R42.reuse, 0x80, RZ ;  /* 0x000000802a107825 */ /* 0x040fe200078e02ff */
[----:B------:R-:W-:Y:S01]  /*03e0*/  MOV R40, c[0x0][0x1c0] ;  /* 0x0000700000287a02 */ /* 0x000fe20000000f00 */
[----:B------:R-:W-:Y:S01]  /*03f0*/  HFMA2.MMA R51, -RZ, RZ, 0, 0 ;  /* 0x00000000ff337435 */ /* 0x000fe200000001ff */
[----:B------:R-:W-:Y:S01]  /*0400*/  @!P2 MOV R39, 0xffffffff ;  /* 0xffffffff0027a802 */ /* 0x000fe20000000f00 */
[----:B------:R-:W-:Y:S01]  /*0410*/  IMAD.WIDE R42, R42, c[0x0][0x224], RZ ;  /* 0x000089002a2a7a25 */ /* 0x000fe200078e02ff */
[----:B------:R-:W-:Y:S01]  /*0420*/  SEL R16, R16, RZ, P0 ;  /* 0x000000ff10107207 */ /* 0x000fe20000000000 */
[----:B------:R-:W-:Y:S01]  /*0430*/  UMOV UR4, 0x2 ;  /* 0x0000000200047882 */ /* 0x000fe20000000000 */
[----:B------:R-:W-:Y:S01]  /*0440*/  SEL R38, R17, RZ, P0 ;  /* 0x000000ff11267207 */ /* 0x000fe20000000000 */
[----:B------:R-:W-:Y:S01]  /*0450*/  IMAD R17, R43, c[0x0][0x1c0], RZ ;  /* 0x000070002b117a24 */ /* 0x000fe200078e02ff */
[----:B------:R-:W-:Y:S01]  /*0460*/  IADD3 R47, P0, R3, R16, RZ ;  /* 0x00000010032f7210 */ /* 0x000fe20007f1e0ff */
[----:B------:R-:W-:Y:S01]  /*0470*/  ULDC.64 UR10, c[0x0][0x3d8] ;  /* 0x0000f600000a7ab9 */ /* 0x000fe20000000a00 */
[----:B------:R-:W-:Y:S01]  /*0480*/  SHF.R.S32.HI R16, RZ, 0x1f, R40 ;  /* 0x0000001fff107819 */ /* 0x000fe20000011428 */
[----:B------:R-:W-:Y:S01]  /*0490*/  IMAD.WIDE R40, R40, c[0x0][0x22c], RZ ;  /* 0x00008b0028287a25 */ /* 0x000fe200078e02ff */
[----:B------:R-:W-:Y:S01]  /*04a0*/  IADD3.X R49, R7, R38, RZ, P0, !PT ;  /* 0x0000002607317210 */ /* 0x000fe200007fe4ff */
[----:B------:R-:W-:Y:S01]  /*04b0*/  USHF.L.U64.HI UR4, UR10, UR4, UR11 ;  /* 0x000000040a047299 */ /* 0x000fe2000801020b */
[----:B------:R-:W-:Y:S01]  /*04c0*/  MOV R85, c[0x0][0x22c] ;  /* 0x00008b0000557a02 */ /* 0x000fe20000000f00 */
[----:B------:R-:W-:Y:S01]  /*04d0*/  IMAD R53, R42, R16, R17 ;  /* 0x000000102a357224 */ /* 0x000fe200078e0211 */
[----:B------:R-:W-:Y:S01]  /*04e0*/  ULDC.64 UR8, c[0x0][0x350] ;  /* 0x0000d40000087ab9 */ /* 0x000fe20000000a00 */
[----:B------:R-:W-:-:S02]  /*04f0*/  IMAD R38, R49, c[0x0][0x1c0], RZ ;  /* 0x0000700031267a24 */ /* 0x000fc400078e02ff */
[----:B------:R-:W-:-:S04]  /*0500*/  IMAD.WIDE.U32 R42, R42, c[0x0][0x1c0], RZ ;  /* 0x000070002a2a7a25 */ /* 0x000fc800078e00ff */
[----:B------:R-:W-:Y:S02]  /*0510*/  IMAD R55, R16, R47, R38 ;  /* 0x0000002f10377224 */ /* 0x000fe400078e0226 */
[----:B------:R-:W-:-:S04]  /*0520*/  IMAD.WIDE.U32 R16, R47, c[0x0][0x1c0], RZ ;  /* 0x000070002f107a25 */ /* 0x000fc800078e00ff */
[----:B------:R-:W-:Y:S01]  /*0530*/  IMAD.IADD R48, R43, 0x1, R53 ;  /* 0x000000012b307824 */ /* 0x000fe200078e0235 */
[----:B------:R-:W-:Y:S01]  /*0540*/  IADD3 R43, R17, R55, RZ ;  /* 0x00000037112b7210 */ /* 0x000fe20007ffe0ff */
[-C--:B------:R-:W-:Y:S01]  /*0550*/  IMAD R50, R41, R39.reuse, RZ ;  /* 0x0000002729327224 */ /* 0x080fe200078e02ff */
[----:B------:R-:W-:Y:S01]  /*0560*/  SHF.R.S32.HI R17, RZ, 0x1f, R85 ;  /* 0x0000001fff117819 */ /* 0x000fe20000011455 */
[----:B------:R-:W-:-:S04]  /*0570*/  IMAD.WIDE.U32 R44, R40, R39, RZ ;  /* 0x00000027282c7225 */ /* 0x000fc800078e00ff */
[----:B------:R-:W-:-:S04]  /*0580*/  IMAD.WIDE.U32 R38, R42, c[0x0][0x22c], RZ ;  /* 0x00008b002a267a25 */ /* 0x000fc800078e00ff */
[----:B------:R-:W-:Y:S02]  /*0590*/  IMAD R51, R40, R51, R50 ;  /* 0x0000003328337224 */ /* 0x000fe400078e0232 */
[----:B------:R-:W-:Y:S02]  /*05a0*/  IMAD R48, R48, c[0x0][0x22c], RZ ;  /* 0x00008b0030307a24 */ /* 0x000fe400078e02ff */
[----:B------:R-:W-:Y:S01]  /*05b0*/  IMAD R50, R43, c[0x0][0x22c], RZ ;  /* 0x00008b002b327a24 */ /* 0x000fe200078e02ff */
[----:B------:R-:W-:Y:S01]  /*05c0*/  SEL R43, R38, R44, !P2 ;  /* 0x0000002c262b7207 */ /* 0x000fe20005000000 */
[----:B------:R-:W-:Y:S01]  /*05d0*/  IMAD R38, R17, R42, R48 ;  /* 0x0000002a11267224 */ /* 0x000fe200078e0230 */
[----:B------:R-:W-:Y:S01]  /*05e0*/  IADD3 R44, R45, R51, RZ ;  /* 0x000000332d2c7210 */ /* 0x000fe20007ffe0ff */
[----:B------:R-:W-:Y:S01]  /*05f0*/  IMAD R53, R17, R16, R50 ;  /* 0x0000001011357224 */ /* 0x000fe200078e0232 */
[----:B------:R-:W-:Y:S01]  /*0600*/  LOP3.LUT R45, R46, 0xffffffe0, RZ, 0xc0, !PT ;  /* 0xffffffe02e2d7812 */ /* 0x000fe200078ec0ff */
[----:B------:R-:W-:Y:S01]  /*0610*/  IMAD.WIDE.U32 R16, R16, c[0x0][0x22c], RZ ;  /* 0x00008b0010107a25 */ /* 0x000fe200078e00ff */
[----:B------:R-:W-:-:S02]  /*0620*/  @!P2 IADD3 R44, R39, R38, RZ ;  /* 0x00000026272ca210 */ /* 0x000fc40007ffe0ff */
[----:B------:R-:W-:Y:S01]  /*0630*/  IADD3 R45, -R45, R6, RZ ;  /* 0x000000062d2d7210 */ /* 0x000fe20007ffe1ff */
[----:B------:R-:W-:Y:S01]  /*0640*/  IMAD R85, R85, c[0x0][0x1c0], RZ ;  /* 0x0000700055557a24 */ /* 0x000fe200078e02ff */
[----:B------:R-:W-:Y:S01]  /*0650*/  IADD3 R17, R17, R53, RZ ;  /* 0x0000003511117210 */ /* 0x000fe20007ffe0ff */
[----:B-1----:R-:W-:Y:S01]  /*0660*/  IMAD R51, R5, c[0x0][0x22c], RZ ;  /* 0x00008b0005337a24 */ /* 0x002fe200078e02ff */
[C---:B------:R-:W-:Y:S01]  /*0670*/  SHF.L.U32 R88, R16.reuse, 0x2, RZ ;  /* 0x0000000210587819 */ /* 0x040fe200000006ff */
[----:B------:R-:W-:Y:S01]  /*0680*/  IMAD.SHL.U32 R53, R85, 0x8, RZ ;  /* 0x0000000855357824 */ /* 0x000fe200078e00ff */
[----:B------:R-:W-:Y:S01]  /*0690*/  SHF.L.U64.HI R89, R16, 0x2, R17 ;  /* 0x0000000210597819 */ /* 0x000fe20000010211 */
[----:B------:R-:W-:Y:S01]  /*06a0*/  IMAD R55, R84, R85, R45 ;  /* 0x0000005554377224 */ /* 0x000fe200078e022d */
[----:B------:R-:W-:Y:S01]  /*06b0*/  IADD3 R38, P0, R51, R43, RZ ;  /* 0x0000002b33267210 */ /* 0x000fe20007f1e0ff */
[----:B------:R-:W-:Y:S01]  /*06c0*/  IMAD R49, R49, R40, RZ ;  /* 0x0000002831317224 */ /* 0x000fe200078e02ff */
[C---:B------:R-:W-:Y:S01]  /*06d0*/  IADD3 R48, R53.reuse, 0x20, R53 ;  /* 0x0000002035307810 */ /* 0x040fe20007ffe035 */
[----:B------:R-:W-:Y:S01]  /*06e0*/  IMAD.WIDE R16, R53, 0x4, R88 ;  /* 0x0000000435107825 */ /* 0x000fe200078e0258 */
[----:B------:R-:W-:-:S02]  /*06f0*/  LEA.HI.X.SX32 R39, R51, R44, 0x1, P0 ;  /* 0x0000002c33277211 */ /* 0x000fc400000f0eff */
[----:B------:R-:W-:Y:S01]  /*0700*/  IADD3 R46, R53, R48, RZ ;  /* 0x00000030352e7210 */ /* 0x000fe20007ffe0ff */
[-C--:B------:R-:W-:Y:S01]  /*0710*/  IMAD R49, R41, R47.reuse, R49 ;  /* 0x0000002f29317224 */ /* 0x080fe200078e0231 */
[----:B------:R-:W-:Y:S01]  /*0720*/  SHF.R.S32.HI R41, RZ, 0x1f, R55 ;  /* 0x0000001fff297819 */ /* 0x000fe20000011437 */
[----:B------:R-:W-:Y:S01]  /*0730*/  IMAD.WIDE.U32 R38, R40, R47, R38 ;  /* 0x0000002f28267225 */ /* 0x000fe200078e0026 */
[----:B------:R-:W-:Y:S02]  /*0740*/  IADD3 R45, R53, R46, RZ ;  /* 0x0000002e352d7210 */ /* 0x000fe40007ffe0ff */
[----:B------:R-:W-:Y:S01]  /*0750*/  SHF.L.U32 R87, R43, 0x2, RZ ;  /* 0x000000022b577819 */ /* 0x000fe200000006ff */
[----:B------:R-:W-:Y:S01]  /*0760*/  IMAD.WIDE R88, R51, 0x4, R88 ;  /* 0x0000000433587825 */ /* 0x000fe200078e0258 */
[----:B------:R-:W-:Y:S02]  /*0770*/  IADD3 R38, P0, R55, R38, RZ ;  /* 0x0000002637267210 */ /* 0x000fe40007f1e0ff */
[----:B------:R-:W-:Y:S01]  /*0780*/  IADD3 R42, R53, R45, RZ ;  /* 0x0000002d352a7210 */ /* 0x000fe20007ffe0ff */
[----:B------:R-:W-:Y:S01]  /*0790*/  IMAD.WIDE R16, R51, 0x4, R16 ;  /* 0x0000000433107825 */ /* 0x000fe200078e0210 */
[----:B------:R-:W-:-:S02]  /*07a0*/  IADD3.X R41, R41, R39, R49, P0, !PT ;  /* 0x0000002729297210 */ /* 0x000fc400007fe431 */
[----:B------:R-:W-:Y:S01]  /*07b0*/  IADD3 R40, R53, R42, RZ ;  /* 0x0000002a35287210 */ /* 0x000fe20007ffe0ff */
[----:B------:R-:W-:Y:S01]  /*07c0*/  IMAD.WIDE R88, R55, 0x4, R88 ;  /* 0x0000000437587825 */ /* 0x000fe200078e0258 */
[C---:B------:R-:W-:Y:S02]  /*07d0*/  SHF.L.U64.HI R51, R38.reuse, 0x2, R41 ;  /* 0x0000000226337819 */ /* 0x040fe40000010229 */
[----:B------:R-:W-:Y:S01]  /*07e0*/  IADD3 R39, R53, R40, RZ ;  /* 0x0000002835277210 */ /* 0x000fe20007ffe0ff */
[----:B------:R-:W-:Y:S01]  /*07f0*/  IMAD.SHL.U32 R50, R38, 0x4, RZ ;  /* 0x0000000426327824 */ /* 0x000fe200078e00ff */
[----:B------:R-:W-:Y:S01]  /*0800*/  IADD3 R86, P1, R88, R87, RZ ;  /* 0x0000005758567210 */ /* 0x000fe20007f3e0ff */
[----:B------:R-:W-:Y:S01]  /*0810*/  IMAD.WIDE R16, R55, 0x4, R16 ;  /* 0x0000000437107825 */ /* 0x000fe200078e0210 */
[----:B------:R-:W-:-:S03]  /*0820*/  SHF.L.U64.HI R55, R43, 0x2, R44 ;  /* 0x000000022b377819 */ /* 0x000fc6000001022c */
[--C-:B------:R-:W-:Y:S01]  /*0830*/  IMAD.WIDE R38, R39, 0x4, R50.reuse ;  /* 0x0000000427267825 */ /* 0x100fe200078e0232 */
[----:B------:R-:W-:Y:S02]  /*0840*/  IADD3 R87, P0, R16, R87, RZ ;  /* 0x0000005710577210 */ /* 0x000fe40007f1e0ff */
[-C--:B------:R-:W-:Y:S01]  /*0850*/  IADD3.X R88, R89, R55.reuse, RZ, P1, !PT ;  /* 0x0000003759587210 */ /* 0x080fe20000ffe4ff */
[--C-:B------:R-:W-:Y:S01]  /*0860*/  IMAD.WIDE R40, R40, 0x4, R50.reuse ;  /* 0x0000000428287825 */ /* 0x100fe200078e0232 */
[----:B------:R-:W-:Y:S02]  /*0870*/  IADD3.X R89, R17, R55, RZ, P0, !PT ;  /* 0x0000003711597210 */ /* 0x000fe400007fe4ff */
[----:B------:R-:W-:Y:S01]  /*0880*/  CS2R R16, SRZ ;  /* 0x0000000000107805 */ /* 0x000fe2000001ff00 */
[----:B------:R-:W-:-:S04]  /*0890*/  IMAD.WIDE R42, R42, 0x4, R50 ;  /* 0x000000042a2a7825 */ /* 0x000fc800078e0232 */
[----:B------:R-:W-:-:S04]  /*08a0*/  IMAD.WIDE R44, R45, 0x4, R50 ;  /* 0x000000042d2c7825 */ /* 0x000fc800078e0232 */
[----:B------:R-:W-:-:S04]  /*08b0*/  IMAD.WIDE R46, R46, 0x4, R50 ;  /* 0x000000042e2e7825 */ /* 0x000fc800078e0232 */
[----:B------:R-:W-:-:S04]  /*08c0*/  IMAD.WIDE R48, R48, 0x4, R50 ;  /* 0x0000000430307825 */ /* 0x000fc800078e0232 */
[----:B------:R-:W-:-:S06]  /*08d0*/  IMAD.WIDE R50, R85, 0x20, R50 ;  /* 0x0000002055327825 */ /* 0x000fcc00078e0232 */
[----:B------:R-:W-:-:S05]  /*08e0*/  IMAD.WIDE R50, R53, 0x4, R50 ;  /* 0x0000000435327825 */ /* 0x000fca00078e0232 */
.L_x_249:
[----:B------:R-:W-:-:S04]  /*08f0*/  IADD3 R52, P0, R50, UR8, RZ ;  /* 0x0000000832347c10 */ /* 0x000fc8000ff1e0ff */
[----:B------:R-:W-:-:S05]  /*0900*/  IADD3.X R53, R51, UR9, RZ, P0, !PT ;  /* 0x0000000933357c10 */ /* 0x000fca00087fe4ff */
[C---:B------:R-:W-:Y:S01]  /*0910*/  IMAD.WIDE R54, R85.reuse, 0x20, R52 ;  /* 0x0000002055367825 */ /* 0x040fe200078e0234 */
[----:B------:R-:W-:Y:S01]  /*0920*/  IADD3 R92, P0, R86, UR8, RZ ;  /* 0x00000008565c7c10 */ /* 0x000fe2000ff1e0ff */
[----:B------:R0:W2:Y:S04]  /*0930*/  LDG.E R53, [R52.64] ;  /* 0x0000000634357981 */ /* 0x0000a8000c1e1900 */
[----:B------:R-:W-:Y:S02]  /*0940*/  IMAD.WIDE R56, R85, 0x20, R54 ;  /* 0x0000002055387825 */ /* 0x000fe400078e0236 */
[----:B------:R1:W3:Y:S01]  /*0950*/  LDG.E R54, [R54.64] ;  /* 0x0000000636367981 */ /* 0x0002e2000c1e1900 */
[----:B------:R-:W-:-:S03]  /*0960*/  IADD3.X R93, R88, UR9, RZ, P0, !PT ;  /* 0x00000009585d7c10 */ /* 0x000fc600087fe4ff */
[C---:B------:R-:W-:Y:S02]  /*0970*/  IMAD.WIDE R58, R85.reuse, 0x20, R56 ;  /* 0x00000020553a7825 */ /* 0x040fe400078e0238 */
[----:B------:R4:W5:Y:S04]  /*0980*/  LDG.E R57, [R56.64] ;  /* 0x0000000638397981 */ /* 0x000968000c1e1900 */
[----:B------:R4:W5:Y:S01]  /*0990*/  LDG.E R91, [R58.64] ;  /* 0x000000063a5b7981 */ /* 0x000962000c1e1900 */
[----:B------:R-:W-:Y:S01]  /*09a0*/  IMAD.WIDE R60, R85, 0x20, R58 ;  /* 0x00000020553c7825 */ /* 0x000fe200078e023a */
[----:B0-----:R-:W-:Y:S02]  /*09b0*/  IADD3 R52, P0, R87, UR8, RZ ;  /* 0x0000000857347c10 */ /* 0x001fe4000ff1e0ff */
[----:B-1----:R-:W5:Y:S04]  /*09c0*/  LDG.E R55, [R92.64+0x80] ;  /* 0x000080065c377981 */ /* 0x002f68000c1e1900 */
[----:B----4-:R0:W4:Y:S04]  /*09d0*/  LDG.E R56, [R92.64+0x180] ;  /* 0x000180065c387981 */ /* 0x010128000c1e1900 */
[----:B------:R0:W4:Y:S01]  /*09e0*/  LDG.E R59, [R92.64] ;  /* 0x000000065c3b7981 */ /* 0x000122000c1e1900 */
[----:B------:R-:W-:-:S03]  /*09f0*/  IMAD.WIDE R62, R85, 0x20, R60 ;  /* 0x00000020553e7825 */ /* 0x000fc600078e023c */
[----:B------:R1:W4:Y:S04]  /*0a00*/  LDG.E R60, [R60.64] ;  /* 0x000000063c3c7981 */ /* 0x000328000c1e1900 */
[----:B------:R0:W4:Y:S04]  /*0a10*/  LDG.E R63, [R62.64] ;  /* 0x000000063e3f7981 */ /* 0x000128000c1e1900 */
[----:B------:R0:W4:Y:S04]  /*0a20*/  LDG.E R58, [R92.64+0x100] ;  /* 0x000100065c3a7981 */ /* 0x000128000c1e1900 */
[----:B-1----:R1:W4:Y:S01]  /*0a30*/  LDG.E R61, [R92.64+0x280] ;  /* 0x000280065c3d7981 */ /* 0x002322000c1e1900 */
[----:B---3--:R-:W-:-:S03]  /*0a40*/  FADD.FTZ R79, R54, R79 ;  /* 0x0000004f364f7221 */ /* 0x008fc60000010000 */
[----:B------:R1:W3:Y:S01]  /*0a50*/  LDG.E R54, [R92.64+0x200] ;  /* 0x000200065c367981 */ /* 0x0002e2000c1e1900 */
[----:B--2---:R-:W-:Y:S01]  /*0a60*/  FADD.FTZ R80, R53, R80 ;  /* 0x0000005035507221 */ /* 0x004fe20000010000 */
[----:B------:R-:W-:Y:S01]  /*0a70*/  IADD3.X R53, R89, UR9, RZ, P0, !PT ;  /* 0x0000000959357c10 */ /* 0x000fe200087fe4ff */
[----:B-----5:R-:W-:-:S04]  /*0a80*/  FADD.FTZ R78, R57, R78 ;  /* 0x0000004e394e7221 */ /* 0x020fc80000010000 */
[----:B0-----:R0:W2:Y:S04]  /*0a90*/  LDG.E R62, [R52.64] ;  /* 0x00000006343e7981 */ /* 0x0010a8000c1e1900 */
[----:B------:R0:W5:Y:S01]  /*0aa0*/  LDG.E R57, [R52.64+0x200] ;  /* 0x0002000634397981 */ /* 0x000162000c1e1900 */
[----:B------:R-:W-:Y:S02]  /*0ab0*/  FADD.FTZ R76, R91, R76 ;  /* 0x0000004c5b4c7221 */ /* 0x000fe40000010000 */
[----:B------:R-:W-:Y:S01]  /*0ac0*/  FADD.FTZ R73, R55, R73 ;  /* 0x0000004937497221 */ /* 0x000fe20000010000 */
[----:B------:R0:W5:Y:S04]  /*0ad0*/  LDG.E R91, [R52.64+0x80] ;  /* 0x00008006345b7981 */ /* 0x000168000c1e1900 */
[----:B-1----:R0:W5:Y:S01]  /*0ae0*/  LDG.E R93, [R52.64+0x280] ;  /* 0x00028006345d7981 */ /* 0x002162000c1e1900 */
[----:B----4-:R-:W-:-:S03]  /*0af0*/  FADD.FTZ R82, R59, R82 ;  /* 0x000000523b527221 */ /* 0x010fc60000010000 */
[----:B------:R0:W4:Y:S01]  /*0b00*/  LDG.E R59, [R52.64+0x180] ;  /* 0x00018006343b7981 */ /* 0x000122000c1e1900 */
[----:B------:R-:W-:-:S03]  /*0b10*/  FADD.FTZ R74, R63, R74 ;  /* 0x0000004a3f4a7221 */ /* 0x000fc60000010000 */
[----:B------:R0:W4:Y:S01]  /*0b20*/  LDG.E R63, [R52.64+0x100] ;  /* 0x00010006343f7981 */ /* 0x000122000c1e1900 */
[----:B------:R-:W-:Y:S02]  /*0b30*/  FADD.FTZ R75, R60, R75 ;  /* 0x0000004b3c4b7221 */ /* 0x000fe40000010000 */
[----:B------:R-:W-:Y:S02]  /*0b40*/  FADD.FTZ R65, R58, R65 ;  /* 0x000000413a417221 */ /* 0x000fe40000010000 */
[----:B------:R-:W-:Y:S02]  /*0b50*/  FADD.FTZ R31, R56, R31 ;  /* 0x0000001f381f7221 */ /* 0x000fe40000010000 */
[----:B------:R-:W-:Y:S02]  /*0b60*/  FADD.FTZ R15, R61, R15 ;  /* 0x0000000f3d0f7221 */ /* 0x000fe40000010000 */
[----:B---3--:R-:W-:Y:S01]  /*0b70*/  FADD.FTZ R23, R54, R23 ;  /* 0x0000001736177221 */ /* 0x008fe20000010000 */
[----:B------:R-:W-:-:S04]  /*0b80*/  IADD3 R54, P0, R48, UR8, RZ ;  /* 0x0000000830367c10 */ /* 0x000fc8000ff1e0ff */
[----:B------:R-:W-:Y:S02]  /*0b90*/  IADD3.X R55, R49, UR9, RZ, P0, !PT ;  /* 0x0000000931377c10 */ /* 0x000fe400087fe4ff */
[----:B0-----:R-:W-:Y:S01]  /*0ba0*/  IADD3 R52, P0, R46, UR8, RZ ;  /* 0x000000082e347c10 */ /* 0x001fe2000ff1e0ff */
[----:B--2---:R-:W-:Y:S02]  /*0bb0*/  FADD.FTZ R81, R62, R81 ;  /* 0x000000513e517221 */ /* 0x004fe40000010000 */
[----:B------:R0:W2:Y:S01]  /*0bc0*/  LDG.E R62, [R54.64] ;  /* 0x00000006363e7981 */ /* 0x0000a2000c1e1900 */
[----:B------:R-:W-:Y:S01]  /*0bd0*/  IADD3.X R53, R47, UR9, RZ, P0, !PT ;  /* 0x000000092f357c10 */ /* 0x000fe200087fe4ff */
[----:B-----5:R-:W-:Y:S02]  /*0be0*/  FADD.FTZ R22, R57, R22 ;  /* 0x0000001639167221 */ /* 0x020fe40000010000 */
[----:B------:R0:W3:Y:S04]  /*0bf0*/  LDG.E R60, [R54.64+0x80] ;  /* 0x00008006363c7981 */ /* 0x0000e8000c1e1900 */
[----:B------:R0:W5:Y:S04]  /*0c00*/  LDG.E R58, [R54.64+0x100] ;  /* 0x00010006363a7981 */ /* 0x000168000c1e1900 */
[----:B------:R0:W5:Y:S01]  /*0c10*/  LDG.E R56, [R54.64+0x180] ;  /* 0x0001800636387981 */ /* 0x000162000c1e1900 */
[----:B----4-:R-:W-:-:S03]  /*0c20*/  FADD.FTZ R30, R59, R30 ;  /* 0x0000001e3b1e7221 */ /* 0x010fc60000010000 */
[----:B------:R0:W4:Y:S04]  /*0c30*/  LDG.E R92, [R54.64+0x200] ;  /* 0x00020006365c7981 */ /* 0x000128000c1e1900 */
[----:B------:R1:W4:Y:S04]  /*0c40*/  LDG.E R61, [R52.64+0x80] ;  /* 0x00008006343d7981 */ /* 0x000328000c1e1900 */
[----:B------:R1:W4:Y:S04]  /*0c50*/  LDG.E R59, [R52.64+0x100] ;  /* 0x00010006343b7981 */ /* 0x000328000c1e1900 */
[----:B------:R1:W4:Y:S01]  /*0c60*/  LDG.E R57, [R52.64+0x180] ;  /* 0x0001800634397981 */ /* 0x000322000c1e1900 */
[----:B0-----:R-:W-:Y:S01]  /*0c70*/  IADD3 R54, P0, R44, UR8, RZ ;  /* 0x000000082c367c10 */ /* 0x001fe2000ff1e0ff */
[----:B------:R-:W-:-:S02]  /*0c80*/  FADD.FTZ R72, R91, R72 ;  /* 0x000000485b487221 */ /* 0x000fc40000010000 */
[----:B------:R-:W-:Y:S01]  /*0c90*/  FADD.FTZ R64, R63, R64 ;  /* 0x000000403f407221 */ /* 0x000fe20000010000 */
[----:B------:R1:W4:Y:S01]  /*0ca0*/  LDG.E R91, [R52.64+0x200] ;  /* 0x00020006345b7981 */ /* 0x000322000c1e1900 */
[----:B------:R-:W-:-:S03]  /*0cb0*/  IADD3.X R55, R45, UR9, RZ, P0, !PT ;  /* 0x000000092d377c10 */ /* 0x000fc600087fe4ff */
[----:B------:R1:W4:Y:S02]  /*0cc0*/  LDG.E R63, [R52.64] ;  /* 0x00000006343f7981 */ /* 0x000324000c1e1900 */
[----:B-1----:R-:W-:-:S04]  /*0cd0*/  IADD3 R52, P0, R42, UR8, RZ ;  /* 0x000000082a347c10 */ /* 0x002fc8000ff1e0ff */
[----:B------:R-:W-:Y:S01]  /*0ce0*/  IADD3.X R53, R43, UR9, RZ, P0, !PT ;  /* 0x000000092b357c10 */ /* 0x000fe200087fe4ff */
[----:B--2---:R-:W-:Y:S02]  /*0cf0*/  FADD.FTZ R71, R62, R71 ;  /* 0x000000473e477221 */ /* 0x004fe40000010000 */
[----:B------:R0:W2:Y:S01]  /*0d00*/  LDG.E R62, [R54.64] ;  /* 0x00000006363e7981 */ /* 0x0000a2000c1e1900 */
[----:B---3--:R-:W-:-:S03]  /*0d10*/  FADD.FTZ R37, R60, R37 ;  /* 0x000000253c257221 */ /* 0x008fc60000010000 */
[----:B------:R0:W3:Y:S01]  /*0d20*/  LDG.E R60, [R54.64+0x80] ;  /* 0x00008006363c7981 */ /* 0x0000e2000c1e1900 */
[----:B-----5:R-:W-:-:S03]  /*0d30*/  FADD.FTZ R29, R58, R29 ;  /* 0x0000001d3a1d7221 */ /* 0x020fc60000010000 */
[----:B------:R0:W5:Y:S01]  /*0d40*/  LDG.E R58, [R54.64+0x100] ;  /* 0x00010006363a7981 */ /* 0x000162000c1e1900 */
[----:B------:R-:W-:-:S03]  /*0d50*/  FADD.FTZ R21, R56, R21 ;  /* 0x0000001538157221 */ /* 0x000fc60000010000 */
[----:B------:R0:W5:Y:S01]  /*0d60*/  LDG.E R56, [R54.64+0x180] ;  /* 0x0001800636387981 */ /* 0x000162000c1e1900 */
[----:B----4-:R-:W-:-:S03]  /*0d70*/  FADD.FTZ R13, R92, R13 ;  /* 0x0000000d5c0d7221 */ /* 0x010fc60000010000 */
[----:B------:R0:W4:Y:S01]  /*0d80*/  LDG.E R92, [R54.64+0x200] ;  /* 0x00020006365c7981 */ /* 0x000122000c1e1900 */
[----:B------:R-:W-:-:S03]  /*0d90*/  FADD.FTZ R36, R61, R36 ;  /* 0x000000243d247221 */ /* 0x000fc60000010000 */
[----:B------:R1:W4:Y:S01]  /*0da0*/  LDG.E R61, [R52.64+0x80] ;  /* 0x00008006343d7981 */ /* 0x000322000c1e1900 */
[----:B------:R-:W-:-:S03]  /*0db0*/  FADD.FTZ R28, R59, R28 ;  /* 0x0000001c3b1c7221 */ /* 0x000fc60000010000 */
[----:B------:R1:W4:Y:S01]  /*0dc0*/  LDG.E R59, [R52.64+0x100] ;  /* 0x00010006343b7981 */ /* 0x000322000c1e1900 */
[----:B------:R-:W-:-:S03]  /*0dd0*/  FADD.FTZ R20, R57, R20 ;  /* 0x0000001439147221 */ /* 0x000fc60000010000 */
[----:B------:R1:W4:Y:S01]  /*0de0*/  LDG.E R57, [R52.64+0x180] ;  /* 0x0001800634397981 */ /* 0x000322000c1e1900 */
[----:B0-----:R-:W-:Y:S01]  /*0df0*/  IADD3 R54, P0, R40, UR8, RZ ;  /* 0x0000000828367c10 */ /* 0x001fe2000ff1e0ff */
[----:B------:R-:W-:Y:S02]  /*0e00*/  FADD.FTZ R12, R91, R12 ;  /* 0x0000000c5b0c7221 */ /* 0x000fe40000010000 */
[----:B------:R1:W4:Y:S01]  /*0e10*/  LDG.E R91, [R52.64+0x200] ;  /* 0x00020006345b7981 */ /* 0x000322000c1e1900 */
[----:B------:R-:W-:Y:S01]  /*0e20*/  IADD3.X R55, R41, UR9, RZ, P0, !PT ;  /* 0x0000000929377c10 */ /* 0x000fe200087fe4ff */
[----:B------:R-:W-:Y:S02]  /*0e30*/  FADD.FTZ R70, R63, R70 ;  /* 0x000000463f467221 */ /* 0x000fe40000010000 */
[----:B------:R1:W4:Y:S01]  /*0e40*/  LDG.E R63, [R52.64] ;  /* 0x00000006343f7981 */ /* 0x000322000c1e1900 */
[----:B------:R-:W-:-:S03]  /*0e50*/  FADD.FTZ R14, R93, R14 ;  /* 0x0000000e5d0e7221 */ /* 0x000fc60000010000 */
[----:B------:R0:W4:Y:S01]  /*0e60*/  LDG.E R93, [R54.64] ;  /* 0x00000006365d7981 */ /* 0x000122000c1e1900 */
[----:B-1----:R-:W-:-:S04]  /*0e70*/  IADD3 R52, P0, R38, UR8, RZ ;  /* 0x0000000826347c10 */ /* 0x002fc8000ff1e0ff */
[----:B------:R-:W-:Y:S01]  /*0e80*/  IADD3.X R53, R39, UR9, RZ, P0, !PT ;  /* 0x0000000927357c10 */ /* 0x000fe200087fe4ff */
[----:B--2---:R-:W-:Y:S02]  /*0e90*/  FADD.FTZ R69, R62, R69 ;  /* 0x000000453e457221 */ /* 0x004fe40000010000 */
[----:B------:R0:W2:Y:S01]  /*0ea0*/  LDG.E R62, [R54.64+0x200] ;  /* 0x00020006363e7981 */ /* 0x0000a2000c1e1900 */
[----:B---3--:R-:W-:-:S03]  /*0eb0*/  FADD.FTZ R35, R60, R35 ;  /* 0x000000233c237221 */ /* 0x008fc60000010000 */
[----:B------:R0:W3:Y:S01]  /*0ec0*/  LDG.E R60, [R54.64+0x80] ;  /* 0x00008006363c7981 */ /* 0x0000e2000c1e1900 */
[----:B-----5:R-:W-:-:S03]  /*0ed0*/  FADD.FTZ R27, R58, R27 ;  /* 0x0000001b3a1b7221 */ /* 0x020fc60000010000 */
[----:B------:R0:W5:Y:S01]  /*0ee0*/  LDG.E R58, [R54.64+0x100] ;  /* 0x00010006363a7981 */ /* 0x000162000c1e1900 */
[----:B------:R-:W-:-:S03]  /*0ef0*/  FADD.FTZ R19, R56, R19 ;  /* 0x0000001338137221 */ /* 0x000fc60000010000 */
[----:B------:R0:W5:Y:S01]  /*0f00*/  LDG.E R56, [R54.64+0x180] ;  /* 0x0001800636387981 */ /* 0x000162000c1e1900 */
[----:B----4-:R-:W-:-:S03]  /*0f10*/  FADD.FTZ R11, R92, R11 ;  /* 0x0000000b5c0b7221 */ /* 0x010fc60000010000 */
[----:B------:R-:W4:Y:S01]  /*0f20*/  LDG.E R92, [R52.64] ;  /* 0x00000006345c7981 */ /* 0x000f22000c1e1900 */
[----:B------:R-:W-:-:S03]  /*0f30*/  FADD.FTZ R68, R61, R68 ;  /* 0x000000443d447221 */ /* 0x000fc60000010000 */
[----:B------:R-:W4:Y:S01]  /*0f40*/  LDG.E R61, [R52.64+0x200] ;  /* 0x00020006343d7981 */ /* 0x000f22000c1e1900 */
[----:B------:R-:W-:-:S03]  /*0f50*/  FADD.FTZ R34, R59, R34 ;  /* 0x000000223b227221 */ /* 0x000fc60000010000 */
[----:B------:R-:W4:Y:S01]  /*0f60*/  LDG.E R59, [R52.64+0x100] ;  /* 0x00010006343b7981 */ /* 0x000f22000c1e1900 */
[----:B------:R-:W-:-:S03]  /*0f70*/  FADD.FTZ R26, R57, R26 ;  /* 0x0000001a391a7221 */ /* 0x000fc60000010000 */
[----:B------:R-:W4:Y:S04]  /*0f80*/  LDG.E R57, [R52.64+0x80] ;  /* 0x0000800634397981 */ /* 0x000f28000c1e1900 */
[----:B0-----:R-:W4:Y:S01]  /*0f90*/  LDG.E R55, [R52.64+0x180] ;  /* 0x0001800634377981 */ /* 0x001f22000c1e1900 */
[----:B------:R-:W-:-:S04]  /*0fa0*/  IADD3 R17, R17, 0x1, RZ ;  /* 0x0000000111117810 */ /* 0x000fc80007ffe0ff */
[----:B------:R-:W-:Y:S01]  /*0fb0*/  ISETP.GE.AND P0, PT, R17, c[0x0][0x3e0], PT ;  /* 0x0000f80011007a0c */ /* 0x000fe20003f06270 */
[----:B------:R-:W-:Y:S01]  /*0fc0*/  ULEA UR8, UP0, UR10, UR8, 0x2 ;  /* 0x000000080a087291 */ /* 0x000fe2000f80103f */
[----:B------:R-:W-:-:S03]  /*0fd0*/  FADD.FTZ R10, R63, R10 ;  /* 0x0000000a3f0a7221 */ /* 0x000fc60000010000 */
[----:B------:R-:W-:Y:S01]  /*0fe0*/  UIADD3.X UR9, UR9, UR4, URZ, UP0, !UPT ;  /* 0x0000000409097290 */ /* 0x000fe200087fe43f */
[----:B------:R-:W-:Y:S02]  /*0ff0*/  FADD.FTZ R18, R91, R18 ;  /* 0x000000125b127221 */ /* 0x000fe40000010000 */
[----:B------:R-:W-:Y:S02]  /*1000*/  FADD.FTZ R90, R93, R90 ;  /* 0x0000005a5d5a7221 */ /* 0x000fe40000010000 */
[----:B--2---:R-:W-:Y:S02]  /*1010*/  FADD.FTZ R8, R62, R8 ;  /* 0x000000083e087221 */ /* 0x004fe40000010000 */
[----:B---3--:R-:W-:Y:S02]  /*1020*/  FADD.FTZ R67, R60, R67 ;  /* 0x000000433c437221 */ /* 0x008fe40000010000 */
[----:B-----5:R-:W-:Y:S02]  /*1030*/  FADD.FTZ R33, R58, R33 ;  /* 0x000000213a217221 */ /* 0x020fe40000010000 */
[----:B------:R-:W-:-:S02]  /*1040*/  FADD.FTZ R25, R56, R25 ;  /* 0x0000001938197221 */ /* 0x000fc40000010000 */
[----:B----4-:R-:W-:Y:S02]  /*1050*/  FADD.FTZ R9, R92, R9 ;  /* 0x000000095c097221 */ /* 0x010fe40000010000 */
[----:B------:R-:W-:Y:S02]  /*1060*/  FADD.FTZ R16, R61, R16 ;  /* 0x000000103d107221 */ /* 0x000fe40000010000 */
[----:B------:R-:W-:Y:S02]  /*1070*/  FADD.FTZ R32, R59, R32 ;  /* 0x000000203b207221 */ /* 0x000fe40000010000 */
[----:B------:R-:W-:Y:S02]  /*1080*/  FADD.FTZ R66, R57, R66 ;  /* 0x0000004239427221 */ /* 0x000fe40000010000 */
[----:B------:R-:W-:Y:S01]  /*1090*/  FADD.FTZ R24, R55, R24 ;  /* 0x0000001837187221 */ /* 0x000fe20000010000 */
[----:B------:R-:W-:Y:S05]  /*10a0*/  @!P0 BRA `(.L_x_249) ;  /* 0xfffff84000008947 */ /* 0x000fea000383ffff */
.L_x_248:
[--C-:B------:R-:W-:Y:S01]  /*10b0*/  SHF.R.S32.HI R40, RZ, 0x2, R83.reuse ;  /* 0x00000002ff287819 */ /* 0x100fe20000011453 */
[----:B------:R-:W-:Y:S01]  /*10c0*/  FMUL.FTZ R46, R71, c[0x0][0x2e0] ;  /* 0x0000b800472e7a20 */ /* 0x000fe20000410000 */
[----:B------:R-:W-:Y:S01]  /*10d0*/  SHF.R.S32.HI R39, RZ, 0x1f, R83 ;  /* 0x0000001fff277819 */ /* 0x000fe20000011453 */
[----:B------:R-:W-:Y:S01]  /*10e0*/  FMUL.FTZ R47, R70, c[0x0][0x2e0] ;  /* 0x0000b800462f7a20 */ /* 0x000fe20000410000 */
[----:B------:R-:W-:Y:S01]  /*10f0*/  LEA.HI R17, R77, R6, RZ, 0x3 ;  /* 0x000000064d117211 */ /* 0x000fe200078f18ff */
[----:B------:R-:W-:Y:S01]  /*1100*/  FMUL.FTZ R69, R69, c[0x0][0x2e0] ;  /* 0x0000b80045457a20 */ /* 0x000fe20000410000 */
[----:B------:R-:W-:Y:S01]  /*1110*/  LEA.HI R39, R39, R40, RZ, 0x3 ;  /* 0x0000002827277211 */ /* 0x000fe200078f18ff */
[----:B------:R-:W-:Y:S01]  /*1120*/  FMUL.FTZ R10, R10, c[0x0][0x2e0] ;  /* 0x0000b8000a0a7a20 */ /* 0x000fe20000410000 */
[----:B------:R-:W-:Y:S01]  /*1130*/  F2FP.BF16.PACK_AB R46, R47, R46 ;  /* 0x0000002e2f2e723e */ /* 0x000fe200000010ff */
[----:B------:R-:W-:Y:S01]  /*1140*/  FMUL.FTZ R47, R9, c[0x0][0x2e0] ;  /* 0x0000b800092f7a20 */ /* 0x000fe20000410000 */
[----:B------:R-:W-:Y:S01]  /*1150*/  LOP3.LUT R39, R39, 0xfffffff8, RZ, 0xc0, !PT ;  /* 0xfffffff827277812 */ /* 0x000fe200078ec0ff */
[----:B------:R-:W-:Y:S01]  /*1160*/  FMUL.FTZ R29, R29, c[0x0][0x2e0] ;  /* 0x0000b8001d1d7a20 */ /* 0x000fe20000410000 */
[----:B------:R-:W-:Y:S01]  /*1170*/  F2FP.BF16.PACK_AB R9, R10, R69 ;  /* 0x000000450a09723e */ /* 0x000fe200000010ff */
[----:B------:R-:W-:Y:S01]  /*1180*/  FMUL.FTZ R10, R28, c[0x0][0x2e0] ;  /* 0x0000b8001c0a7a20 */ /* 0x000fe20000410000 */
[----:B------:R-:W-:Y:S01]  /*1190*/  LEA.HI R77, R77, R6, RZ, 0x6 ;  /* 0x000000064d4d7211 */ /* 0x000fe200078f30ff */
[----:B------:R-:W-:Y:S01]  /*11a0*/  FMUL.FTZ R19, R19, c[0x0][0x2e0] ;  /* 0x0000b80013137a20 */ /* 0x000fe20000410000 */
[----:B------:R-:W-:Y:S01]  /*11b0*/  IADD3 R40, R40, -R39, RZ ;  /* 0x8000002728287210 */ /* 0x000fe20007ffe0ff */
[----:B------:R-:W-:Y:S01]  /*11c0*/  FMUL.FTZ R26, R26, c[0x0][0x2e0] ;  /* 0x0000b8001a1a7a20 */ /* 0x000fe20000410000 */
[----:B------:R-:W-:Y:S01]  /*11d0*/  F2FP.BF16.PACK_AB R29, R10, R29 ;  /* 0x0000001d0a1d723e */ /* 0x000fe200000010ff */
[----:B------:R-:W-:Y:S01]  /*11e0*/  FMUL.FTZ R23, R23, c[0x0][0x2e0] ;  /* 0x0000b80017177a20 */ /* 0x000fe20000410000 */
[----:B------:R-:W-:Y:S01]  /*11f0*/  SHF.R.S32.HI R77, RZ, 0x6, R77 ;  /* 0x00000006ff4d7819 */ /* 0x000fe2000001144d */
[----:B------:R-:W-:Y:S01]  /*1200*/  FMUL.FTZ R22, R22, c[0x0][0x2e0] ;  /* 0x0000b80016167a20 */ /* 0x000fe20000410000 */
[----:B------:R-:W-:Y:S01]  /*1210*/  SHF.L.U32 R10, R40, 0x6, RZ ;  /* 0x00000006280a7819 */ /* 0x000fe200000006ff */
[----:B------:R-:W-:Y:S01]  /*1220*/  FMUL.FTZ R21, R21, c[0x0][0x2e0] ;  /* 0x0000b80015157a20 */ /* 0x000fe20000410000 */
[----:B------:R-:W-:Y:S01]  /*1230*/  LEA.HI R38, R84, R84, RZ, 0x1 ;  /* 0x0000005454267211 */ /* 0x000fe200078f08ff */
[----:B------:R-:W-:Y:S01]  /*1240*/  FMUL.FTZ R20, R20, c[0x0][0x2e0] ;  /* 0x0000b80014147a20 */ /* 0x000fe20000410000 */
[----:B------:R-:W-:Y:S01]  /*1250*/  LOP3.LUT R83, R83, 0x3ffffffc, RZ, 0xc0, !PT ;  /* 0x3ffffffc53537812 */ /* 0x000fe200078ec0ff */
[----:B------:R-:W-:Y:S01]  /*1260*/  FMUL.FTZ R15, R15, c[0x0][0x2e0] ;  /* 0x0000b8000f0f7a20 */ /* 0x000fe20000410000 */
[----:B------:R-:W-:Y:S01]  /*1270*/  LOP3.LUT R41, R17, 0x1ffffff8, RZ, 0xc0, !PT ;  /* 0x1ffffff811297812 */ /* 0x000fe200078ec0ff */
[----:B------:R-:W-:Y:S01]  /*1280*/  FMUL.FTZ R14, R14, c[0x0][0x2e0] ;  /* 0x0000b8000e0e7a20 */ /* 0x000fe20000410000 */
[----:B------:R-:W-:Y:S01]  /*1290*/  F2FP.BF16.PACK_AB R26, R26, R19 ;  /* 0x000000131a1a723e */ /* 0x000fe200000010ff */
[----:B------:R-:W-:Y:S01]  /*12a0*/  FMUL.FTZ R31, R31, c[0x0][0x2e0] ;  /* 0x0000b8001f1f7a20 */ /* 0x000fe20000410000 */
[----:B------:R-:W-:Y:S01]  /*12b0*/  SHF.L.U32 R19, R77, 0x3, RZ ;  /* 0x000000034d137819 */ /* 0x000fe200000006ff */
[----:B------:R-:W-:Y:S01]  /*12c0*/  FMUL.FTZ R30, R30, c[0x0][0x2e0] ;  /* 0x0000b8001e1e7a20 */ /* 0x000fe20000410000 */
[----:B------:R-:W-:Y:S01]  /*12d0*/  LOP3.LUT R10, R10, 0x1c0, RZ, 0xc0, !PT ;  /* 0x000001c00a0a7812 */ /* 0x000fe200078ec0ff */
[----:B------:R-:W-:Y:S01]  /*12e0*/  FMUL.FTZ R82, R82, c[0x0][0x2e0] ;  /* 0x0000b80052527a20 */ /* 0x000fe20000410000 */
[----:B------:R-:W-:Y:S01]  /*12f0*/  LOP3.LUT R43, R38, 0x1ffffe, RZ, 0xc0, !PT ;  /* 0x001ffffe262b7812 */ /* 0x000fe200078ec0ff */
[----:B------:R-:W-:Y:S01]  /*1300*/  FMUL.FTZ R81, R81, c[0x0][0x2e0] ;  /* 0x0000b80051517a20 */ /* 0x000fe20000410000 */
[----:B------:R-:W-:Y:S01]  /*1310*/  IADD3 R38, -R41, R6, RZ ;  /* 0x0000000629267210 */ /* 0x000fe20007ffe1ff */
[----:B------:R-:W-:Y:S01]  /*1320*/  IMAD.IADD R6, R6, 0x1, -R83 ;  /* 0x0000000106067824 */ /* 0x000fe200078e0a53 */
[----:B------:R-:W-:Y:S01]  /*1330*/  LOP3.LUT R19, R10, 0x18, R19, 0xf8, !PT ;  /* 0x000000180a137812 */ /* 0x000fe200078ef813 */
[----:B------:R-:W-:Y:S01]  /*1340*/  FMUL.FTZ R42, R80, c[0x0][0x2e0] ;  /* 0x0000b800502a7a20 */ /* 0x000fe20000410000 */
[----:B------:R-:W-:Y:S01]  /*1350*/  IADD3 R41, R84, -R43, RZ ;  /* 0x8000002b54297210 */ /* 0x000fe20007ffe0ff */
[----:B------:R-:W-:Y:S01]  /*1360*/  FMUL.FTZ R79, R79, c[0x0][0x2e0] ;  /* 0x0000b8004f4f7a20 */ /* 0x000fe20000410000 */
[----:B------:R-:W-:Y:S01]  /*1370*/  SHF.R.U32.HI R10, RZ, 0x3, R10 ;  /* 0x00000003ff0a7819 */ /* 0x000fe2000001160a */
[----:B------:R-:W-:Y:S01]  /*1380*/  FMUL.FTZ R44, R75, c[0x0][0x2e0] ;  /* 0x0000b8004b2c7a20 */ /* 0x000fe20000410000 */
[----:B------:R-:W-:Y:S01]  /*1390*/  LEA R41, R41, R6, 0x9 ;  /* 0x0000000629297211 */ /* 0x000fe200078e48ff */
[----:B------:R-:W-:Y:S01]  /*13a0*/  FMUL.FTZ R45, R74, c[0x0][0x2e0] ;  /* 0x0000b8004a2d7a20 */ /* 0x000fe20000410000 */
[----:B------:R-:W-:Y:S01]  /*13b0*/  LOP3.LUT R10, R19, R10, RZ, 0x3c, !PT ;  /* 0x0000000a130a7212 */ /* 0x000fe200078e3cff */
[----:B------:R-:W-:Y:S01]  /*13c0*/  FMUL.FTZ R90, R90, c[0x0][0x2e0] ;  /* 0x0000b8005a5a7a20 */ /* 0x000fe20000410000 */
[----:B------:R-:W-:Y:S01]  /*13d0*/  LOP3.LUT P0, RZ, R40, 0x4, RZ, 0xc0, !PT ;  /* 0x0000000428ff7812 */ /* 0x000fe2000780c0ff */
[----:B------:R-:W-:Y:S01]  /*13e0*/  FMUL.FTZ R73, R73, c[0x0][0x2e0] ;  /* 0x0000b80049497a20 */ /* 0x000fe20000410000 */
[----:B------:R-:W-:Y:S01]  /*13f0*/  F2FP.BF16.PACK_AB R22, R22, R23 ;  /* 0x000000171616723e */ /* 0x000fe200000010ff */
[----:B------:R-:W-:Y:S01]  /*1400*/  FMUL.FTZ R72, R72, c[0x0][0x2e0] ;  /* 0x0000b80048487a20 */ /* 0x000fe20000410000 */
[----:B------:R-:W-:Y:S01]  /*1410*/  F2FP.BF16.PACK_AB R21, R20, R21 ;  /* 0x000000151415723e */ /* 0x000fe200000010ff */
[----:B------:R-:W-:Y:S01]  /*1420*/  FMUL.FTZ R37, R37, c[0x0][0x2e0] ;  /* 0x0000b80025257a20 */ /* 0x000fe20000410000 */
[----:B------:R-:W-:Y:S01]  /*1430*/  SHF.R.S32.HI R20, RZ, 0x3, R17 ;  /* 0x00000003ff147819 */ /* 0x000fe20000011411 */
[----:B------:R-:W-:Y:S01]  /*1440*/  FMUL.FTZ R48, R36, c[0x0][0x2e0] ;  /* 0x0000b80024307a20 */ /* 0x000fe20000410000 */
[----:B------:R-:W-:Y:S01]  /*1450*/  F2FP.BF16.PACK_AB R23, R14, R15 ;  /* 0x0000000f0e17723e */ /* 0x000fe200000010ff */
[----:B------:R-:W-:Y:S01]  /*1460*/  FMUL.FTZ R49, R35, c[0x0][0x2e0] ;  /* 0x0000b80023317a20 */ /* 0x000fe20000410000 */
[----:B------:R-:W-:Y:S01]  /*1470*/  LEA R14, R41, R10, 0x1 ;  /* 0x0000000a290e7211 */ /* 0x000fe200078e08ff */
[----:B------:R-:W-:Y:S01]  /*1480*/  FMUL.FTZ R68, R68, c[0x0][0x2e0] ;  /* 0x0000b80044447a20 */ /* 0x000fe20000410000 */
[----:B------:R-:W-:Y:S01]  /*1490*/  F2FP.BF16.PACK_AB R28, R30, R31 ;  /* 0x0000001f1e1c723e */ /* 0x000fe200000010ff */
[----:B------:R-:W-:Y:S01]  /*14a0*/  IMAD.SHL.U32 R6, R20, 0x40, RZ ;  /* 0x0000004014067824 */ /* 0x000fe200078e00ff */
[----:B------:R-:W-:Y:S01]  /*14b0*/  SHF.L.U32 R30, R14, 0x1, RZ ;  /* 0x000000010e1e7819 */ /* 0x000fe200000006ff */
        /* <DEDUP_REMOVED lines=9> */
[----:B------:R-:W-:Y:S01]  /*1550*/  IADD3 R31, R30, 0x40, RZ ;  /* 0x000000401e1f7810 */ /* 0x000fe20007ffe0ff */
[----:B------:R-:W-:Y:S01]  /*1560*/  FMUL.FTZ R66, R66, c[0x0][0x2e0] ;  /* 0x0000b80042427a20 */ /* 0x000fe20000410000 */
[----:B------:R-:W-:Y:S01]  /*1570*/  F2FP.BF16.PACK_AB R45, R72, R73 ;  /* 0x00000049482d723e */ /* 0x000fe200000010ff */
[----:B------:R-:W-:Y:S01]  /*1580*/  FMUL.FTZ R33, R33, c[0x0][0x2e0] ;  /* 0x0000b80021217a20 */ /* 0x000fe20000410000 */
[----:B------:R-:W-:Y:S01]  /*1590*/  F2FP.BF16.PACK_AB R37, R48, R37 ;  /* 0x000000253025723e */ /* 0x000fe200000010ff */
[----:B------:R-:W-:Y:S01]  /*15a0*/  FMUL.FTZ R48, R27, c[0x0][0x2e0] ;  /* 0x0000b8001b307a20 */ /* 0x000fe20000410000 */
[----:B------:R-:W-:Y:S01]  /*15b0*/  F2FP.BF16.PACK_AB R47, R68, R49 ;  /* 0x00000031442f723e */ /* 0x000fe200000010ff */
[----:B------:R-:W-:Y:S01]  /*15c0*/  FMUL.FTZ R49, R34, c[0x0][0x2e0] ;  /* 0x0000b80022317a20 */ /* 0x000fe20000410000 */
[----:B------:R-:W-:Y:S01]  /*15d0*/  SHF.L.U32 R10, R38, 0x3, RZ ;  /* 0x00000003260a7819 */ /* 0x000fe200000006ff */
[----:B------:R-:W-:Y:S01]  /*15e0*/  FMUL.FTZ R32, R32, c[0x0][0x2e0] ;  /* 0x0000b80020207a20 */ /* 0x000fe20000410000 */
[----:B------:R-:W-:Y:S01]  /*15f0*/  LOP3.LUT R15, R6, 0x1c0, RZ, 0xc0, !PT ;  /* 0x000001c0060f7812 */ /* 0x000fe200078ec0ff */
[----:B------:R-:W-:Y:S01]  /*1600*/  FMUL.FTZ R13, R13, c[0x0][0x2e0] ;  /* 0x0000b8000d0d7a20 */ /* 0x000fe20000410000 */
[----:B------:R-:W-:Y:S01]  /*1610*/  @P0 IADD3 R31, R30, -0x40, RZ ;  /* 0xffffffc01e1f0810 */ /* 0x000fe20007ffe0ff */
[----:B------:R-:W-:Y:S01]  /*1620*/  FMUL.FTZ R12, R12, c[0x0][0x2e0] ;  /* 0x0000b8000c0c7a20 */ /* 0x000fe20000410000 */
[----:B------:R-:W-:Y:S01]  /*1630*/  F2FP.BF16.PACK_AB R43, R76, R43 ;  /* 0x0000002b4c2b723e */ /* 0x000fe200000010ff */
[----:B------:R-:W-:Y:S01]  /*1640*/  FMUL.FTZ R25, R25, c[0x0][0x2e0] ;  /* 0x0000b80019197a20 */ /* 0x000fe20000410000 */
[----:B------:R-:W-:Y:S01]  /*1650*/  F2FP.BF16.PACK_AB R36, R64, R65 ;  /* 0x000000414024723e */ /* 0x000fe200000010ff */
[----:B------:R-:W-:Y:S01]  /*1660*/  FMUL.FTZ R24, R24, c[0x0][0x2e0] ;  /* 0x0000b80018187a20 */ /* 0x000fe20000410000 */
[----:B------:R-:W-:Y:S01]  /*1670*/  SHF.R.U32.HI R14, RZ, 0x3, R15 ;  /* 0x00000003ff0e7819 */ /* 0x000fe2000001160f */
[----:B------:R-:W-:Y:S01]  /*1680*/  STS [R30], R39 ;  /* 0x000000271e007388 */ /* 0x000fe20000000800 */
[----:B------:R-:W-:Y:S01]  /*1690*/  LOP3.LUT R17, R15, 0x38, R10, 0xf8, !PT ;  /* 0x000000380f117812 */ /* 0x000fe200078ef80a */
[----:B------:R-:W-:Y:S01]  /*16a0*/  FMUL.FTZ R11, R11, c[0x0][0x2e0] ;  /* 0x0000b8000b0b7a20 */ /* 0x000fe20000410000 */
[----:B------:R-:W-:Y:S01]  /*16b0*/  F2FP.BF16.PACK_AB R27, R66, R67 ;  /* 0x00000043421b723e */ /* 0x000fe200000010ff */
[----:B------:R-:W-:Y:S01]  /*16c0*/  STS [R30+0x400], R42 ;  /* 0x0004002a1e007388 */ /* 0x000fe20000000800 */
[----:B------:R-:W-:Y:S01]  /*16d0*/  FMUL.FTZ R18, R18, c[0x0][0x2e0] ;  /* 0x0000b80012127a20 */ /* 0x000fe20000410000 */
[----:B------:R-:W-:Y:S01]  /*16e0*/  F2FP.BF16.PACK_AB R48, R49, R48 ;  /* 0x000000303130723e */ /* 0x000fe200000010ff */
[----:B------:R-:W-:Y:S01]  /*16f0*/  FMUL.FTZ R8, R8, c[0x0][0x2e0] ;  /* 0x0000b80008087a20 */ /* 0x000fe20000410000 */
[----:B------:R-:W-:Y:S01]  /*1700*/  STS [R31], R45 ;  /* 0x0000002d1f007388 */ /* 0x000fe20000000800 */
[----:B------:R-:W-:Y:S01]  /*1710*/  FMUL.FTZ R15, R16, c[0x0][0x2e0] ;  /* 0x0000b800100f7a20 */ /* 0x000fe20000410000 */
[----:B------:R-:W-:Y:S01]  /*1720*/  F2FP.BF16.PACK_AB R32, R32, R33 ;  /* 0x000000212020723e */ /* 0x000fe200000010ff */
[----:B------:R-:W-:Y:S01]  /*1730*/  BSSY B0, `(.L_x_250) ;  /* 0x0000043000007945 */ /* 0x000fe20003800000 */
[----:B------:R-:W-:Y:S01]  /*1740*/  STS [R31+0x400], R46 ;  /* 0x0004002e1f007388 */ /* 0x000fe20000000800 */
[----:B------:R-:W-:-:S02]  /*1750*/  F2FP.BF16.PACK_AB R6, R12, R13 ;  /* 0x0000000d0c06723e */ /* 0x000fc400000010ff */
[----:B------:R-:W-:Y:S01]  /*1760*/  F2FP.BF16.PACK_AB R24, R24, R25 ;  /* 0x000000191818723e */ /* 0x000fe200000010ff */
[----:B------:R-:W-:Y:S01]  /*1770*/  STS [R30+0x1000], R43 ;  /* 0x0010002b1e007388 */ /* 0x000fe20000000800 */
[----:B------:R-:W-:Y:S02]  /*1780*/  F2FP.BF16.PACK_AB R25, R18, R11 ;  /* 0x0000000b1219723e */ /* 0x000fe400000010ff */
[----:B------:R-:W-:Y:S01]  /*1790*/  F2FP.BF16.PACK_AB R8, R15, R8 ;  /* 0x000000080f08723e */ /* 0x000fe200000010ff */
[----:B------:R-:W-:Y:S01]  /*17a0*/  STS [R30+0x1400], R44 ;  /* 0x0014002c1e007388 */ /* 0x000fe20000000800 */
[----:B------:R-:W-:Y:S02]  /*17b0*/  LOP3.LUT R14, R17, R14, RZ, 0x3c, !PT ;  /* 0x0000000e110e7212 */ /* 0x000fe400078e3cff */
[----:B------:R-:W-:Y:S01]  /*17c0*/  SHF.R.S32.HI R11, RZ, 0x1f, R10 ;  /* 0x0000001fff0b7819 */ /* 0x000fe2000001140a */
[----:B------:R-:W-:Y:S01]  /*17d0*/  STS [R31+0x1000], R9 ;  /* 0x001000091f007388 */ /* 0x000fe20000000800 */
[----:B------:R-:W-:-:S03]  /*17e0*/  LEA R14, R77, R14, 0x9 ;  /* 0x0000000e4d0e7211 */ /* 0x000fc600078e48ff */
[----:B------:R0:W-:Y:S01]  /*17f0*/  STS [R31+0x1400], R35 ;  /* 0x001400231f007388 */ /* 0x0001e20000000800 */
[----:B------:R-:W-:-:S03]  /*1800*/  SHF.L.U32 R34, R14, 0x1, RZ ;  /* 0x000000010e227819 */ /* 0x000fc600000006ff */
[----:B------:R2:W-:Y:S04]  /*1810*/  STS [R30+0x2000], R36 ;  /* 0x002000241e007388 */ /* 0x0005e80000000800 */
[----:B------:R-:W-:Y:S01]  /*1820*/  STS [R30+0x2400], R37 ;  /* 0x002400251e007388 */ /* 0x000fe20000000800 */
[----:B0-----:R-:W-:-:S03]  /*1830*/  IADD3 R35, R10, 0x40, RZ ;  /* 0x000000400a237810 */ /* 0x001fc60007ffe0ff */
[----:B------:R-:W-:Y:S01]  /*1840*/  STS [R31+0x2000], R28 ;  /* 0x0020001c1f007388 */ /* 0x000fe20000000800 */
[----:B--2---:R-:W-:-:S03]  /*1850*/  IADD3 R36, R10, 0x80, RZ ;  /* 0x000000800a247810 */ /* 0x004fc60007ffe0ff */
[----:B------:R-:W-:Y:S04]  /*1860*/  STS [R31+0x2400], R29 ;  /* 0x0024001d1f007388 */ /* 0x000fe80000000800 */
[----:B------:R-:W-:Y:S04]  /*1870*/  STS [R30+0x3000], R47 ;  /* 0x0030002f1e007388 */ /* 0x000fe80000000800 */
[----:B------:R-:W-:Y:S04]  /*1880*/  STS [R30+0x3400], R27 ;  /* 0x0034001b1e007388 */ /* 0x000fe80000000800 */
[----:B------:R-:W-:Y:S04]  /*1890*/  STS [R31+0x3000], R48 ;  /* 0x003000301f007388 */ /* 0x000fe80000000800 */
[----:B------:R-:W-:Y:S04]  /*18a0*/  STS [R31+0x3400], R32 ;  /* 0x003400201f007388 */ /* 0x000fe80000000800 */
[----:B------:R0:W-:Y:S04]  /*18b0*/  STS [R30+0x4000], R22 ;  /* 0x004000161e007388 */ /* 0x0001e80000000800 */
[----:B------:R-:W-:Y:S04]  /*18c0*/  STS [R30+0x4400], R21 ;  /* 0x004400151e007388 */ /* 0x000fe80000000800 */
[----:B------:R-:W-:Y:S01]  /*18d0*/  STS [R31+0x4000], R23 ;  /* 0x004000171f007388 */ /* 0x000fe20000000800 */
[----:B0-----:R-:W-:-:S03]  /*18e0*/  IMAD R22, R7, c[0x0][0x398], RZ ;  /* 0x0000e60007167a24 */ /* 0x001fc600078e02ff */
[----:B------:R0:W-:Y:S01]  /*18f0*/  STS [R31+0x4400], R6 ;  /* 0x004400061f007388 */ /* 0x0001e20000000800 */
[----:B------:R-:W-:-:S03]  /*1900*/  IMAD R9, R3, c[0x0][0x39c], R22 ;  /* 0x0000e70003097a24 */ /* 0x000fc600078e0216 */
[----:B------:R2:W-:Y:S04]  /*1910*/  STS [R30+0x5000], R26 ;  /* 0x0050001a1e007388 */ /* 0x0005e80000000800 */
[----:B------:R2:W-:Y:S01]  /*1920*/  STS [R30+0x5400], R24 ;  /* 0x005400181e007388 */ /* 0x0005e20000000800 */
[C---:B0-----:R-:W-:Y:S01]  /*1930*/  IMAD.WIDE.U32 R6, R3.reuse, c[0x0][0x398], R10 ;  /* 0x0000e60003067a25 */ /* 0x041fe200078e000a */
[----:B------:R-:W-:Y:S02]  /*1940*/  IADD3 R3, -R3, R0, RZ ;  /* 0x0000000003037210 */ /* 0x000fe40007ffe1ff */
[----:B------:R2:W-:Y:S01]  /*1950*/  STS [R31+0x5000], R25 ;  /* 0x005000191f007388 */ /* 0x0005e20000000800 */
[C---:B------:R-:W-:Y:S02]  /*1960*/  IADD3 R0, R20.reuse, 0x20, RZ ;  /* 0x0000002014007810 */ /* 0x040fe40007ffe0ff */
[----:B------:R-:W-:Y:S01]  /*1970*/  ISETP.GE.AND P1, PT, R20, R3, PT ;  /* 0x000000031400720c */ /* 0x000fe20003f26270 */
[----:B------:R2:W-:Y:S04]  /*1980*/  STS [R31+0x5400], R8 ;  /* 0x005400081f007388 */ /* 0x0005e80000000800 */
[----:B------:R-:W-:Y:S01]  /*1990*/  BAR.SYNC.DEFER_BLOCKING 0x0 ;  /* 0x0000000000007b1d */ /* 0x000fe20000010000 */
[----:B------:R-:W-:-:S02]  /*19a0*/  IADD3 R6, P0, R4, R6, RZ ;  /* 0x0000000604067210 */ /* 0x000fc40007f1e0ff */
[----:B-1----:R-:W-:Y:S02]  /*19b0*/  SHF.R.S32.HI R4, RZ, 0x1f, R5 ;  /* 0x0000001fff047819 */ /* 0x002fe40000011405 */
[----:B------:R-:W-:Y:S02]  /*19c0*/  IADD3.X R7, R2, R7, R9, P0, !PT ;  /* 0x0000000702077210 */ /* 0x000fe400007fe409 */
[----:B------:R-:W-:Y:S01]  /*19d0*/  ISETP.GE.AND P0, PT, R0, R3, PT ;  /* 0x000000030000720c */ /* 0x000fe20003f06270 */
[----:B------:R-:W-:Y:S01]  /*19e0*/  IMAD R4, R4, c[0x0][0x3b0], RZ ;  /* 0x0000ec0004047a24 */ /* 0x000fe200078e02ff */
[----:B------:R-:W-:Y:S01]  /*19f0*/  SHF.R.S32.HI R0, RZ, 0x1f, R20 ;  /* 0x0000001fff007819 */ /* 0x000fe20000011414 */
[----:B------:R-:W-:-:S04]  /*1a00*/  IMAD.WIDE.U32 R22, R5, c[0x0][0x3b0], R6 ;  /* 0x0000ec0005167a25 */ /* 0x000fc800078e0006 */
[----:B------:R-:W-:-:S04]  /*1a10*/  IMAD R9, R5, c[0x0][0x3b4], R4 ;  /* 0x0000ed0005097a24 */ /* 0x000fc800078e0204 */
[----:B------:R-:W-:Y:S01]  /*1a20*/  IMAD.IADD R9, R23, 0x1, R9 ;  /* 0x0000000117097824 */ /* 0x000fe200078e0209 */
[----:B------:R2:W0:Y:S04]  /*1a30*/  LDS.128 R16, [R34+0x1000] ;  /* 0x0010000022107984 */ /* 0x0004280000000c00 */
[----:B------:R2:W1:Y:S01]  /*1a40*/  LDS.128 R12, [R34+0x3000] ;  /* 0x00300000220c7984 */ /* 0x0004620000000c00 */
[----:B------:R-:W-:Y:S05]  /*1a50*/  @P1 BRA `(.L_x_251) ;  /* 0x0000010000001947 */ /* 0x000fea0003800000 */
[----:B------:R-:W-:Y:S01]  /*1a60*/  ISETP.GE.AND P1, PT, R10, c[0x0][0x220], PT ;  /* 0x000088000a007a0c */ /* 0x000fe20003f26270 */
[----:B------:R-:W3:Y:S01]  /*1a70*/  LDS.128 R4, [R34+0x2000] ;  /* 0x0020000022047984 */ /* 0x000ee20000000c00 */
[----:B--2---:R-:W-:Y:S01]  /*1a80*/  MOV R8, R22 ;  /* 0x0000001600087202 */ /* 0x004fe20000000f00 */
[----:B------:R-:W-:Y:S01]  /*1a90*/  IMAD R21, R0, c[0x0][0x398], RZ ;  /* 0x0000e60000157a24 */ /* 0x000fe200078e02ff */
[----:B------:R-:W-:Y:S01]  /*1aa0*/  ISETP.GE.AND P2, PT, R35, c[0x0][0x220], PT ;  /* 0x0000880023007a0c */ /* 0x000fe20003f46270 */
[----:B------:R-:W2:Y:S01]  /*1ab0*/  LDS.128 R24, [R34+0x4000] ;  /* 0x0040000022187984 */ /* 0x000ea20000000c00 */
[----:B------:R-:W-:Y:S01]  /*1ac0*/  ISETP.GE.AND P3, PT, R36, c[0x0][0x220], PT ;  /* 0x0000880024007a0c */ /* 0x000fe20003f66270 */
[----:B------:R-:W-:-:S04]  /*1ad0*/  IMAD.WIDE.U32 R2, R20, c[0x0][0x398], R8 ;  /* 0x0000e60014027a25 */ /* 0x000fc800078e0008 */
[----:B------:R-:W-:Y:S01]  /*1ae0*/  IMAD R21, R20, c[0x0][0x39c], R21 ;  /* 0x0000e70014157a24 */ /* 0x000fe200078e0215 */
[----:B------:R-:W-:Y:S01]  /*1af0*/  LEA R32, P4, R2, c[0x0][0x338], 0x1 ;  /* 0x0000ce0002207a11 */ /* 0x000fe200078808ff */
[----:B------:R-:W4:Y:S03]  /*1b00*/  @!P1 LDS.128 R28, [R34] ;  /* 0x00000000221c9984 */ /* 0x000f260000000c00 */
[----:B------:R-:W-:-:S04]  /*1b10*/  IADD3 R3, R3, R21, RZ ;  /* 0x0000001503037210 */ /* 0x000fc80007ffe0ff */
[----:B------:R-:W-:-:S05]  /*1b20*/  LEA.HI.X R33, R2, c[0x0][0x33c], R3, 0x1, P4 ;  /* 0x0000cf0002217a11 */ /* 0x000fca00020f0c03 */
[----:B---3--:R3:W-:Y:S04]  /*1b30*/  @!P2 STG.E.128 [R32.64+0x80], R4 ;  /* 0x000080042000a986 */ /* 0x0087e8000c101d06 */
[----:B--2---:R3:W-:Y:S04]  /*1b40*/  @!P3 STG.E.128 [R32.64+0x100], R24 ;  /* 0x000100182000b986 */ /* 0x0047e8000c101d06 */
[----:B----4-:R3:W-:Y:S02]  /*1b50*/  @!P1 STG.E.128 [R32.64], R28 ;  /* 0x0000001c20009986 */ /* 0x0107e4000c101d06 */
.L_x_251:
[----:B------:R-:W-:Y:S05]  /*1b60*/  BSYNC B0 ;  /* 0x0000000000007941 */ /* 0x000fea0003800000 */
.L_x_250:
[----:B---3--:R3:W4:Y:S01]  /*1b70*/  LDS.128 R4, [R34+0x5000] ;  /* 0x0050000022047984 */ /* 0x0087220000000c00 */
[----:B------:R-:W-:Y:S05]  /*1b80*/  @P0 EXIT ;  /* 0x000000000000094d */ /* 0x000fea0003800000 */
[----:B------:R-:W-:Y:S02]  /*1b90*/  IADD3 R11, P0, R20, 0x20, RZ ;  /* 0x00000020140b7810 */ /* 0x000fe40007f1e0ff */
[----:B------:R-:W-:-:S02]  /*1ba0*/  MOV R2, R22 ;  /* 0x0000001600027202 */ /* 0x000fc40000000f00 */
[----:B------:R-:W-:Y:S02]  /*1bb0*/  IADD3.X R0, RZ, R0, RZ, P0, !PT ;  /* 0x00000000ff007210 */ /* 0x000fe400007fe4ff */
[----:B------:R-:W-:Y:S02]  /*1bc0*/  MOV R3, R9 ;  /* 0x0000000900037202 */ /* 0x000fe40000000f00 */
[----:B------:R-:W-:Y:S01]  /*1bd0*/  ISETP.GE.AND P1, PT, R10, c[0x0][0x220], PT ;  /* 0x000088000a007a0c */ /* 0x000fe20003f26270 */
[----:B------:R-:W-:Y:S01]  /*1be0*/  IMAD R0, R0, c[0x0][0x398], RZ ;  /* 0x0000e60000007a24 */ /* 0x000fe200078e02ff */
[----:B------:R-:W-:Y:S01]  /*1bf0*/  ISETP.GE.AND P2, PT, R35, c[0x0][0x220], PT ;  /* 0x0000880023007a0c */ /* 0x000fe20003f46270 */
[----:B------:R-:W-:Y:S01]  /*1c00*/  IMAD.WIDE.U32 R2, R11, c[0x0][0x398], R2 ;  /* 0x0000e6000b027a25 */ /* 0x000fe200078e0002 */
[----:B------:R-:W-:-:S03]  /*1c10*/  ISETP.GE.AND P3, PT, R36, c[0x0][0x220], PT ;  /* 0x0000880024007a0c */ /* 0x000fc60003f66270 */
[----:B------:R-:W-:Y:S01]  /*1c20*/  IMAD R11, R11, c[0x0][0x39c], R0 ;  /* 0x0000e7000b0b7a24 */ /* 0x000fe200078e0200 */
[----:B--2---:R-:W-:-:S04]  /*1c30*/  LEA R8, P0, R2, c[0x0][0x338], 0x1 ;  /* 0x0000ce0002087a11 */ /* 0x004fc800078008ff */
[----:B------:R-:W-:-:S04]  /*1c40*/  IADD3 R3, R3, R11, RZ ;  /* 0x0000000b03037210 */ /* 0x000fc80007ffe0ff */
[----:B------:R-:W-:-:S05]  /*1c50*/  LEA.HI.X R9, R2, c[0x0][0x33c], R3, 0x1, P0 ;  /* 0x0000cf0002097a11 */ /* 0x000fca00000f0c03 */
[----:B0-----:R0:W-:Y:S04]  /*1c60*/  @!P1 STG.E.128 [R8.64], R16 ;  /* 0x0000001008009986 */ /* 0x0011e8000c101d06 */
[----:B-1----:R0:W-:Y:S01]  /*1c70*/  @!P2 STG.E.128 [R8.64+0x80], R12 ;  /* 0x0000800c0800a986 */ /* 0x0021e2000c101d06 */
[----:B------:R-:W-:Y:S05]  /*1c80*/  @P3 EXIT ;  /* 0x000000000000394d */ /* 0x000fea0003800000 */
[----:B----4-:R-:W-:Y:S01]  /*1c90*/  STG.E.128 [R8.64+0x100], R4 ;  /* 0x0001000408007986 */ /* 0x010fe2000c101d06 */
[----:B------:R-:W-:Y:S05]  /*1ca0*/  EXIT ;  /* 0x000000000000794d */ /* 0x000fea0003800000 */
.L_x_252:
        /* <DEDUP_REMOVED lines=13> */
.L_x_804:


//--------------------- .text._ZN5flash44flash_bwd_dq_dk_dv_loop_seqk_parallel_kernelI23Flash_bwd_kernel_traitsILi192ELi64ELi64ELi8ELi4ELi2ELi2ELb1ELb1EN7cutlass10bfloat16_tE19Flash_kernel_traitsILi192ELi64ELi64ELi8ES3_EELb1ELb1ELb0ELb0ELb0ELb0ELb0EEEvNS_16Flash_bwd_paramsE --------------------------
	.section	.text._ZN5flash44flash_bwd_dq_dk_dv_loop_seqk_parallel_kernelI23Flash_bwd_kernel_traitsILi192ELi64ELi64ELi8ELi4ELi2ELi2ELb1ELb1EN7cutlass10bfloat16_tE19Flash_kernel_traitsILi192ELi64ELi64ELi8ES3_EELb1ELb1ELb0ELb0ELb0ELb0ELb0EEEvNS_16Flash_bwd_paramsE,"ax",@progbits
	.sectioninfo	@"SHI_REGISTERS=255"
	.align	128
        .global         _ZN5flash44flash_bwd_dq_dk_dv_loop_seqk_parallel_kernelI23Flash_bwd_kernel_traitsILi192ELi64ELi64ELi8ELi4ELi2ELi2ELb1ELb1EN7cutlass10bfloat16_tE19Flash_kernel_traitsILi192ELi64ELi64ELi8ES3_EELb1ELb1ELb0ELb0ELb0ELb0ELb0EEEvNS_16Flash_bwd_paramsE
        .type           _ZN5flash44flash_bwd_dq_dk_dv_loop_seqk_parallel_kernelI23Flash_bwd_kernel_traitsILi192ELi64ELi64ELi8ELi4ELi2ELi2ELb1ELb1EN7cutlass10bfloat16_tE19Flash_kernel_traitsILi192ELi64ELi64ELi8ES3_EELb1ELb1ELb0ELb0ELb0ELb0ELb0EEEvNS_16Flash_bwd_paramsE,@function
        .size           _ZN5flash44flash_bwd_dq_dk_dv_loop_seqk_parallel_kernelI23Flash_bwd_kernel_traitsILi192ELi64ELi64ELi8ELi4ELi2ELi2ELb1ELb1EN7cutlass10bfloat16_tE19Flash_kernel_traitsILi192ELi64ELi64ELi8ES3_EELb1ELb1ELb0ELb0ELb0ELb0ELb0EEEvNS_16Flash_bwd_paramsE,(.L_x_805 - _ZN5flash44flash_bwd_dq_dk_dv_loop_seqk_parallel_kernelI23Flash_bwd_kernel_traitsILi192ELi64ELi64ELi8ELi4ELi2ELi2ELb1ELb1EN7cutlass10bfloat16_tE19Flash_kernel_traitsILi192ELi64ELi64ELi8ES3_EELb1ELb1ELb0ELb0ELb0ELb0ELb0EEEvNS_16Flash_bwd_paramsE)
        .other          _ZN5flash44flash_bwd_dq_dk_dv_loop_seqk_parallel_kernelI23Flash_bwd_kernel_traitsILi192ELi64ELi64ELi8ELi4ELi2ELi2ELb1ELb1EN7cutlass10bfloat16_tE19Flash_kernel_traitsILi192ELi64ELi64ELi8ES3_EELb1ELb1ELb0ELb0ELb0ELb0ELb0EEEvNS_16Flash_bwd_paramsE,@"STO_CUDA_ENTRY STV_DEFAULT"
_ZN5flash44flash_bwd_dq_dk_dv_loop_seqk_parallel_kernelI23Flash_bwd_kernel_traitsILi192ELi64ELi64ELi8ELi4ELi2ELi2ELb1ELb1EN7cutlass10bfloat16_tE19Flash_kernel_traitsILi192ELi64ELi64ELi8ES3_EELb1ELb1ELb0ELb0ELb0ELb0ELb0EEEvNS_16Flash_bwd_paramsE:
.text._ZN5flash44flash_bwd_dq_dk_dv_loop_seqk_parallel_kernelI23Flash_bwd_kernel_traitsILi192ELi64ELi64ELi8ELi4ELi2ELi2ELb1ELb1EN7cutlass10bfloat16_tE19Flash_kernel_traitsILi192ELi64ELi64ELi8ES3_EELb1ELb1ELb0ELb0ELb0ELb0ELb0EEEvNS_16Flash_bwd_paramsE:
        /* <DEDUP_REMOVED lines=12> */
[----:B------:R-:W2:Y:S01]  /*00c0*/  S2UR UR36, SR_CTAID.Y ;  /* 0x00000000002479c3 */ /* 0x000ea20000002600 */
[----:B------:R-:W-:Y:S02]  /*00d0*/  ULDC UR15, c[0x0][0x224] ;  /* 0x00008900000f7ab9 */ /* 0x000fe40000000800 */
[----:B------:R-:W-:Y:S02]  /*00e0*/  USHF.R.S32.HI UR8, URZ, 0x1f, UR15 ;  /* 0x0000001f3f087899 */ /* 0x000fe4000801140f */
[----:B------:R-:W-:Y:S02]  /*00f0*/  ULDC.U8 UR9, c[0x0][0x328] ;  /* 0x0000ca0000097ab9 */ /* 0x000fe40000000000 */
[----:B------:R-:W-:Y:S01]  /*0100*/  UISETP.NE.AND UP5, UPT, UR9, URZ, UPT ;  /* 0x0000003f0900728c */ /* 0x000fe2000bfa5270 */
[----:B------:R-:W3:Y:S01]  /*0110*/  S2UR UR37, SR_CTAID.Z ;  /* 0x00000000002579c3 */ /* 0x000ee20000002700 */
[----:B------:R-:W-:-:S02]  /*0120*/  ULDC UR48, c[0x0][0x22c] ;  /* 0x00008b0000307ab9 */ /* 0x000fc40000000800 */
[----:B------:R-:W-:Y:S02]  /*0130*/  ULDC UR38, c[0x0][0x1c0] ;  /* 0x0000700000267ab9 */ /* 0x000fe40000000800 */
[----:B------:R-:W-:Y:S02]  /*0140*/  UMOV UR7, 0x80 ;  /* 0x0000008000077882 */ /* 0x000fe40000000000 */
[----:B------:R-:W-:Y:S02]  /*0150*/  ULDC UR6, c[0x0][0x210] ;  /* 0x0000840000067ab9 */ /* 0x000fe40000000800 */
[----:B------:R-:W-:Y:S02]  /*0160*/  ULDC UR58, c[0x0][0x234] ;  /* 0x00008d00003a7ab9 */ /* 0x000fe40000000800 */
[----:B------:R-:W-:Y:S02]  /*0170*/  ULDC UR12, c[0x0][0x1c0] ;  /* 0x00007000000c7ab9 */ /* 0x000fe40000000800 */
[----:B------:R-:W-:Y:S01]  /*0180*/  ULDC UR13, c[0x0][0x1c0] ;  /* 0x00007000000d7ab9 */ /* 0x000fe20000000800 */
[----:B-1----:R-:W-:Y:S01]  /*0190*/  SHF.R.S32.HI R5, RZ, 0x1f, R6 ;  /* 0x0000001fff057819 */ /* 0x002fe20000011406 */
[----:B--2---:R-:W-:-:S02]  /*01a0*/  UIMAD.WIDE.U32 UR44, UR36, UR15, URZ ;  /* 0x0000000f242c72a5 */ /* 0x004fc4000f8e003f */
[----:B------:R-:W-:Y:S01]  /*01b0*/  USHF.L.U32 UR15, UR36, 0x7, URZ ;  /* 0x00000007240f7899 */ /* 0x000fe2000800063f */
[CC--:B------:R-:W-:Y:S01]  /*01c0*/  LEA.HI R3, R5.reuse, R6.reuse, RZ, 0x5 ;  /* 0x0000000605037211 */ /* 0x0c0fe200078f28ff */
[----:B------:R-:W-:Y:S01]  /*01d0*/  USHF.R.S32.HI UR9, URZ, 0x1f, UR36 ;  /* 0x0000001f3f097899 */ /* 0x000fe20008011424 */
[-C--:B------:R-:W-:Y:S01]  /*01e0*/  LEA.HI R10, R5, R6.reuse, RZ, 0x3 ;  /* 0x00000006050a7211 */ /* 0x080fe200078f18ff */
[----:B------:R-:W-:Y:S01]  /*01f0*/  UIMAD.WIDE UR38, UR48, UR38, URZ ;  /* 0x00000026302672a5 */ /* 0x000fe2000f8e023f */
[----:B------:R-:W-:Y:S01]  /*0200*/  LOP3.LUT R4, R3, 0xffffffe0, RZ, 0xc0, !PT ;  /* 0xffffffe003047812 */ /* 0x000fe200078ec0ff */
[----:B---3--:R-:W-:Y:S01]  /*0210*/  UIMAD UR49, UR37, UR48, URZ ;  /* 0x00000030253172a4 */ /* 0x008fe2000f8e023f */
[--C-:B------:R-:W-:Y:S01]  /*0220*/  SHF.R.S32.HI R0, RZ, 0x5, R3.reuse ;  /* 0x00000005ff007819 */ /* 0x100fe20000011403 */
[----:B------:R-:W-:Y:S01]  /*0230*/  UIMAD UR58, UR7, UR6, UR58 ;  /* 0x00000006073a72a4 */ /* 0x000fe2000f8e023a */
[----:B------:R-:W-:Y:S01]  /*0240*/  SHF.R.S32.HI R12, RZ, 0x1f, R3 ;  /* 0x0000001fff0c7819 */ /* 0x000fe20000011403 */
[----:B------:R-:W-:Y:S01]  /*0250*/  IMAD.IADD R9, R6, 0x1, -R4 ;  /* 0x0000000106097824 */ /* 0x000fe200078e0a04 */
[CC--:B------:R-:W-:Y:S01]  /*0260*/  LEA.HI R2, R5.reuse, R6.reuse, RZ, 0x4 ;  /* 0x0000000605027211 */ /* 0x0c0fe200078f20ff */
[----:B------:R-:W-:Y:S01]  /*0270*/  UIMAD UR48, UR48, UR12, URZ ;  /* 0x0000000c303072a4 */ /* 0x000fe2000f8e023f */
[CC--:B------:R-:W-:Y:S01]  /*0280*/  LEA.HI R14, R5.reuse, R6.reuse, RZ, 0x7 ;  /* 0x00000006050e7211 */ /* 0x0c0fe200078f38ff */
[----:B------:R-:W-:Y:S01]  /*0290*/  UIMAD UR6, UR36, UR13, UR37 ;  /* 0x0000000d240672a4 */ /* 0x000fe2000f8e0225 */
[CC--:B------:R-:W-:Y:S01]  /*02a0*/  LEA.HI R15, R5.reuse, R6.reuse, RZ, 0x6 ;  /* 0x00000006050f7211 */ /* 0x0c0fe200078f30ff */
[----:B------:R-:W-:Y:S01]  /*02b0*/  ULDC UR14, c[0x0][0x1c0] ;  /* 0x00007000000e7ab9 */ /* 0x000fe20000000800 */
[----:B------:R-:W-:Y:S01]  /*02c0*/  LEA.HI R5, R5, R6, RZ, 0x2 ;  /* 0x0000000605057211 */ /* 0x000fe200078f10ff */
[----:B------:R-:W-:Y:S01]  /*02d0*/  ULDC UR11, c[0x0][0x1c0] ;  /* 0x00007000000b7ab9 */ /* 0x000fe20000000800 */
[-C--:B------:R-:W-:Y:S01]  /*02e0*/  LEA.HI R4, R12, R0.reuse, RZ, 0x2 ;  /* 0x000000000c047211 */ /* 0x080fe200078f10ff */
[----:B------:R-:W-:Y:S01]  /*02f0*/  UIMAD UR55, UR8, UR36, URZ ;  /* 0x00000024083772a4 */ /* 0x000fe2000f8e023f */
[----:B------:R-:W-:Y:S01]  /*0300*/  LEA.HI R3, R3, R0, RZ, 0x1 ;  /* 0x0000000003037211 */ /* 0x000fe200078f08ff */
[----:B------:R-:W-:Y:S01]  /*0310*/  UIMAD UR7, UR36, UR11, UR37 ;  /* 0x0000000b240772a4 */ /* 0x000fe2000f8e0225 */
[----:B------:R-:W-:Y:S01]  /*0320*/  LOP3.LUT R7, R10, 0xfffffff8, RZ, 0xc0, !PT ;  /* 0xfffffff80a077812 */ /* 0x000fe200078ec0ff */
[----:B------:R-:W-:Y:S01]  /*0330*/  @!UP5 UIMAD UR8, UR36, UR14, UR37 ;  /* 0x0000000e2408d2a4 */ /* 0x000fe2000f8e0225 */
[----:B------:R-:W-:Y:S01]  /*0340*/  LOP3.LUT R8, R2, 0xfffffff0, RZ, 0xc0, !PT ;  /* 0xfffffff002087812 */ /* 0x000fe200078ec0ff */
[----:B------:R-:W-:Y:S01]  /*0350*/  USHF.L.U32 UR47, UR48, 0x6, URZ ;  /* 0x00000006302f7899 */ /* 0x000fe2000800063f */
[----:B------:R-:W-:Y:S01]  /*0360*/  LOP3.LUT R11, R5, 0x7ffffffc, RZ, 0xc0, !PT ;  /* 0x7ffffffc050b7812 */ /* 0x000fe200078ec0ff */
[----:B------:R-:W-:Y:S01]  /*0370*/  IMAD.IADD R7, R6, 0x1, -R7 ;  /* 0x0000000106077824 */ /* 0x000fe200078e0a07 */
[----:B------:R-:W-:Y:S01]  /*0380*/  LOP3.LUT R4, R4, 0xfffffffc, RZ, 0xc0, !PT ;  /* 0xfffffffc04047812 */ /* 0x000fe200078ec0ff */
[C---:B------:R-:W-:Y:S01]  /*0390*/  IMAD.IADD R8, R6.reuse, 0x1, -R8 ;  /* 0x0000000106087824 */ /* 0x040fe200078e0a08 */
[----:B------:R-:W-:Y:S01]  /*03a0*/  LOP3.LUT R3, R3, 0xfffffffe, RZ, 0xc0, !PT ;  /* 0xfffffffe03037812 */ /* 0x000fe200078ec0ff */
[----:B------:R-:W-:Y:S01]  /*03b0*/  IMAD.IADD R16, R6, 0x1, -R11 ;  /* 0x0000000106107824 */ /* 0x000fe200078e0a0b */
[----:B------:R-:W-:Y:S01]  /*03c0*/  SHF.R.S32.HI R6, RZ, 0x4, R2 ;  /* 0x00000004ff067819 */ /* 0x000fe20000011402 */
[C---:B------:R-:W-:Y:S01]  /*03d0*/  IMAD.IADD R18, R0.reuse, 0x1, -R4 ;  /* 0x0000000100127824 */ /* 0x040fe200078e0a04 */
[----:B------:R-:W-:Y:S01]  /*03e0*/  SHF.R.S32.HI R17, RZ, 0x3, R10 ;  /* 0x00000003ff117819 */ /* 0x000fe2000001140a */
[----:B------:R-:W-:Y:S01]  /*03f0*/  IMAD.IADD R13, R0, 0x1, -R3 ;  /* 0x00000001000d7824 */ /* 0x000fe200078e0a03 */
[--C-:B------:R-:W-:Y:S01]  /*0400*/  SHF.R.S32.HI R3, RZ, 0x2, R5.reuse ;  /* 0x00000002ff037819 */ /* 0x100fe20000011405 */
[----:B------:R-:W-:Y:S01]  /*0410*/  IMAD.SHL.U32 R20, R7, 0x8, RZ ;  /* 0x0000000807147824 */ /* 0x000fe200078e00ff */
[----:B------:R-:W-:Y:S01]  /*0420*/  SHF.R.S32.HI R0, RZ, 0x1f, R5 ;  /* 0x0000001fff007819 */ /* 0x000fe20000011405 */
[----:B------:R-:W-:Y:S01]  /*0430*/  STL [R1+0x8c], R18 ;  /* 0x00008c1201007387 */ /* 0x000fe20000100800 */
[----:B------:R-:W-:Y:S01]  /*0440*/  LEA.HI R2, R2, R6, RZ, 0x1 ;  /* 0x0000000602027211 */ /* 0x000fe200078f08ff */
[----:B------:R-:W-:Y:S01]  /*0450*/  USHF.L.U32 UR46, UR6, 0x5, URZ ;  /* 0x00000005062e7899 */ /* 0x000fe2000800063f */
[----:B------:R-:W-:Y:S01]  /*0460*/  LEA.HI R0, R0, R3, RZ, 0x3 ;  /* 0x0000000300007211 */ /* 0x000fe200078f18ff */
[----:B------:R-:W-:Y:S01]  /*0470*/  STL [R1+0x48], R20 ;  /* 0x0000481401007387 */ /* 0x000fe20000100800 */
[----:B------:R-:W-:Y:S01]  /*0480*/  LOP3.LUT R2, R2, 0xfffffffe, RZ, 0xc0, !PT ;  /* 0xfffffffe02027812 */ /* 0x000fe200078ec0ff */
[----:B------:R-:W-:Y:S01]  /*0490*/  ULDC UR52, c[0x0][0x214] ;  /* 0x0000850000347ab9 */ /* 0x000fe20000000800 */
[----:B------:R-:W-:Y:S01]  /*04a0*/  LOP3.LUT R0, R0, 0xfffffff8, RZ, 0xc0, !PT ;  /* 0xfffffff800007812 */ /* 0x000fe200078ec0ff */
[----:B------:R-:W-:Y:S01]  /*04b0*/  ULDC UR59, c[0x0][0x1c8] ;  /* 0x00007200003b7ab9 */ /* 0x000fe20000000800 */
[----:B------:R-:W-:Y:S01]  /*04c0*/  SHF.R.S32.HI R14, RZ, 0x7, R14 ;  /* 0x00000007ff0e7819 */ /* 0x000fe2000001140e */
[----:B------:R-:W-:Y:S01]  /*04d0*/  IMAD.IADD R11, R6, 0x1, -R2 ;  /* 0x00000001060b7824 */ /* 0x000fe200078e0a02 */
[----:B------:R-:W-:Y:S01]  /*04e0*/  SHF.R.S32.HI R2, RZ, 0x1f, R9 ;  /* 0x0000001fff027819 */ /* 0x000fe20000011409 */
[----:B------:R-:W-:Y:S01]  /*04f0*/  IMAD.IADD R6, R3, 0x1, -R0 ;  /* 0x0000000103067824 */ /* 0x000fe200078e0a00 */
[----:B------:R-:W-:Y:S01]  /*0500*/  SHF.R.S32.HI R3, RZ, 0x1f, R8 ;  /* 0x0000001fff037819 */ /* 0x000fe20000011408 */
[----:B------:R-:W-:Y:S01]  /*0510*/  IMAD.SHL.U32 R0, R17, 0x40, RZ ;  /* 0x0000004011007824 */ /* 0x000fe200078e00ff */
[----:B------:R-:W-:Y:S01]  /*0520*/  LEA.HI R17, R2, R9, RZ, 0x2 ;  /* 0x0000000902117211 */ /* 0x000fe200078f10ff */
[----:B------:R-:W-:Y:S01]  /*0530*/  ULDC.U8 UR10, c[0x0][0x3d0] ;  /* 0x0000f400000a7ab9 */ /* 0x000fe20000000000 */
[----:B------:R-:W-:Y:S01]  /*0540*/  LEA.HI R12, R3, R8, RZ, 0x3 ;  /* 0x00000008030c7211 */ /* 0x000fe200078f18ff */
[----:B------:R-:W-:Y:S01]  /*0550*/  IMAD.SHL.U32 R3, R11, 0x200, RZ ;  /* 0x000002000b037824 */ /* 0x000fe200078e00ff */
[----:B------:R-:W-:Y:S01]  /*0560*/  LOP3.LUT R0, R0, 0x1c0, RZ, 0xc0, !PT ;  /* 0x000001c000007812 */ /* 0x000fe200078ec0ff */
[----:B------:R-:W-:Y:S01]  /*0570*/  ULDC UR53, c[0x0][0x224] ;  /* 0x0000890000357ab9 */ /* 0x000fe20000000800 */
[----:B------:R-:W-:Y:S01]  /*0580*/  LOP3.LUT R4, R6, 0x1, RZ, 0xc0, !PT ;  /* 0x0000000106047812 */ /* 0x000fe200078ec0ff */
[----:B------:R-:W-:Y:S01]  /*0590*/  @UP5 UIMAD UR57, UR36, UR52, URZ ;  /* 0x00000034243952a4 */ /* 0x000fe2000f8e023f */
[----:B------:R-:W-:Y:S01]  /*05a0*/  LOP3.LUT R2, R0, 0x38, R20, 0xf8, !PT ;  /* 0x0000003800027812 */ /* 0x000fe200078ef814 */
[----:B------:R-:W-:Y:S01]  /*05b0*/  ULDC.64 UR4, c[0x0][0x118] ;  /* 0x0000460000047ab9 */ /* 0x000fe20000000a00 */
[----:B------:R-:W-:Y:S01]  /*05c0*/  SHF.R.U32.HI R0, RZ, 0x3, R0 ;  /* 0x00000003ff007819 */ /* 0x000fe20000011600 */
[----:B------:R-:W-:Y:S01]  /*05d0*/  ULOP3.LUT UR59, UR37, UR59, URZ, 0x3c, !UPT ;  /* 0x0000003b253b7292 */ /* 0x000fe2000f8e3c3f */
[----:B------:R-:W-:Y:S01]  /*05e0*/  ISETP.NE.U32.AND P0, PT, R4, 0x1, PT ;  /* 0x000000010400780c */ /* 0x000fe20003f05070 */
[----:B------:R-:W-:Y:S01]  /*05f0*/  USHF.R.S32.HI UR60, URZ, 0x1f, UR37 ;  /* 0x0000001f3f3c7899 */ /* 0x000fe20008011425 */
[----:B------:R-:W-:Y:S01]  /*0600*/  LOP3.LUT R9, R2, R0, RZ, 0x3c, !PT ;  /* 0x0000000002097212 */ /* 0x000fe200078e3cff */
[C---:B------:R-:W-:Y:S01]  /*0610*/  IMAD.SHL.U32 R0, R7.reuse, 0x40, RZ ;  /* 0x0000004007007824 */ /* 0x040fe200078e00ff */
[----:B------:R-:W-:Y:S01]  /*0620*/  LOP3.LUT R2, R12, 0xfffffff8, RZ, 0xc0, !PT ;  /* 0xfffffff80c027812 */ /* 0x000fe200078ec0ff */
[----:B------:R-:W-:Y:S01]  /*0630*/  UISETP.NE.AND UP6, UPT, UR10, URZ, UPT ;  /* 0x0000003f0a00728c */ /* 0x000fe2000bfc5270 */
[C---:B------:R-:W-:Y:S01]  /*0640*/  LOP3.LUT P4, RZ, R7.reuse, 0x4, RZ, 0xc0, !PT ;  /* 0x0000000407ff7812 */ /* 0x040fe2000788c0ff */
[----:B------:R-:W-:Y:S01]  /*0650*/  USHF.R.S32.HI UR61, URZ, 0x1f, UR37 ;  /* 0x0000001f3f3d7899 */ /* 0x000fe20008011425 */
[----:B------:R-:W-:Y:S01]  /*0660*/  LOP3.LUT R0, R0, 0x1c0, RZ, 0xc0, !PT ;  /* 0x000001c000007812 */ /* 0x000fe200078ec0ff */
[----:B------:R-:W-:Y:S01]  /*0670*/  IMAD.IADD R8, R8, 0x1, -R2 ;  /* 0x0000000108087824 */ /* 0x000fe200078e0a02 */
[----:B------:R-:W-:Y:S01]  /*0680*/  LOP3.LUT P3, RZ, R7, 0x2, RZ, 0xc0, !PT ;  /* 0x0000000207ff7812 */ /* 0x000fe2000786c0ff */
[----:B------:R-:W-:Y:S01]  /*0690*/  IMAD.SHL.U32 R2, R13, 0x10, RZ ;  /* 0x000000100d027824 */ /* 0x000fe200078e00ff */
[----:B------:R-:W-:Y:S01]  /*06a0*/  LOP3.LUT R252, R0, 0x8, R10, 0xf8, !PT ;  /* 0x0000000800fc7812 */ /* 0x000fe200078ef80a */
[----:B------:R-:W-:Y:S01]  /*06b0*/  UIMAD.WIDE.U32 UR42, UR38, UR44, URZ ;  /* 0x0000002c262a72a5 */ /* 0x000fe2000f8e003f */
[----:B------:R-:W-:Y:S01]  /*06c0*/  R2P PR, R6, 0x6 ;  /* 0x0000000606007804 */ /* 0x000fe20000000000 */
[----:B------:R-:W-:Y:S01]  /*06d0*/  UIMAD UR54, UR39, UR44, URZ ;  /* 0x0000002c273672a4 */ /* 0x000fe2000f8e023f */
[----:B------:R-:W-:Y:S01]  /*06e0*/  LOP3.LUT R5, R0, 0x10, R2, 0xf8, !PT ;  /* 0x0000001000057812 */ /* 0x000fe200078ef802 */
[----:B------:R-:W-:Y:S01]  /*06f0*/  IMAD R2, R14, 0x800, R3 ;  /* 0x000008000e027824 */ /* 0x000fe200078e0203 */
[----:B------:R-:W-:Y:S01]  /*0700*/  SHF.R.U32.HI R0, RZ, 0x3, R0 ;  /* 0x00000003ff007819 */ /* 0x000fe20000011600 */
[----:B------:R-:W-:Y:S01]  /*0710*/  USHF.R.S32.HI UR56, URZ, 0x1f, UR49 ;  /* 0x0000001f3f387899 */ /* 0x000fe20008011431 */
[----:B------:R-:W-:Y:S01]  /*0720*/  LOP3.LUT R4, R5, 0x8, R10, 0xf8, !PT ;  /* 0x0000000805047812 */ /* 0x000fe200078ef80a */
[----:B------:R-:W-:Y:S01]  /*0730*/  IMAD.SHL.U32 R5, R11, 0x20, RZ ;  /* 0x000000200b057824 */ /* 0x000fe200078e00ff */
[----:B------:R-:W-:Y:S01]  /*0740*/  LOP3.LUT R252, R252, R0, RZ, 0x3c, !PT ;  /* 0x00000000fcfc7212 */ /* 0x000fe200078e3cff */
[----:B------:R-:W-:Y:S01]  /*0750*/  IMAD.SHL.U32 R10, R14, 0x20, RZ ;  /* 0x000000200e0a7824 */ /* 0x000fe200078e00ff */
[----:B------:R-:W-:Y:S01]  /*0760*/  LOP3.LUT R3, R3, R4, R0, 0xf6, !PT ;  /* 0x0000000403037212 */ /* 0x000fe200078ef600 */
[----:B------:R-:W-:Y:S01]  /*0770*/  IMAD.SHL.U32 R4, R6, 0x40, RZ ;  /* 0x0000004006047824 */ /* 0x000fe200078e00ff */
[----:B------:R-:W-:Y:S01]  /*0780*/  SHF.R.S32.HI R0, RZ, 0x6, R15 ;  /* 0x00000006ff007819 */ /* 0x000fe2000001140f */
[----:B------:R-:W-:Y:S01]  /*0790*/  IMAD.IADD R252, R2, 0x1, R252 ;  /* 0x0000000102fc7824 */ /* 0x000fe200078e02fc */
[----:B------:R1:W-:Y:S01]  /*07a0*/  STL [R1+0x90], R10 ;  /* 0x0000900a01007387 */ /* 0x0003e20000100800 */
[----:B------:R-:W-:Y:S01]  /*07b0*/  IMAD.U32 R2, RZ, RZ, UR15 ;  /* 0x0000000fff027e24 */ /* 0x000fe2000f8e00ff */
[----:B------:R-:W-:Y:S01]  /*07c0*/  LOP3.LUT P6, RZ, R8, 0x4, RZ, 0xc0, !PT ;  /* 0x0000000408ff7812 */ /* 0x000fe200078cc0ff */
[----:B------:R-:W-:Y:S01]  /*07d0*/  IMAD R15, R0, 0x200, R9 ;  /* 0x00000200000f7824 */ /* 0x000fe200078e0209 */
[----:B------:R-:W-:Y:S01]  /*07e0*/  LOP3.LUT P5, RZ, R8, 0x2, RZ, 0xc0, !PT ;  /* 0x0000000208ff7812 */ /* 0x000fe200078ac0ff */
[----:B------:R-:W-:Y:S01]  /*07f0*/  IMAD.SHL.U32 R2, R0, 0x8, RZ ;  /* 0x0000000800027824 */ /* 0x000fe200078e00ff */
[----:B------:R-:W-:Y:S01]  /*0800*/  LOP3.LUT R0, R4, 0x1c0, RZ, 0xc0, !PT ;  /* 0x000001c004007812 */ /* 0x000fe200078ec0ff */
[----:B------:R-:W-:Y:S01]  /*0810*/  IMAD.SHL.U32 R6, R8, 0x40, RZ ;  /* 0x0000004008067824 */ /* 0x000fe200078e00ff */
[----:B------:R-:W-:-:S02]  /*0820*/  UIMAD UR53, UR7, UR53, URZ ;  /* 0x00000035073572a4 */ /* 0x000fc4000f8e023f */
[----:B------:R-:W-:Y:S01]  /*0830*/  LOP3.LUT R2, R2, 0x18, RZ, 0xc0, !PT ;  /* 0x0000001802027812 */ /* 0x000fe200078ec0ff */
[----:B------:R-:W-:Y:S01]  /*0840*/  @!UP5 UIMAD UR52, UR8, UR52, URZ ;  /* 0x000000340834d2a4 */ /* 0x000fe2000f8e023f */
[----:B------:R-:W-:Y:S01]  /*0850*/  SHF.R.U32.HI R4, RZ, 0x3, R0 ;  /* 0x00000003ff047819 */ /* 0x000fe20000011600 */
[----:B------:R-:W-:Y:S01]  /*0860*/  USHF.R.S32.HI UR51, URZ, 0x1f, UR47 ;  /* 0x0000001f3f337899 */ /* 0x000fe2000801142f */
[----:B------:R-:W-:Y:S01]  /*0870*/  LOP3.LUT R9, R2, 0x20, R5, 0xf8, !PT ;  /* 0x0000002002097812 */ /* 0x000fe200078ef805 */
[----:B------:R-:W-:Y:S01]  /*0880*/  USHF.R.S32.HI UR50, URZ, 0x1f, UR46 ;  /* 0x0000001f3f327899 */ /* 0x000fe2000801142e */
[----:B------:R-:W-:Y:S01]  /*0890*/  LOP3.LUT R7, R4, R0, R2, 0x1e, !PT ;  /* 0x0000000004077212 */ /* 0x000fe200078e1e02 */
[----:B------:R-:W-:Y:S01]  /*08a0*/  ULDC.U8 UR33, c[0x0][0x2d8] ;  /* 0x0000b60000217ab9 */ /* 0x000fe20000000000 */
[----:B------:R-:W-:Y:S01]  /*08b0*/  LOP3.LUT R2, R0, 0x20, R10, 0xf8, !PT ;  /* 0x0000002000027812 */ /* 0x000fe200078ef80a */
[----:B------:R-:W-:Y:S01]  /*08c0*/  IMAD.SHL.U32 R0, R16, 0x2, RZ ;  /* 0x0000000210007824 */ /* 0x000fe200078e00ff */
[----:B------:R-:W-:-:S02]  /*08d0*/  IADD3 R16, R20, 0x40, RZ ;  /* 0x0000004014107810 */ /* 0x000fc40007ffe0ff */
[----:B------:R-:W-:Y:S01]  /*08e0*/  LOP3.LUT R4, R2, R4, RZ, 0x3c, !PT ;  /* 0x0000000402047212 */ /* 0x000fe200078e3cff */
[--C-:B------:R-:W-:Y:S02]  /*08f0*/  IMAD R5, R18, 0x400, R0.reuse ;  /* 0x0000040012057824 */ /* 0x100fe400078e0200 */
[----:B------:R-:W-:Y:S01]  /*0900*/  IMAD.U32 R2, RZ, RZ, UR9 ;  /* 0x00000009ff027e24 */ /* 0x000fe2000f8e00ff */
[----:B------:R-:W-:Y:S01]  /*0910*/  STL [R1+0x6c], R16 ;  /* 0x00006c1001007387 */ /* 0x000fe20000100800 */
[----:B------:R-:W-:Y:S01]  /*0920*/  IMAD R2, R13, 0x400, R0 ;  /* 0x000004000d027824 */ /* 0x000fe200078e0200 */
[----:B------:R-:W-:Y:S01]  /*0930*/  LOP3.LUT R0, R6, 0x1c0, RZ, 0xc0, !PT ;  /* 0x000001c006007812 */ /* 0x000fe200078ec0ff */
[----:B------:R-:W-:Y:S02]  /*0940*/  IMAD.IADD R14, R5, 0x1, R4 ;  /* 0x00000001050e7824 */ /* 0x000fe400078e0204 */
[----:B------:R-:W-:Y:S02]  /*0950*/  IMAD.SHL.U32 R4, R11, 0x8, RZ ;  /* 0x000000080b047824 */ /* 0x000fe400078e00ff */
[----:B-1----:R-:W-:Y:S01]  /*0960*/  IMAD.IADD R10, R2, 0x1, R7 ;  /* 0x00000001020a7824 */ /* 0x002fe200078e0207 */
[----:B------:R-:W-:Y:S01]  /*0970*/  SHF.R.U32.HI R2, RZ, 0x3, R0 ;  /* 0x00000003ff027819 */ /* 0x000fe20000011600 */
[----:B------:R-:W-:Y:S01]  /*0980*/  IMAD.SHL.U32 R7, R12, 0x40, RZ ;  /* 0x000000400c077824 */ /* 0x000fe200078e00ff */
[----:B------:R-:W-:Y:S01]  /*0990*/  LOP3.LUT R4, R0, 0x8, R4, 0xf8, !PT ;  /* 0x0000000800047812 */ /* 0x000fe200078ef804 */
[----:B------:R-:W-:Y:S01]  /*09a0*/  IMAD.MOV.U32 R5, RZ, RZ, 0x20 ;  /* 0x00000020ff057424 */ /* 0x000fe200078e00ff */
[----:B------:R-:W-:Y:S01]  /*09b0*/  LOP3.LUT R0, R2, R9, R0, 0x1e, !PT ;  /* 0x0000000902007212 */ /* 0x000fe200078e1e00 */
[----:B------:R-:W-:Y:S01]  /*09c0*/  IMAD.MOV.U32 R11, RZ, RZ, 0x40 ;  /* 0x00000040ff0b7424 */ /* 0x000fe200078e00ff */
[----:B------:R-:W-:Y:S01]  /*09d0*/  LOP3.LUT R7, R7, 0xfffffe00, RZ, 0xc0, !PT ;  /* 0xfffffe0007077812 */ /* 0x000fe200078ec0ff */
[----:B------:R-:W-:Y:S01]  /*09e0*/  IMAD.MOV.U32 R9, RZ, RZ, -0x10 ;  /* 0xfffffff0ff097424 */ /* 0x000fe200078e00ff */
[----:B------:R-:W-:-:S02]  /*09f0*/  LOP3.LUT R2, R4, R2, RZ, 0x3c, !PT ;  /* 0x0000000204027212 */ /* 0x000fc400078e3cff */
[----:B------:R-:W-:Y:S01]  /*0a00*/  SHF.R.S32.HI R4, RZ, 0x2, R17 ;  /* 0x00000002ff047819 */ /* 0x000fe20000011411 */
[--C-:B------:R-:W-:Y:S01]  /*0a10*/  IMAD R8, R13, 0x400, R7.reuse ;  /* 0x000004000d087824 */ /* 0x100fe200078e0207 */
[----:B------:R-:W-:Y:S01]  /*0a20*/  IADD3 R13, R20, 0x80, RZ ;  /* 0x00000080140d7810 */ /* 0x000fe20007ffe0ff */
[----:B------:R-:W-:Y:S01]  /*0a30*/  IMAD R6, R18, 0x400, R7 ;  /* 0x0000040012067824 */ /* 0x000fe200078e0207 */
[----:B------:R-:W-:Y:S01]  /*0a40*/  LOP3.LUT R7, R0, R7, RZ, 0xfc, !PT ;  /* 0x0000000700077212 */ /* 0x000fe200078efcff */
[----:B------:R-:W-:Y:S01]  /*0a50*/  IMAD R12, R18, 0x10, R4 ;  /* 0x00000010120c7824 */ /* 0x000fe200078e0204 */
[----:B------:R-:W-:Y:S01]  /*0a60*/  SEL R0, R5, 0xffffffe0, !P3 ;  /* 0xffffffe005007807 */ /* 0x000fe20005800000 */
[----:B------:R-:W-:Y:S01]  /*0a70*/  IMAD.SHL.U32 R4, R15, 0x2, RZ ;  /* 0x000000020f047824 */ /* 0x000fe200078e00ff */
[----:B------:R1:W-:Y:S01]  /*0a80*/  STL [R1+0x70], R13 ;  /* 0x0000700d01007387 */ /* 0x0003e20000100800 */
[----:B------:R-:W-:Y:S01]  /*0a90*/  IMAD.IADD R6, R6, 0x1, R2 ;  /* 0x0000000106067824 */ /* 0x000fe200078e0202 */
[----:B------:R-:W-:Y:S01]  /*0aa0*/  SEL R9, R9, 0x10, !P0 ;  /* 0x0000001009097807 */ /* 0x000fe20004000000 */
[----:B------:R-:W-:Y:S01]  /*0ab0*/  IMAD R0, R252, 0x2, R0 ;  /* 0x00000002fc007824 */ /* 0x000fe200078e0200 */
[----:B------:R2:W-:Y:S01]  /*0ac0*/  STL [R1+0x50], R12 ;  /* 0x0000500c01007387 */ /* 0x0005e20000100800 */
[----:B------:R-:W-:Y:S01]  /*0ad0*/  IMAD.IADD R8, R2, 0x1, R8 ;  /* 0x0000000102087824 */ /* 0x000fe200078e0208 */
[----:B------:R-:W-:-:S02]  /*0ae0*/  SEL R2, R11, 0xffffffc0, !P4 ;  /* 0xffffffc00b027807 */ /* 0x000fc40006000000 */
[----:B------:R3:W-:Y:S01]  /*0af0*/  STL [R1+0x2c], R4 ;  /* 0x00002c0401007387 */ /* 0x0007e20000100800 */
[----:B------:R-:W-:Y:S02]  /*0b00*/  SEL R5, R5, 0xffffffe0, !P5 ;  /* 0xffffffe005057807 */ /* 0x000fe40006800000 */
[----:B------:R-:W-:Y:S01]  /*0b10*/  LEA R8, R8, 0x12000, 0x1 ;  /* 0x0001200008087811 */ /* 0x000fe200078e08ff */
[----:B------:R-:W-:Y:S01]  /*0b20*/  STL [R1], R0 ;  /* 0x0000000001007387 */ /* 0x000fe20000100800 */
[----:B-1----:R-:W-:-:S04]  /*0b30*/  LEA R13, R10, 0xc000, 0x1 ;  /* 0x0000c0000a0d7811 */ /* 0x002fc800078e08ff */
[C---:B--2---:R-:W-:Y:S02]  /*0b40*/  IADD3 R12, R13.reuse, 0x40, RZ ;  /* 0x000000400d0c7810 */ /* 0x044fe40007ffe0ff */
[----:B------:R-:W-:Y:S01]  /*0b50*/  @P2 IADD3 R12, R13, -0x40, RZ ;  /* 0xffffffc00d0c2810 */ /* 0x000fe20007ffe0ff */
[C---:B---3--:R-:W-:Y:S02]  /*0b60*/  IMAD.SHL.U32 R4, R252.reuse, 0x2, RZ ;  /* 0x00000002fc047824 */ /* 0x048fe400078e00ff */
[----:B------:R-:W-:-:S03]  /*0b70*/  IMAD R252, R252, 0x2, R2 ;  /* 0x00000002fcfc7824 */ /* 0x000fc600078e0202 */
[----:B------:R1:W-:Y:S02]  /*0b80*/  STL [R1+0x4], R4 ;  /* 0x0000040401007387 */ /* 0x0003e40000100800 */
[----:B-1----:R-:W-:Y:S01]  /*0b90*/  SEL R4, R11, 0xffffffc0, !P6 ;  /* 0xffffffc00b047807 */ /* 0x002fe20007000000 */
[----:B------:R-:W-:Y:S02]  /*0ba0*/  IMAD.IADD R11, R2, 0x1, R0 ;  /* 0x00000001020b7824 */ /* 0x000fe400078e0200 */
[----:B------:R-:W-:Y:S02]  /*0bb0*/  IMAD.SHL.U32 R0, R14, 0x2, RZ ;  /* 0x000000020e007824 */ /* 0x000fe400078e00ff */
[C---:B------:R-:W-:Y:S01]  /*0bc0*/  IMAD R2, R3.reuse, 0x2, R2 ;  /* 0x0000000203027824 */ /* 0x040fe200078e0202 */
[----:B------:R1:W-:Y:S01]  /*0bd0*/  STL [R1+0x10], R11 ;  /* 0x0000100b01007387 */ /* 0x0003e20000100800 */
[C---:B------:R-:W-:Y:S02]  /*0be0*/  IMAD.IADD R10, R0.reuse, 0x1, R9 ;  /* 0x00000001000a7824 */ /* 0x040fe400078e0209 */
[----:B------:R-:W-:Y:S01]  /*0bf0*/  IMAD.SHL.U32 R3, R3, 0x2, RZ ;  /* 0x0000000203037824 */ /* 0x000fe200078e00ff */
[----:B------:R2:W-:Y:S04]  /*0c00*/  STL [R1+0x54], R0 ;  /* 0x0000540001007387 */ /* 0x0005e80000100800 */
[----:B------:R-:W-:Y:S04]  /*0c10*/  STL [R1+0x80], R13 ;  /* 0x0000800d01007387 */ /* 0x000fe80000100800 */
[----:B------:R3:W-:Y:S01]  /*0c20*/  STL [R1+0x60], R10 ;  /* 0x0000600a01007387 */ /* 0x0007e20000100800 */
[----:B-1----:R-:W-:-:S02]  /*0c30*/  IADD3 R11, R0, 0x20, RZ ;  /* 0x00000020000b7810 */ /* 0x002fc40007ffe0ff */
[----:B------:R-:W-:Y:S01]  /*0c40*/  @P1 IADD3 R11, R0, -0x20, RZ ;  /* 0xffffffe0000b1810 */ /* 0x000fe20007ffe0ff */
[----:B--2---:R-:W-:Y:S02]  /*0c50*/  IMAD.SHL.U32 R0, R7, 0x2, RZ ;  /* 0x0000000207007824 */ /* 0x004fe400078e00ff */
[----:B---3--:R-:W-:Y:S02]  /*0c60*/  IMAD.SHL.U32 R10, R6, 0x2, RZ ;  /* 0x00000002060a7824 */ /* 0x008fe400078e00ff */
[----:B------:R-:W-:Y:S02]  /*0c70*/  IMAD.IADD R6, R9, 0x1, R11 ;  /* 0x0000000109067824 */ /* 0x000fe400078e020b */
[C---:B------:R-:W-:Y:S01]  /*0c80*/  IMAD.IADD R7, R10.reuse, 0x1, R5 ;  /* 0x000000010a077824 */ /* 0x040fe200078e0205 */
[----:B------:R-:W-:Y:S01]  /*0c90*/  STL [R1+0x8], R10 ;  /* 0x0000080a01007387 */ /* 0x000fe20000100800 */
[----:B------:R-:W-:-:S03]  /*0ca0*/  IMAD.IADD R9, R10, 0x1, R4 ;  /* 0x000000010a097824 */ /* 0x000fc600078e0204 */
[----:B------:R-:W-:Y:S04]  /*0cb0*/  STL [R1+0x58], R11 ;  /* 0x0000580b01007387 */ /* 0x000fe80000100800 */
[----:B------:R-:W-:Y:S04]  /*0cc0*/  STL [R1+0x1c], R8 ;  /* 0x00001c0801007387 */ /* 0x000fe80000100800 */
[----:B------:R-:W-:Y:S04]  /*0cd0*/  STL [R1+0x84], R12 ;  /* 0x0000840c01007387 */ /* 0x000fe80000100800 */
[----:B------:R1:W-:Y:S04]  /*0ce0*/  STL [R1+0x5c], R6 ;  /* 0x00005c0601007387 */ /* 0x0003e80000100800 */
[----:B------:R2:W-:Y:S04]  /*0cf0*/  STL [R1+0xc], R7 ;  /* 0x00000c0701007387 */ /* 0x0005e80000100800 */
[----:B------:R3:W-:Y:S01]  /*0d00*/  STL [R1+0x18], R9 ;  /* 0x0000180901007387 */ /* 0x0007e20000100800 */
[----:B-1----:R-:W-:-:S02]  /*0d10*/  IMAD.IADD R6, R4, 0x1, R8 ;  /* 0x0000000104067824 */ /* 0x002fc400078e0208 */
[----:B------:R-:W-:Y:S02]  /*0d20*/  IMAD.IADD R8, R5, 0x1, R8 ;  /* 0x0000000105087824 */ /* 0x000fe400078e0208 */
[----:B--2---:R-:W-:Y:S02]  /*0d30*/  IMAD.IADD R7, R7, 0x1, R4 ;  /* 0x0000000107077824 */ /* 0x004fe400078e0204 */
[----:B------:R-:W-:Y:S01]  /*0d40*/  IMAD.IADD R4, R5, 0x1, R6 ;  /* 0x0000000105047824 */ /* 0x000fe200078e0206 */
[----:B------:R3:W-:Y:S04]  /*0d50*/  STL [R1+0x28], R8 ;  /* 0x0000280801007387 */ /* 0x0007e80000100800 */
[----:B------:R3:W-:Y:S04]  /*0d60*/  STL [R1+0x20], R6 ;  /* 0x0000200601007387 */ /* 0x0007e80000100800 */
[----:B------:R3:W-:Y:S04]  /*0d70*/  STL [R1+0x14], R7 ;  /* 0x0000140701007387 */ /* 0x0007e80000100800 */
[----:B------:R3:W-:Y:S02]  /*0d80*/  STL [R1+0x24], R4 ;  /* 0x0000240401007387 */ /* 0x0007e40000100800 */
.L_x_297:
[----:B------:R-:W-:Y:S02]  /*0d90*/  ULDC.64 UR6, c[0x0][0x240] ;  /* 0x0000900000067ab9 */ /* 0x000fe40000000a00 */
[----:B------:R-:W-:-:S02]  /*0da0*/  UISETP.NE.U32.AND UP1, UPT, URZ, UR6, UPT ;  /* 0x000000063f00728c */ /* 0x000fc4000bf25070 */
[----:B------:R-:W-:Y:S02]  /*0db0*/  USHF.L.U32 UR14, UR36, 0x2, URZ ;  /* 0x00000002240e7899 */ /* 0x000fe4000800063f */
[----:B------:R-:W-:Y:S02]  /*0dc0*/  USHF.R.S32.HI UR41, URZ, 0x1f, UR36 ;  /* 0x0000001f3f297899 */ /* 0x000fe40008011424 */
[----:B------:R-:W-:Y:S02]  /*0dd0*/  UISETP.NE.AND.EX UP1, UPT, URZ, UR7, UPT, UP1 ;  /* 0x000000073f00728c */ /* 0x000fe4000bf25310 */
[----:B------:R-:W-:Y:S02]  /*0de0*/  ULDC.64 UR10, c[0x0][0x250] ;  /* 0x00009400000a7ab9 */ /* 0x000fe40000000a00 */
[----:B------:R-:W-:Y:S02]  /*0df0*/  UISETP.NE.U32.AND UP3, UPT, URZ, UR10, UPT ;  /* 0x0000000a3f00728c */ /* 0x000fe4000bf65070 */
[----:B------:R-:W-:Y:S01]  /*0e00*/  USHF.L.U64.HI UR12, UR36, 0x2, UR41 ;  /* 0x00000002240c7899 */ /* 0x000fe20008010229 */
[----:B------:R-:W-:Y:S01]  /*0e10*/  PLOP3.LUT P2, PT, PT, PT, UP1, 0x80, 0x0 ;  /* 0x000000000000781c */ /* 0x000fe20003f4f018 */
[----:B------:R-:W-:-:S02]  /*0e20*/  UIADD3 UR6, UP0, UR14, UR6, URZ ;  /* 0x000000060e067290 */ /* 0x000fc4000ff1e03f */
[----:B------:R-:W-:Y:S02]  /*0e30*/  UISETP.NE.AND.EX UP3, UPT, URZ, UR11, UPT, UP3 ;  /* 0x0000000b3f00728c */ /* 0x000fe4000bf65330 */
[----:B------:R-:W-:Y:S02]  /*0e40*/  UIADD3.X UR7, UR12, UR7, URZ, UP0, !UPT ;  /* 0x000000070c077290 */ /* 0x000fe400087fe43f */
[----:B-123--:R-:W-:Y:S01]  /*0e50*/  IMAD.U32 R4, RZ, RZ, UR6 ;  /* 0x00000006ff047e24 */ /* 0x00efe2000f8e00ff */
[----:B------:R-:W-:Y:S01]  /*0e60*/  ULDC.U8 UR13, c[0x0][0x312] ;  /* 0x0000c480000d7ab9 */ /* 0x000fe20000000000 */
[----:B------:R-:W-:Y:S01]  /*0e70*/  PLOP3.LUT P0, PT, PT, PT, UP3, 0x80, 0x0 ;  /* 0x000000000000781c */ /* 0x000fe20003f0f038 */
[----:B------:R-:W-:Y:S01]  /*0e80*/  ULDC.64 UR8, c[0x0][0x248] ;  /* 0x0000920000087ab9 */ /* 0x000fe20000000a00 */
[----:B------:R-:W-:Y:S01]  /*0e90*/  IMAD.U32 R5, RZ, RZ, UR7 ;  /* 0x00000007ff057e24 */ /* 0x000fe2000f8e00ff */
[----:B------:R-:W-:Y:S02]  /*0ea0*/  UISETP.NE.AND UP4, UPT, UR13, URZ, UPT ;  /* 0x0000003f0d00728c */ /* 0x000fe4000bf85270 */
[----:B------:R-:W-:-:S02]  /*0eb0*/  @UP3 UIADD3 UR6, UP0, UR14, UR10, URZ ;  /* 0x0000000a0e063290 */ /* 0x000fc4000ff1e03f */
        /* <DEDUP_REMOVED lines=34> */
.L_x_253:
        /* <DEDUP_REMOVED lines=22> */
[----:B------:R-:W-:Y:S02]  /*1240*/  UIMAD UR9, UR41, UR10, URZ ;  /* 0x0000000a290972a4 */ /* 0x000fe4000f8e023f */
[----:B-1----:R-:W-:Y:S02]  /*1250*/  UISETP.NE.AND UP0, UPT, UR35, -0x1, UPT ;  /* 0xffffffff2300788c */ /* 0x002fe4000bf05270 */
[----:B------:R-:W-:Y:S02]  /*1260*/  UIADD3 UR8, UR31, 0x3f, URZ ;  /* 0x0000003f1f087890 */ /* 0x000fe4000fffe03f */
[----:B------:R-:W-:Y:S02]  /*1270*/  UIMAD UR12, UR36, UR11, UR9 ;  /* 0x0000000b240c72a4 */ /* 0x000fe4000f8e0209 */
[----:B------:R-:W-:Y:S01]  /*1280*/  USHF.R.S32.HI UR9, URZ, 0x1f, UR8 ;  /* 0x0000001f3f097899 */ /* 0x000fe20008011408 */
[----:B------:R-:W-:Y:S01]  /*1290*/  PLOP3.LUT P1, PT, PT, PT, UP0, 0x80, 0x0 ;  /* 0x000000000000781c */ /* 0x000fe20003f2f008 */
[----:B------:R-:W-:-:S02]  /*12a0*/  ULDC.64 UR14, c[0x0][0x190] ;  /* 0x00006400000e7ab9 */ /* 0x000fc40000000a00 */
[----:B------:R-:W-:Y:S02]  /*12b0*/  ULEA.HI UR11, UR9, UR8, URZ, 0x6 ;  /* 0x00000008090b7291 */ /* 0x000fe4000f8f303f */
[----:B------:R-:W-:Y:S02]  /*12c0*/  UIMAD.WIDE.U32 UR6, UR36, UR10, URZ ;  /* 0x0000000a240672a5 */ /* 0x000fe4000f8e003f */
[----:B------:R-:W-:Y:S02]  /*12d0*/  UISETP.NE.AND UP2, UPT, UR13, -0x1, UPT ;  /* 0xffffffff0d00788c */ /* 0x000fe4000bf45270 */
[----:B------:R-:W-:Y:S02]  /*12e0*/  UIMAD.WIDE.U32 UR8, UR13, UR14, URZ ;  /* 0x0000000e0d0872a5 */ /* 0x000fe4000f8e003f */
[----:B------:R-:W-:Y:S02]  /*12f0*/  @UP0 UIADD3 UR10, UR34, UR35, URZ ;  /* 0x00000023220a0290 */ /* 0x000fe4000fffe03f */
[----:B------:R-:W-:-:S02]  /*1300*/  ULDC.64 UR16, c[0x0][0x198] ;  /* 0x0000660000107ab9 */ /* 0x000fc40000000a00 */
[----:B------:R-:W-:Y:S02]  /*1310*/  UIADD3 UR29, UR7, UR12, URZ ;  /* 0x0000000c071d7290 */ /* 0x000fe4000fffe03f */
[----:B------:R-:W-:Y:S02]  /*1320*/  USEL UR40, UR6, UR8, !UP2 ;  /* 0x0000000806287287 */ /* 0x000fe4000d000000 */
[----:B------:R-:W-:Y:S02]  /*1330*/  @UP0 UIMAD.WIDE.U32 UR6, UR10, UR16, URZ ;  /* 0x000000100a0602a5 */ /* 0x000fe4000f8e003f */
[----:B------:R-:W-:Y:S02]  /*1340*/  ULOP3.LUT UR8, UR11, 0xffffffc0, URZ, 0xc0, !UPT ;  /* 0xffffffc00b087892 */ /* 0x000fe4000f8ec03f */
[----:B------:R-:W-:Y:S02]  /*1350*/  @UP0 UIMAD UR24, UR10, UR17, UR7 ;  /* 0x000000110a1802a4 */ /* 0x000fe4000f8e0207 */
[----:B------:R-:W-:-:S02]  /*1360*/  UIMAD UR7, UR13, UR15, URZ ;  /* 0x0000000f0d0772a4 */ /* 0x000fc4000f8e023f */
[----:B------:R-:W-:Y:S02]  /*1370*/  UIADD3 UR15, UR8, -0x40, URZ ;  /* 0xffffffc0080f7890 */ /* 0x000fe4000fffe03f */
[----:B------:R-:W-:Y:S02]  /*1380*/  USHF.R.S32.HI UR30, URZ, 0x6, UR11 ;  /* 0x000000063f1e7899 */ /* 0x000fe4000801140b */
        /* <DEDUP_REMOVED lines=16> */
.L_x_255:
        /* <DEDUP_REMOVED lines=9> */
[----:B------:R-:W-:Y:S02]  /*1520*/  ULDC.64 UR10, c[0x0][0x188] ;  /* 0x00006200000a7ab9 */ /* 0x000fe40000000a00 */
[----:B------:R-:W-:Y:S02]  /*1530*/  UIMAD UR9, UR34, UR9, UR6 ;  /* 0x00000009220972a4 */ /* 0x000fe4000f8e0206 */
[----:B------:R-:W-:-:S04]  /*1540*/  UIMAD UR6, UR41, UR10, URZ ;  /* 0x0000000a290672a4 */ /* 0x000fc8000f8e023f */
[----:B------:R-:W-:Y:S02]  /*1550*/  UIMAD UR11, UR36, UR11, UR6 ;  /* 0x0000000b240b72a4 */ /* 0x000fe4000f8e0206 */
[----:B------:R-:W-:-:S04]  /*1560*/  UIMAD.WIDE.U32 UR6, UR34, UR8, URZ ;  /* 0x00000008220672a5 */ /* 0x000fc8000f8e003f */
[----:B------:R-:W-:-:S04]  /*1570*/  UIADD3 UR7, UR7, UR9, URZ ;  /* 0x0000000907077290 */ /* 0x000fc8000fffe03f */
[----:B------:R-:W-:-:S04]  /*1580*/  UIMAD.WIDE.U32 UR6, UR36, UR10, UR6 ;  /* 0x0000000a240672a5 */ /* 0x000fc8000f8e0006 */
[----:B------:R-:W-:-:S03]  /*1590*/  UIADD3 UR28, UR7, UR11, URZ ;  /* 0x0000000b071c7290 */ /* 0x000fc6000fffe03f */
[----:B------:R-:W-:Y:S02]  /*15a0*/  UMOV UR26, UR6 ;  /* 0x00000006001a7c82 */ /* 0x000fe40008000000 */
.L_x_256:
[----:B------:R-:W-:Y:S01]  /*15b0*/  IABS R8, c[0x0][0x1c8] ;  /* 0x0000720000087a13 */ /* 0x000fe20000000000 */
[----:B------:R-:W-:Y:S01]  /*15c0*/  ULDC.64 UR8, c[0x0][0x370] ;  /* 0x0000dc0000087ab9 */ /* 0x000fe20000000a00 */
[----:B--2---:R-:W-:Y:S01]  /*15d0*/  IABS R7, UR37 ;  /* 0x0000002500077c13 */ /* 0x004fe20008000000 */
[----:B------:R-:W-:Y:S01]  /*15e0*/  @UP2 UIMAD.WIDE.U32 UR6, UR13, UR8, URZ ;  /* 0x000000080d0622a5 */ /* 0x000fe2000f8e003f */
[----:B------:R-:W1:Y:S01]  /*15f0*/  I2F.RP R4, R8 ;  /* 0x0000000800047306 */ /* 0x000e620000209400 */
[----:B------:R-:W-:Y:S01]  /*1600*/  ULDC UR10, c[0x0][0x224] ;  /* 0x00008900000a7ab9 */ /* 0x000fe20000000800 */
[----:B------:R-:W-:Y:S01]  /*1610*/  ISETP.NE.AND P2, PT, RZ, c[0x0][0x1c8], PT ;  /* 0x00007200ff007a0c */ /* 0x000fe20003f45270 */
[----:B------:R-:W-:Y:S02]  /*1620*/  @UP2 UIMAD UR23, UR13, UR9, UR7 ;  /* 0x000000090d1722a4 */ /* 0x000fe4000f8e0207 */
[----:B------:R-:W-:Y:S02]  /*1630*/  USHF.R.S32.HI UR16, URZ, 0x1f, UR18 ;  /* 0x0000001f3f107899 */ /* 0x000fe40008011412 */
[----:B------:R-:W-:-:S02]  /*1640*/  @UP2 UMOV UR21, UR6 ;  /* 0x0000000600152c82 */ /* 0x000fc40008000000 */
[----:B------:R-:W-:Y:S02]  /*1650*/  ULDC.64 UR6, c[0x0][0x368] ;  /* 0x0000da0000067ab9 */ /* 0x000fe40000000a00 */
[----:B------:R-:W-:-:S04]  /*1660*/  @!UP2 UIMAD UR8, UR41, UR6, URZ ;  /* 0x000000062908a2a4 */ /* 0x000fc8000f8e023f */
[----:B------:R-:W-:Y:S01]  /*1670*/  @!UP2 UIMAD UR8, UR36, UR7, UR8 ;  /* 0x000000072408a2a4 */ /* 0x000fe2000f8e0208 */
[----:B-1----:R-:W1:Y:S01]  /*1680*/  MUFU.RCP R4, R4 ;  /* 0x0000000400047308 */ /* 0x002e620000001000 */
[----:B------:R-:W-:-:S04]  /*1690*/  @!UP2 UIMAD.WIDE.U32 UR6, UR36, UR6, URZ ;  /* 0x000000062406a2a5 */ /* 0x000fc8000f8e003f */
[----:B------:R-:W-:Y:S02]  /*16a0*/  @!UP2 UIADD3 UR23, UR7, UR8, URZ ;  /* 0x000000080717a290 */ /* 0x000fe4000fffe03f */
[----:B------:R-:W-:Y:S02]  /*16b0*/  UIMAD UR8, UR39, UR13, URZ ;  /* 0x0000000d270872a4 */ /* 0x000fe4000f8e023f */
[----:B------:R-:W-:Y:S02]  /*16c0*/  @!UP2 UMOV UR21, UR6 ;  /* 0x000000060015ac82 */ /* 0x000fe40008000000 */
[----:B------:R-:W-:Y:S01]  /*16d0*/  UIMAD UR6, UR41, UR10, UR55 ;  /* 0x0000000a290672a4 */ /* 0x000fe2000f8e0237 */
[----:B------:R-:W2:Y:S03]  /*16e0*/  S2UR UR10, SR_CTAID.X ;  /* 0x00000000000a79c3 */ /* 0x000ea60000002500 */
        /* <DEDUP_REMOVED lines=8> */
[----:B------:R-:W-:Y:S01]  /*1770*/  ULDC.64 UR8, c[0x0][0x3d8] ;  /* 0x0000f60000087ab9 */ /* 0x000fe20000000a00 */
[----:B-1----:R-:W-:Y:S01]  /*1780*/  IMAD.MOV R4, RZ, RZ, -R5 ;  /* 0x000000ffff047224 */ /* 0x002fe200078e0a05 */
[----:B--2---:R-:W-:-:S03]  /*1790*/  UIMAD.WIDE.U32 UR6, UR10, UR8, URZ ;  /* 0x000000080a0672a5 */ /* 0x004fc6000f8e003f */
[----:B------:R-:W-:Y:S01]  /*17a0*/  IMAD R6, R4, R8, RZ ;  /* 0x0000000804067224 */ /* 0x000fe200078e02ff */
[----:B------:R-:W-:Y:S01]  /*17b0*/  USEL UR14, UR6, URZ, UP6 ;  /* 0x0000003f060e7287 */ /* 0x000fe2000b000000 */
[----:B------:R-:W-:Y:S01]  /*17c0*/  IMAD.MOV.U32 R4, RZ, RZ, RZ ;  /* 0x000000ffff047224 */ /* 0x000fe200078e00ff */
[----:B------:R-:W-:Y:S02]  /*17d0*/  UIMAD UR9, UR10, UR9, UR7 ;  /* 0x000000090a0972a4 */ /* 0x000fe4000f8e0207 */
[----:B------:R-:W-:Y:S01]  /*17e0*/  USHF.L.U64.HI UR6, UR36, 0x7, UR41 ;  /* 0x0000000724067899 */ /* 0x000fe20008010229 */
[----:B------:R-:W-:Y:S01]  /*17f0*/  IMAD.HI.U32 R4, R5, R6, R4 ;  /* 0x0000000605047227 */ /* 0x000fe200078e0004 */
[----:B------:R-:W-:Y:S02]  /*1800*/  USHF.L.U32 UR10, UR36, 0x7, URZ ;  /* 0x00000007240a7899 */ /* 0x000fe4000800063f */
[----:B------:R-:W-:Y:S01]  /*1810*/  USEL UR7, UR6, URZ, UP1 ;  /* 0x0000003f06077287 */ /* 0x000fe20008800000 */
[----:B------:R-:W-:Y:S01]  /*1820*/  IMAD.MOV.U32 R5, RZ, RZ, R7 ;  /* 0x000000ffff057224 */ /* 0x000fe200078e0007 */
[----:B------:R-:W-:-:S03]  /*1830*/  USEL UR6, UR10, URZ, UP1 ;  /* 0x0000003f0a067287 */ /* 0x000fc60008800000 */
[----:B------:R-:W-:Y:S01]  /*1840*/  IMAD.HI.U32 R4, R4, R5, RZ ;  /* 0x0000000504047227 */ /* 0x000fe200078e00ff */
[----:B------:R-:W-:Y:S02]  /*1850*/  UIADD3 UR6, UP1, UR15, UR6, URZ ;  /* 0x000000060f067290 */ /* 0x000fe4000ff3e03f */
[----:B------:R-:W-:Y:S01]  /*1860*/  ULDC UR10, c[0x0][0x234] ;  /* 0x00008d00000a7ab9 */ /* 0x000fe20000000800 */
[----:B------:R-:W-:Y:S01]  /*1870*/  IMAD.MOV R6, RZ, RZ, -R4 ;  /* 0x000000ffff067224 */ /* 0x000fe200078e0a04 */
[----:B------:R-:W-:Y:S02]  /*1880*/  UIADD3.X UR8, UR25, UR7, URZ, UP1, !UPT ;  /* 0x0000000719087290 */ /* 0x000fe40008ffe43f */
[----:B------:R-:W-:Y:S01]  /*1890*/  UIMAD UR7, UR39, UR6, URZ ;  /* 0x00000006270772a4 */ /* 0x000fe2000f8e023f */
[----:B------:R-:W-:-:S03]  /*18a0*/  IMAD R5, R8, R6, R5 ;  /* 0x0000000608057224 */ /* 0x000fc600078e0205 */
[----:B------:R-:W-:Y:S02]  /*18b0*/  UIMAD UR8, UR38, UR8, UR7 ;  /* 0x00000008260872a4 */ /* 0x000fe4000f8e0207 */
[----:B------:R-:W-:Y:S01]  /*18c0*/  ISETP.GT.U32.AND P0, PT, R8, R5, PT ;  /* 0x000000050800720c */ /* 0x000fe20003f04070 */
[----:B------:R-:W-:-:S04]  /*18d0*/  @UP5 USEL UR7, UR57, UR13, !UP2 ;  /* 0x0000000d39075287 */ /* 0x000fc8000d000000 */
[----:B------:R-:W-:Y:S02]  /*18e0*/  @UP5 UIMAD UR12, UR37, UR10, UR7 ;  /* 0x0000000a250c52a4 */ /* 0x000fe4000f8e0207 */
[----:B------:R-:W-:Y:S02]  /*18f0*/  UIMAD.WIDE.U32 UR6, UR38, UR6, URZ ;  /* 0x00000006260672a5 */ /* 0x000fe4000f8e003f */
[----:B------:R-:W-:Y:S02]  /*1900*/  USEL UR10, UR9, URZ, UP6 ;  /* 0x0000003f090a7287 */ /* 0x000fe4000b000000 */
[----:B------:R-:W-:Y:S02]  /*1910*/  UIADD3 UR9, UR7, UR8, URZ ;  /* 0x0000000807097290 */ /* 0x000fe4000fffe03f */
[----:B------:R-:W-:Y:S01]  /*1920*/  @!P0 IMAD.IADD R5, R5, 0x1, -R8 ;  /* 0x0000000105058824 */ /* 0x000fe200078e0a08 */
[----:B------:R-:W-:Y:S01]  /*1930*/  @!P0 IADD3 R4, R4, 0x1, RZ ;  /* 0x0000000104048810 */ /* 0x000fe20007ffe0ff */
[----:B------:R-:W-:Y:S01]  /*1940*/  @!UP5 UMOV UR12, UR52 ;  /* 0x00000034000cdc82 */ /* 0x000fe20008000000 */
[----:B------:R-:W-:-:S02]  /*1950*/  ISETP.LE.AND P0, PT, RZ, UR59, PT ;  /* 0x0000003bff007c0c */ /* 0x000fc4000bf03270 */
        /* <DEDUP_REMOVED lines=13> */
.L_x_257:
[----:B------:R-:W-:Y:S02]  /*1a30*/  UMOV UR8, UR53 ;  /* 0x0000003500087c82 */ /* 0x000fe40008000000 */
.L_x_258:
[----:B------:R-:W2:Y:S04]  /*1a40*/  LDL.64 R4, [R1+0x48] ;  /* 0x0000480001047983 */ /* 0x000ea80000100a00 */
[----:B------:R1:W2:Y:S01]  /*1a50*/  LDL.64 R28, [R1+0x48] ;  /* 0x00004800011c7983 */ /* 0x0002a20000100a00 */
[----:B------:R-:W-:Y:S01]  /*1a60*/  UIADD3 UR6, UP4, UP3, UR6, UR47, UR49 ;  /* 0x0000002f06067290 */ /* 0x000fe2000fb9e031 */
[----:B------:R-:W-:Y:S01]  /*1a70*/  IMAD.U32 R11, RZ, RZ, UR15 ;  /* 0x0000000fff0b7e24 */ /* 0x000fe2000f8e00ff */
[----:B------:R-:W-:Y:S01]  /*1a80*/  UIADD3 UR13, UR15, UR12, URZ ;  /* 0x0000000c0f0d7290 */ /* 0x000fe2000fffe03f */
[----:B------:R-:W3:Y:S01]  /*1a90*/  S2R R30, SR_TID.X ;  /* 0x00000000001e7919 */ /* 0x000ee20000002100 */
[----:B------:R-:W-:Y:S01]  /*1aa0*/  UIADD3 UR20, UP2, UP1, UR14, UR6, UR17 ;  /* 0x000000060e147290 */ /* 0x000fe2000f95e011 */
[----:B------:R-:W-:Y:S01]  /*1ab0*/  BSSY B1, `(.L_x_254) ;  /* 0x00007f7000017945 */ /* 0x000fe20003800000 */
[----:B------:R-:W-:Y:S01]  /*1ac0*/  UIADD3.X UR6, UR9, UR51, UR56, UP4, UP3 ;  /* 0x0000003309067290 */ /* 0x000fe2000a7e6438 */
[----:B------:R-:W4:Y:S03]  /*1ad0*/  S2R R31, SR_TID.X ;  /* 0x00000000001f7919 */ /* 0x000f260000002100 */
[----:B------:R-:W-:Y:S01]  /*1ae0*/  UIADD3.X UR19, UR10, UR6, UR11, UP2, UP1 ;  /* 0x000000060a137290 */ /* 0x000fe200097e240b */
[----:B------:R-:W5:Y:S02]  /*1af0*/  S2R R25, SR_TID.X ;  /* 0x0000000000197919 */ /* 0x000f640000002100 */
[----:B------:R-:W-:-:S02]  /*1b00*/  ULDC.64 UR6, c[0x0][0x1a8] ;  /* 0x00006a0000067ab9 */ /* 0x000fc40000000a00 */
[----:B------:R-:W-:-:S04]  /*1b10*/  UIMAD UR6, UR60, UR6, URZ ;  /* 0x000000063c0672a4 */ /* 0x000fc8000f8e023f */
[----:B------:R-:W-:-:S03]  /*1b20*/  UIMAD UR17, UR37, UR7, UR6 ;  /* 0x00000007251172a4 */ /* 0x000fc6000f8e0206 */
[----:B------:R-:W-:Y:S02]  /*1b30*/  ULDC.64 UR6, c[0x0][0x378] ;  /* 0x0000de0000067ab9 */ /* 0x000fe40000000a00 */
[----:B------:R-:W-:Y:S01]  /*1b40*/  UIMAD UR6, UR60, UR6, URZ ;  /* 0x000000063c0672a4 */ /* 0x000fe2000f8e023f */
[----:B---3--:R-:W-:-:S03]  /*1b50*/  SHF.R.S32.HI R30, RZ, 0x1f, R30 ;  /* 0x0000001fff1e7819 */ /* 0x008fc6000001141e */
[----:B------:R-:W-:Y:S01]  /*1b60*/  UIMAD UR14, UR37, UR7, UR6 ;  /* 0x00000007250e72a4 */ /* 0x000fe2000f8e0206 */
[----:B----4-:R-:W-:Y:S02]  /*1b70*/  LEA.HI R30, R30, R31, RZ, 0x3 ;  /* 0x0000001f1e1e7211 */ /* 0x010fe400078f18ff */
[----:B------:R-:W-:Y:S02]  /*1b80*/  ULDC.64 UR6, c[0x0][0x370] ;  /* 0x0000dc0000067ab9 */ /* 0x000fe40000000a00 */
[----:B------:R-:W-:Y:S01]  /*1b90*/  UIMAD UR6, UR25, UR6, URZ ;  /* 0x00000006190672a4 */ /* 0x000fe2000f8e023f */
[----:B------:R-:W-:Y:S02]  /*1ba0*/  SHF.R.S32.HI R30, RZ, 0x3, R30 ;  /* 0x00000003ff1e7819 */ /* 0x000fe4000001141e */
[----:B-----5:R-:W-:Y:S01]  /*1bb0*/  SHF.R.S32.HI R26, RZ, 0x1f, R25 ;  /* 0x0000001fff1a7819 */ /* 0x020fe20000011419 */
[----:B------:R-:W-:Y:S01]  /*1bc0*/  UIMAD UR11, UR15, UR7, UR6 ;  /* 0x000000070f0b72a4 */ /* 0x000fe2000f8e0206 */
[----:B------:R-:W-:Y:S01]  /*1bd0*/  SHF.R.S32.HI R24, RZ, 0x1f, R30 ;  /* 0x0000001fff187819 */ /* 0x000fe2000001141e */
[----:B------:R-:W-:Y:S01]  /*1be0*/  UIADD3 UR6, UR15, UR8, URZ ;  /* 0x000000080f067290 */ /* 0x000fe2000fffe03f */
[----:B------:R-:W-:-:S02]  /*1bf0*/  IADD3 R6, P0, R30, UR15, RZ ;  /* 0x0000000f1e067c10 */ /* 0x000fc4000ff1e0ff */
[----:B------:R-:W-:Y:S02]  /*1c00*/  ULDC.64 UR8, c[0x0][0x3c8] ;  /* 0x0000f20000087ab9 */ /* 0x000fe40000000a00 */
[----:B------:R-:W-:Y:S01]  /*1c10*/  IADD3.X R7, R24, UR25, RZ, P0, !PT ;  /* 0x0000001918077c10 */ /* 0x000fe200087fe4ff */
[----:B------:R-:W-:Y:S02]  /*1c20*/  UMOV UR25, 0x4 ;  /* 0x0000000400197882 */ /* 0x000fe40000000000 */
[----:B------:R-:W-:Y:S02]  /*1c30*/  UIMAD.WIDE UR6, UR6, UR25, UR8 ;  /* 0x00000019060672a5 */ /* 0x000fe4000f8e0208 */
[----:B------:R-:W-:Y:S01]  /*1c40*/  IMAD R7, R7, c[0x0][0x190], RZ ;  /* 0x0000640007077a24 */ /* 0x000fe200078e02ff */
[----:B------:R-:W-:-:S04]  /*1c50*/  UIADD3 UR8, UR30, -0x1, URZ ;  /* 0xffffffff1e087890 */ /* 0x000fc8000fffe03f */
[----:B------:R-:W-:Y:S02]  /*1c60*/  UMOV UR10, UR6 ;  /* 0x00000006000a7c82 */ /* 0x000fe40008000000 */
[----:B------:R-:W-:Y:S02]  /*1c70*/  UIADD3 UR6, -UR27, UR31, UR18 ;  /* 0x0000001f1b067290 */ /* 0x000fe4000fffe112 */
[----:B------:R-:W-:Y:S01]  /*1c80*/  UMOV UR9, UR7 ;  /* 0x0000000700097c82 */ /* 0x000fe20008000000 */
[----:B--2---:R-:W-:-:S05]  /*1c90*/  IMAD.MOV.U32 R28, RZ, RZ, R4 ;  /* 0x000000ffff1c7224 */ /* 0x004fca00078e0004 */
[----:B------:R-:W-:-:S05]  /*1ca0*/  SHF.R.S32.HI R29, RZ, 0x1f, R28 ;  /* 0x0000001fff1d7819 */ /* 0x000fca000001141c */
[C---:B------:R-:W-:Y:S01]  /*1cb0*/  IMAD.WIDE.U32 R4, R6.reuse, c[0x0][0x190], R28 ;  /* 0x0000640006047a25 */ /* 0x040fe200078e001c */
[----:B------:R1:W-:Y:S03]  /*1cc0*/  STL [R1+0x4c], R29 ;  /* 0x00004c1d01007387 */ /* 0x0003e60000100800 */
[----:B------:R-:W-:Y:S01]  /*1cd0*/  IMAD R6, R6, c[0x0][0x194], R7 ;  /* 0x0000650006067a24 */ /* 0x000fe200078e0207 */
[----:B------:R-:W-:Y:S01]  /*1ce0*/  IADD3 R8, P0, R4, UR40, RZ ;  /* 0x0000002804087c10 */ /* 0x000fe2000ff1e0ff */
[----:B------:R-:W-:Y:S02]  /*1cf0*/  ULDC UR40, c[0x0][0x2e8] ;  /* 0x0000ba0000287ab9 */ /* 0x000fe40000000800 */
[----:B------:R-:W-:Y:S01]  /*1d00*/  UIADD3 UR6, UR6, -UR40, URZ ;  /* 0x8000002806067290 */ /* 0x000fe2000fffe03f */
[----:B------:R-:W-:Y:S02]  /*1d10*/  IADD3.X R9, R5, UR29, R6, P0, !PT ;  /* 0x0000001d05097c10 */ /* 0x000fe400087fe406 */
[----:B------:R-:W-:Y:S01]  /*1d20*/  LEA.HI R6, R26, R25, RZ, 0x5 ;  /* 0x000000191a067211 */ /* 0x000fe200078f28ff */
[----:B------:R-:W-:Y:S01]  /*1d30*/  USHF.R.S32.HI UR12, URZ, 0x1f, UR6 ;  /* 0x0000001f3f0c7899 */ /* 0x000fe20008011406 */
[----:B------:R-:W-:-:S02]  /*1d40*/  IADD3 R4, P0, R28, UR21, RZ ;  /* 0x000000151c047c10 */ /* 0x000fc4000ff1e0ff */
[----:B------:R-:W-:Y:S01]  /*1d50*/  LOP3.LUT R7, R6, 0xffffffe0, RZ, 0xc0, !PT ;  /* 0xffffffe006077812 */ /* 0x000fe200078ec0ff */
[----:B------:R-:W-:Y:S01]  /*1d60*/  ULEA.HI UR12, UR12, UR6, URZ, 0x6 ;  /* 0x000000060c0c7291 */ /* 0x000fe2000f8f303f */
[----:B------:R-:W-:Y:S02]  /*1d70*/  SHF.R.S32.HI R6, RZ, 0x5, R6 ;  /* 0x00000005ff067819 */ /* 0x000fe40000011406 */
[----:B------:R-:W-:Y:S01]  /*1d80*/  IADD3.X R5, R29, UR23, RZ, P0, !PT ;  /* 0x000000171d057c10 */ /* 0x000fe200087fe4ff */
[----:B------:R-:W-:Y:S01]  /*1d90*/  IMAD.IADD R22, R25, 0x1, -R7 ;  /* 0x0000000119167824 */ /* 0x000fe200078e0a07 */
[----:B------:R-:W-:Y:S02]  /*1da0*/  USHF.R.S32.HI UR12, URZ, 0x6, UR12 ;  /* 0x000000063f0c7899 */ /* 0x000fe4000801140c */
[----:B------:R-:W-:Y:S01]  /*1db0*/  ULDC.64 UR6, c[0x0][0x200] ;  /* 0x0000800000067ab9 */ /* 0x000fe20000000a00 */
[----:B------:R-:W-:Y:S01]  /*1dc0*/  IMAD R6, R6, UR48, R22 ;  /* 0x0000003006067c24 */ /* 0x000fe2000f8e0216 */
[----:B------:R-:W-:Y:S01]  /*1dd0*/  UISETP.LT.AND UP1, UPT, URZ, UR12, UPT ;  /* 0x0000000c3f00728c */ /* 0x000fe2000bf21270 */
[----:B------:R-:W-:Y:S01]  /*1de0*/  IMAD.WIDE.U32 R4, R11, c[0x0][0x370], R4 ;  /* 0x0000dc000b047a25 */ /* 0x000fe200078e0004 */
[----:B------:R-:W-:-:S02]  /*1df0*/  UIMAD.WIDE UR6, UR13, UR25, UR6 ;  /* 0x000000190d0672a5 */ /* 0x000fc4000f8e0206 */
[C---:B------:R-:W-:Y:S01]  /*1e00*/  IADD3 R10, P0, R6.reuse, UR20, RZ ;  /* 0x00000014060a7c10 */ /* 0x040fe2000ff1e0ff */
[----:B------:R-:W-:Y:S01]  /*1e10*/  USEL UR12, URZ, UR12, !UP1 ;  /* 0x0000000c3f0c7287 */ /* 0x000fe2000c800000 */
[----:B------:R-:W-:Y:S02]  /*1e20*/  IADD3 R5, R5, UR11, RZ ;  /* 0x0000000b05057c10 */ /* 0x000fe4000fffe0ff */
[----:B------:R-:W-:Y:S01]  /*1e30*/  LEA.HI.X.SX32 R11, R6, UR19, 0x1, P0 ;  /* 0x00000013060b7c11 */ /* 0x000fe200080f0eff */
[----:B------:R-:W-:Y:S01]  /*1e40*/  IMAD.U32 R6, RZ, RZ, UR37 ;  /* 0x00000025ff067e24 */ /* 0x000fe2000f8e00ff */
[----:B------:R-:W-:Y:S01]  /*1e50*/  LEA R12, P0, R10, c[0x0][0x350], 0x2 ;  /* 0x0000d4000a0c7a11 */ /* 0x000fe200078010ff */
[----:B------:R-:W-:Y:S02]  /*1e60*/  UISETP.GT.AND UP1, UPT, UR30, UR12, UPT ;  /* 0x0000000c1e00728c */ /* 0x000fe4000bf24270 */
[----:B------:R-:W-:Y:S01]  /*1e70*/  IMAD.WIDE.U32 R4, R6, c[0x0][0x378], R4 ;  /* 0x0000de0006047a25 */ /* 0x000fe200078e0004 */
[----:B------:R-:W-:-:S03]  /*1e80*/  LEA.HI.X R13, R10, c[0x0][0x354], R11, 0x2, P0 ;  /* 0x0000d5000a0d7a11 */ /* 0x000fc600000f140b */
[----:B------:R-:W-:Y:S01]  /*1e90*/  IMAD.MOV.U32 R6, RZ, RZ, R4 ;  /* 0x000000ffff067224 */ /* 0x000fe200078e0004 */
[----:B------:R-:W-:Y:S01]  /*1ea0*/  IADD3 R7, R5, UR14, RZ ;  /* 0x0000000e05077c10 */ /* 0x000fe2000fffe0ff */
[----:B------:R-:W-:Y:S01]  /*1eb0*/  IMAD.U32 R5, RZ, RZ, UR37 ;  /* 0x00000025ff057e24 */ /* 0x000fe2000f8e00ff */
[----:B------:R1:W-:Y:S01]  /*1ec0*/  STL.64 [R1+0x30], R12 ;  /* 0x0000300c01007387 */ /* 0x0003e20000100a00 */
[----:B------:R-:W-:Y:S02]  /*1ed0*/  PLOP3.LUT P0, PT, PT, PT, UP1, 0x80, 0x0 ;  /* 0x000000000000781c */ /* 0x000fe40003f0f018 */
[----:B------:R-:W-:-:S04]  /*1ee0*/  IMAD.WIDE.U32 R8, R5, c[0x0][0x1a8], R8 ;  /* 0x00006a0005087a25 */ /* 0x000fc800078e0008 */
[----:B------:R-:W-:Y:S01]  /*1ef0*/  IMAD R5, R24, c[0x0][0x370], RZ ;  /* 0x0000dc0018057a24 */ /* 0x000fe200078e02ff */
[----:B------:R-:W-:Y:S01]  /*1f00*/  IADD3 R20, R9, UR17, RZ ;  /* 0x0000001109147c10 */ /* 0x000fe2000fffe0ff */
[----:B------:R-:W-:Y:S01]  /*1f10*/  IMAD.WIDE.U32 R6, R30, c[0x0][0x370], R6 ;  /* 0x0000dc001e067a25 */ /* 0x000fe200078e0006 */
[----:B------:R-:W-:-:S03]  /*1f20*/  LEA R32, P3, R8, c[0x0][0x160], 0x1 ;  /* 0x0000580008207a11 */ /* 0x000fc600078608ff */
[----:B------:R-:W-:Y:S01]  /*1f30*/  IMAD R4, R30, c[0x0][0x374], R5 ;  /* 0x0000dd001e047a24 */ /* 0x000fe200078e0205 */
[----:B------:R-:W-:Y:S02]  /*1f40*/  LEA R34, P2, R6, c[0x0][0x330], 0x1 ;  /* 0x0000cc0006227a11 */ /* 0x000fe400078408ff */
[----:B------:R-:W-:Y:S01]  /*1f50*/  LEA.HI.X R33, R8, c[0x0][0x164], R20, 0x1, P3 ;  /* 0x0000590008217a11 */ /* 0x000fe200018f0c14 */
[----:B------:R-:W-:-:S04]  /*1f60*/  IMAD.IADD R19, R7, 0x1, R4 ;  /* 0x0000000107137824 */ /* 0x000fc800078e0204 */
[----:B------:R1:W-:Y:S01]  /*1f70*/  STL.64 [R1+0x40], R32 ;  /* 0x0000402001007387 */ /* 0x0003e20000100a00 */
[----:B------:R-:W-:-:S05]  /*1f80*/  LEA.HI.X R35, R6, c[0x0][0x334], R19, 0x1, P2 ;  /* 0x0000cd0006237a11 */ /* 0x000fca00010f0c13 */
[----:B------:R1:W-:Y:S01]  /*1f90*/  STL.64 [R1+0x38], R34 ;  /* 0x0000382201007387 */ /* 0x0003e20000100a00 */
        /* <DEDUP_REMOVED lines=19> */
.L_x_260:
        /* <DEDUP_REMOVED lines=18> */
.L_x_261:
        /* <DEDUP_REMOVED lines=34> */
.L_x_263:
[----:B--2---:R-:W-:Y:S05]  /*2410*/  BSYNC B0 ;  /* 0x0000000000007941 */ /* 0x004fea0003800000 */
.L_x_262:
        /* <DEDUP_REMOVED lines=19> */
.L_x_265:
[----:B------:R-:W-:Y:S05]  /*2550*/  BSYNC B0 ;  /* 0x0000000000007941 */ /* 0x000fea0003800000 */
.L_x_264:
        /* <DEDUP_REMOVED lines=29> */
.L_x_267:
[----:B------:R-:W-:Y:S05]  /*2730*/  BSYNC B0 ;  /* 0x0000000000007941 */ /* 0x000fea0003800000 */
.L_x_266:
        /* <DEDUP_REMOVED lines=18> */
.L_x_259:
[----:B------:R-:W2:Y:S01]  /*2860*/  LDL R27, [R1+0x2c] ;  /* 0x00002c00011b7983 */ /* 0x000ea20000100800 */
[----:B------:R-:W-:Y:S01]  /*2870*/  PLOP3.LUT P0, PT, PT, PT, UP6, 0x80, 0x0 ;  /* 0x000000000000781c */ /* 0x000fe20003f0f068 */
[----:B------:R-:W-:Y:S01]  /*2880*/  ULDC.64 UR14, c[0x0][0x1a0] ;  /* 0x00006800000e7ab9 */ /* 0x000fe20000000a00 */
[----:B------:R-:W-:Y:S01]  /*2890*/  MOV R21, UR18 ;  /* 0x0000001200157c02 */ /* 0x000fe20008000f00 */
[----:B------:R-:W-:Y:S01]  /*28a0*/  UIMAD UR11, UR16, UR14, URZ ;  /* 0x0000000e100b72a4 */ /* 0x000fe2000f8e023f */
[----:B------:R-:W-:Y:S03]  /*28b0*/  BSSY B0, `(.L_x_269) ;  /* 0x0000032000007945 */ /* 0x000fe60003800000 */
[----:B------:R-:W-:Y:S01]  /*28c0*/  UIMAD UR11, UR18, UR15, UR11 ;  /* 0x0000000f120b72a4 */ /* 0x000fe2000f8e020b */
[----:B------:R-:W-:-:S05]  /*28d0*/  IMAD.WIDE.U32 R4, R21, c[0x0][0x1a0], R28 ;  /* 0x0000680015047a25 */ /* 0x000fca00078e001c */
[----:B------:R-:W-:Y:S01]  /*28e0*/  @P0 BAR.SYNC.DEFER_BLOCKING 0x0 ;  /* 0x0000000000000b1d */ /* 0x000fe20000010000 */
[----:B------:R-:W-:Y:S01]  /*28f0*/  MOV R11, UR11 ;  /* 0x0000000b000b7c02 */ /* 0x000fe20008000f00 */
[----:B------:R-:W-:Y:S01]  /*2900*/  UIMAD UR11, UR32, -0x40, UR27 ;  /* 0xffffffc0200b78a4 */ /* 0x000fe2000f8e021b */
[----:B------:R-:W-:Y:S01]  /*2910*/  IADD3 R10, P0, R4, UR26, RZ ;  /* 0x0000001a040a7c10 */ /* 0x000fe2000ff1e0ff */
[----:B------:R-:W-:-:S03]  /*2920*/  IMAD R4, R23, c[0x0][0x1b8], RZ ;  /* 0x00006e0017047a24 */ /* 0x000fc600078e02ff */
[----:B------:R-:W-:Y:S01]  /*2930*/  IADD3.X R11, R5, UR28, R11, P0, !PT ;  /* 0x0000001c050b7c10 */ /* 0x000fe200087fe40b */
[----:B------:R-:W-:Y:S01]  /*2940*/  IMAD R4, R17, c[0x0][0x1bc], R4 ;  /* 0x00006f0011047a24 */ /* 0x000fe200078e0204 */
[----:B------:R-:W-:-:S03]  /*2950*/  ISETP.GE.AND P6, PT, R30, UR11, PT ;  /* 0x0000000b1e007c0c */ /* 0x000fc6000bfc6270 */
[----:B------:R-:W-:-:S05]  /*2960*/  IMAD.WIDE.U32 R10, R17, c[0x0][0x1b8], R10 ;  /* 0x00006e00110a7a25 */ /* 0x000fca00078e000a */
[----:B------:R-:W-:-:S05]  /*2970*/  IADD3 R18, R11, R4, RZ ;  /* 0x000000040b127210 */ /* 0x000fca0007ffe0ff */
        /* <DEDUP_REMOVED lines=37> */
.L_x_270:
[----:B------:R-:W-:Y:S05]  /*2bd0*/  BSYNC B0 ;  /* 0x0000000000007941 */ /* 0x000fea0003800000 */
.L_x_269:
        /* <DEDUP_REMOVED lines=42> */
.L_x_272:
[----:B------:R-:W-:Y:S05]  /*2e80*/  BSYNC B0 ;  /* 0x0000000000007941 */ /* 0x000fea0003800000 */
.L_x_271:
        /* <DEDUP_REMOVED lines=29> */
.L_x_274:
[----:B------:R-:W-:Y:S05]  /*3060*/  BSYNC B0 ;  /* 0x0000000000007941 */ /* 0x000fea0003800000 */
.L_x_273:
        /* <DEDUP_REMOVED lines=40> */
.L_x_276:
[----:B------:R-:W-:Y:S05]  /*32f0*/  BSYNC B0 ;  /* 0x0000000000007941 */ /* 0x000fea0003800000 */
.L_x_275:
        /* <DEDUP_REMOVED lines=26> */
.L_x_278:
[----:B------:R-:W-:Y:S05]  /*34a0*/  BSYNC B0 ;  /* 0x0000000000007941 */ /* 0x000fea0003800000 */
.L_x_277:
        /* <DEDUP_REMOVED lines=15> */
[C---:B------:R-:W-:Y:S02]  /*35a0*/  @!P2 LEA R8, P4, R7.reuse, R32, 0x6 ;  /* 0x000000200708a211 */ /* 0x040fe400078830ff */
        /* <DEDUP_REMOVED lines=22> */
.L_x_280:
[----:B------:R-:W-:Y:S05]  /*3710*/  BSYNC B0 ;  /* 0x0000000000007941 */ /* 0x000fea0003800000 */
.L_x_279:
[----:B------:R-:W5:Y:S01]  /*3720*/  LDL R5, [R1+0x50] ;  /* 0x0000500001057983 */ /* 0x000f620000100800 */
[----:B-1----:R-:W-:Y:S01]  /*3730*/  IMAD.MOV.U32 R6, RZ, RZ, 0x7f800000 ;  /* 0x7f800000ff067424 */ /* 0x002fe200078e00ff */
[----:B------:R-:W-:Y:S01]  /*3740*/  MOV R7, 0x7f800000 ;  /* 0x7f80000000077802 */ /* 0x000fe20000000f00 */
[----:B------:R-:W-:Y:S01]  /*3750*/  ULDC.64 UR14, c[0x0][0x198] ;  /* 0x00006600000e7ab9 */ /* 0x000fe20000000a00 */
[C---:B-----5:R-:W-:Y:S02]  /*3760*/  IADD3 R4, R5.reuse, 0x8, RZ ;  /* 0x0000000805047810 */ /* 0x060fe40007ffe0ff */
[----:B------:R-:W-:Y:S02]  /*3770*/  ISETP.GE.AND P1, PT, R5, UR11, PT ;  /* 0x0000000b05007c0c */ /* 0x000fe4000bf26270 */
[----:B------:R-:W-:Y:S02]  /*3780*/  ISETP.GE.AND P0, PT, R4, UR11, PT ;  /* 0x0000000b04007c0c */ /* 0x000fe4000bf06270 */
[----:B------:R-:W-:-:S05]  /*3790*/  MOV R4, 0x4 ;  /* 0x0000000400047802 */ /* 0x000fca0000000f00 */
[----:B------:R-:W-:-:S05]  /*37a0*/  IMAD.WIDE R4, R5, R4, UR6 ;  /* 0x0000000605047e25 */ /* 0x000fca000f8e0204 */
[----:B------:R1:W5:Y:S04]  /*37b0*/  @!P1 LDG.E R7, [R4.64] ;  /* 0x0000000404079981 */ /* 0x000368000c1e1900 */
[----:B--2---:R1:W2:Y:S01]  /*37c0*/  @!P0 LDG.E R6, [R4.64+0x20] ;  /* 0x0000200404068981 */ /* 0x0042a2000c1e1900 */
[----:B------:R-:W-:Y:S01]  /*37d0*/  UIMAD UR11, UR16, UR14, URZ ;  /* 0x0000000e100b72a4 */ /* 0x000fe2000f8e023f */
[----:B------:R-:W-:Y:S02]  /*37e0*/  BSSY B0, `(.L_x_281) ;  /* 0x0000031000007945 */ /* 0x000fe40003800000 */
[----:B------:R-:W-:Y:S01]  /*37f0*/  @P6 STS.128 [R27+0xc000], RZ ;  /* 0x00c000ff1b006388 */ /* 0x000fe20000000c00 */
[----:B------:R-:W-:-:S03]  /*3800*/  UIMAD UR11, UR18, UR15, UR11 ;  /* 0x0000000f120b72a4 */ /* 0x000fc6000f8e020b */
[----:B------:R-:W-:Y:S04]  /*3810*/  @P6 STS.128 [R27+0xe000], RZ ;  /* 0x00e000ff1b006388 */ /* 0x000fe80000000c00 */
[----:B------:R-:W-:Y:S01]  /*3820*/  @P6 STS.128 [R27+0x10000], RZ ;  /* 0x010000ff1b006388 */ /* 0x000fe20000000c00 */
[----:B-1----:R-:W-:-:S03]  /*3830*/  IMAD.WIDE.U32 R4, R21, c[0x0][0x198], R28 ;  /* 0x0000660015047a25 */ /* 0x002fc600078e001c */
[----:B--2---:R1:W-:Y:S04]  /*3840*/  STL [R1+0x68], R6 ;  /* 0x0000680601007387 */ /* 0x0043e80000100800 */
[----:B-----5:R2:W-:Y:S01]  /*3850*/  STL [R1+0x64], R7 ;  /* 0x0000640701007387 */ /* 0x0205e20000100800 */
[----:B-1----:R-:W-:Y:S02]  /*3860*/  IADD3 R6, P0, R4, UR22, RZ ;  /* 0x0000001604067c10 */ /* 0x002fe4000ff1e0ff */
[----:B------:R-:W-:-:S04]  /*3870*/  MOV R4, UR11 ;  /* 0x0000000b00047c02 */ /* 0x000fc80008000f00 */
[----:B--2---:R-:W-:Y:S01]  /*3880*/  IADD3.X R7, R5, UR24, R4, P0, !PT ;  /* 0x0000001805077c10 */ /* 0x004fe200087fe404 */
[----:B------:R-:W-:-:S04]  /*3890*/  IMAD R4, R23, c[0x0][0x1b0], RZ ;  /* 0x00006c0017047a24 */ /* 0x000fc800078e02ff */
[C---:B------:R-:W-:Y:S02]  /*38a0*/  IMAD R4, R17.reuse, c[0x0][0x1b4], R4 ;  /* 0x00006d0011047a24 */ /* 0x040fe400078e0204 */
[----:B------:R-:W-:-:S04]  /*38b0*/  IMAD.WIDE.U32 R6, R17, c[0x0][0x1b0], R6 ;  /* 0x00006c0011067a25 */ /* 0x000fc800078e0006 */
[----:B------:R-:W-:Y:S01]  /*38c0*/  IMAD.IADD R9, R7, 0x1, R4 ;  /* 0x0000000107097824 */ /* 0x000fe200078e0204 */
[----:B------:R-:W-:Y:S05]  /*38d0*/  @P6 BRA `(.L_x_282) ;  /* 0x0000021000006947 */ /* 0x000fea0003800000 */
[----:B------:R-:W2:Y:S04]  /*38e0*/  LDL R8, [R1+0x6c] ;  /* 0x00006c0001087983 */ /* 0x000ea80000100800 */
        /* <DEDUP_REMOVED lines=32> */
.L_x_282:
[----:B------:R-:W-:Y:S05]  /*3af0*/  BSYNC B0 ;  /* 0x0000000000007941 */ /* 0x000fea0003800000 */
.L_x_281:
        /* <DEDUP_REMOVED lines=10> */
[----:B------:R-:W-:-:S04]  /*3ba0*/  IMAD.X R5, RZ, RZ, R24, P0 ;  /* 0x000000ffff057224 */ /* 0x000fc800000e0618 */
[----:B------:R-:W-:-:S06]  /*3bb0*/  IMAD R5, R5, c[0x0][0x198], RZ ;  /* 0x0000660005057a24 */ /* 0x000fcc00078e02ff */
[----:B------:R1:W-:Y:S01]  /*3bc0*/  @P3 STS.128 [R27+0xd000], RZ ;  /* 0x00d000ff1b003388 */ /* 0x0003e20000000c00 */
[----:B-----5:R-:W-:Y:S01]  /*3bd0*/  ISETP.GE.AND P2, PT, R10, c[0x0][0x220], PT ;  /* 0x000088000a007a0c */ /* 0x020fe20003f46270 */
[----:B------:R-:W-:Y:S01]  /*3be0*/  IMAD.WIDE.U32 R10, R4, c[0x0][0x198], R6 ;  /* 0x00006600040a7a25 */ /* 0x000fe200078e0006 */
[----:B--2---:R-:W-:-:S03]  /*3bf0*/  ISETP.GE.AND P0, PT, R8, c[0x0][0x220], PT ;  /* 0x0000880008007a0c */ /* 0x004fc60003f06270 */
[----:B------:R-:W-:Y:S01]  /*3c00*/  IMAD R4, R4, c[0x0][0x19c], R5 ;  /* 0x0000670004047a24 */ /* 0x000fe200078e0205 */
[----:B------:R-:W-:-:S03]  /*3c10*/  @!P3 LEA R8, P4, R10, c[0x0][0x168], 0x1 ;  /* 0x00005a000a08ba11 */ /* 0x000fc600078808ff */
        /* <DEDUP_REMOVED lines=21> */
.L_x_284:
[----:B------:R-:W-:Y:S05]  /*3d70*/  BSYNC B0 ;  /* 0x0000000000007941 */ /* 0x000fea0003800000 */
.L_x_283:
[----:B------:R-:W0:Y:S01]  /*3d80*/  LDGDEPBAR ;  /* 0x00000000000079af */ /* 0x000e220000000000 */
[----:B-1----:R-:W-:Y:S02]  /*3d90*/  IMAD.MOV.U32 R8, RZ, RZ, c[0x0][0x308] ;  /* 0x0000c200ff087624 */ /* 0x002fe400078e00ff */
[----:B------:R-:W-:Y:S01]  /*3da0*/  IMAD.MOV.U32 R9, RZ, RZ, c[0x0][0x30c] ;  /* 0x0000c300ff097624 */ /* 0x000fe200078e00ff */
[----:B------:R-:W-:-:S04]  /*3db0*/  DEPBAR.LE SB0, 0x1 ;  /* 0x000080400000791a */ /* 0x000fc80000000000 */
[----:B------:R-:W-:Y:S06]  /*3dc0*/  BAR.SYNC.DEFER_BLOCKING 0x0 ;  /* 0x0000000000007b1d */ /* 0x000fec0000010000 */
[----:B------:R1:W5:Y:S01]  /*3dd0*/  LDG.E.64 R4, [R8.64+0x8] ;  /* 0x0000080408047981 */ /* 0x000362000c1e1b00 */
[----:B------:R-:W-:Y:S01]  /*3de0*/  LEA.HI R6, R26, R25, RZ, 0x3 ;  /* 0x000000191a067211 */ /* 0x000fe200078f18ff */
[----:B------:R-:W-:Y:S01]  /*3df0*/  IMAD.MOV.U32 R240, RZ, RZ, 0x20 ;  /* 0x00000020fff07424 */ /* 0x000fe200078e00ff */
[----:B------:R-:W-:Y:S01]  /*3e00*/  SHF.R.S32.HI R7, RZ, 0x1f, R22 ;  /* 0x0000001fff077819 */ /* 0x000fe20000011416 */
[----:B------:R-:W2:Y:S04]  /*3e10*/  LDSM.16.M88.4 R164, [R252+0x12000] ;  /* 0x01200000fca4783b */ /* 0x000ea80000000200 */
[----:B------:R-:W3:Y:S04]  /*3e20*/  LDSM.16.M88.4 R168, [R252+0x12800] ;  /* 0x01280000fca8783b */ /* 0x000ee80000000200 */
[----:B------:R-:W4:Y:S04]  /*3e30*/  LDSM.16.M88.4 R196, [R252+0x14000] ;  /* 0x01400000fcc4783b */ /* 0x000f280000000200 */
[----:B------:R-:W2:Y:S04]  /*3e40*/  LDSM.16.M88.4 R200, [R252+0x14800] ;  /* 0x01480000fcc8783b */ /* 0x000ea80000000200 */
[----:B------:R-:W2:Y:S04]  /*3e50*/  LDSM.16.M88.4 R228, [R252+0x16000] ;  /* 0x01600000fce4783b */ /* 0x000ea80000000200 */
[----:B------:R-:W2:Y:S04]  /*3e60*/  LDSM.16.M88.4 R232, [R252+0x16800] ;  /* 0x01680000fce8783b */ /* 0x000ea80000000200 */
[----:B-1----:R-:W2:Y:S01]  /*3e70*/  LDG.E.64 R8, [R8.64] ;  /* 0x0000000408087981 */ /* 0x002ea2000c1e1b00 */
[----:B------:R-:W-:-:S05]  /*3e80*/  LOP3.LUT R6, R6, 0xfffffff8, RZ, 0xc0, !PT ;  /* 0xfffffff806067812 */ /* 0x000fca00078ec0ff */
[----:B------:R-:W-:-:S05]  /*3e90*/  IMAD.IADD R6, R25, 0x1, -R6 ;  /* 0x0000000119067824 */ /* 0x000fca00078e0a06 */
[----:B------:R-:W-:Y:S02]  /*3ea0*/  LOP3.LUT P0, RZ, R6, 0x2, RZ, 0xc0, !PT ;  /* 0x0000000206ff7812 */ /* 0x000fe4000780c0ff */
[----:B------:R-:W3:Y:S01]  /*3eb0*/  LDL R6, [R1] ;  /* 0x0000000001067983 */ /* 0x000ee20000100800 */
[----:B------:R-:W-:Y:S01]  /*3ec0*/  USHF.L.U32 UR16, UR32, 0x6, URZ ;  /* 0x0000000620107899 */ /* 0x000fe2000800063f */
        /* <DEDUP_REMOVED lines=45> */
[----:B-----5:R-:W-:Y:S01]  /*41a0*/  IADD3 R4, P2, P1, R4, UR46, R22 ;  /* 0x0000002e04047c10 */ /* 0x020fe2000f95e016 */
[----:B--2---:R1:W2:Y:S01]  /*41b0*/  R2UR UR14, R9 ;  /* 0x00000000090e73c2 */ /* 0x0042a200000e0000 */
[----:B------:R-:W-:-:S02]  /*41c0*/  SEL R240, R240, 0xffffffe0, !P0 ;  /* 0xffffffe0f0f07807 */ /* 0x000fc40004000000 */
[----:B------:R-:W-:Y:S01]  /*41d0*/  IADD3.X R5, R5, UR50, R7, P2, P1 ;  /* 0x0000003205057c10 */ /* 0x000fe200097e2407 */
[----:B---3--:R-:W3:Y:S04]  /*41e0*/  LDSM.16.M88.4 R156, [R6+0x12000] ;  /* 0x01200000069c783b */ /* 0x008ee80000000200 */
[----:B------:R-:W2:Y:S04]  /*41f0*/  LDSM.16.M88.4 R160, [R6+0x12800] ;  /* 0x0128000006a0783b */ /* 0x000ea80000000200 */
[----:B------:R-:W2:Y:S04]  /*4200*/  LDSM.16.M88.4 R188, [R6+0x14000] ;  /* 0x0140000006bc783b */ /* 0x000ea80000000200 */
[----:B-1----:R-:W5:Y:S01]  /*4210*/  LDL R9, [R1+0x4] ;  /* 0x0000040001097983 */ /* 0x002f620000100800 */
[----:B------:R-:W-:-:S03]  /*4220*/  IMAD.IADD R240, R240, 0x1, R252 ;  /* 0x00000001f0f07824 */ /* 0x000fc600078e02fc */
[----:B------:R-:W1:Y:S04]  /*4230*/  LDSM.16.M88.4 R192, [R6+0x14800] ;  /* 0x0148000006c0783b */ /* 0x000e680000000200 */
        /* <DEDUP_REMOVED lines=8> */
[----:B------:R2:W-:Y:S01]  /*42c0*/  STL [R1+0x88], R5 ;  /* 0x0000880501007387 */ /* 0x0005e20000100800 */
[----:B------:R-:W1:Y:S01]  /*42d0*/  R2UR UR15, R8 ;  /* 0x00000000080f73c2 */ /* 0x000e6200000e0000 */
[----:B--2---:R-:W-:-:S05]  /*42e0*/  IMAD.WIDE.U32 R4, R4, -0x2daee0ad, RZ ;  /* 0xd2511f5304047825 */ /* 0x004fca00078e00ff */
[----:B------:R2:W-:Y:S01]  /*42f0*/  STL.64 [R1+0x78], R4 ;  /* 0x0000780401007387 */ /* 0x0005e20000100a00 */
[----:B------:R-:W-:Y:S01]  /*4300*/  UIADD3 UR17, UR31, 0x40, UR16 ;  /* 0x000000401f117890 */ /* 0x000fe2000fffe010 */
[----:B----4-:R-:W-:Y:S01]  /*4310*/  CS2R R26, SRZ ;  /* 0x00000000001a7805 */ /* 0x010fe2000001ff00 */
[----:B------:R-:W-:Y:S01]  /*4320*/  CS2R R24, SRZ ;  /* 0x0000000000187805 */ /* 0x000fe2000001ff00 */
[----:B------:R-:W-:Y:S01]  /*4330*/  CS2R R22, SRZ ;  /* 0x0000000000167805 */ /* 0x000fe2000001ff00 */
[----:B------:R-:W-:Y:S02]  /*4340*/  UIADD3 UR16, UR16, 0x40, URZ ;  /* 0x0000004010107890 */ /* 0x000fe4000fffe03f */
[----:B------:R-:W-:Y:S02]  /*4350*/  UIADD3 UR17, UR17, -UR27, URZ ;  /* 0x8000001b11117290 */ /* 0x000fe4000fffe03f */
[----:B-1----:R-:W-:Y:S02]  /*4360*/  UIADD3 UR30, UR15, -0x61c88647, URZ ;  /* 0x9e3779b90f1e7890 */ /* 0x002fe4000fffe03f */
[----:B------:R-:W-:-:S02]  /*4370*/  UIADD3 UR29, UR14, -0x4498517b, URZ ;  /* 0xbb67ae850e1d7890 */ /* 0x000fc4000fffe03f */
[----:B------:R-:W-:Y:S02]  /*4380*/  UIADD3 UR28, UR15, 0x3c6ef372, URZ ;  /* 0x3c6ef3720f1c7890 */ /* 0x000fe4000fffe03f */
[----:B------:R-:W-:Y:S02]  /*4390*/  UIADD3 UR26, UR14, 0x76cf5d0a, URZ ;  /* 0x76cf5d0a0e1a7890 */ /* 0x000fe4000fffe03f */
[----:B------:R-:W-:Y:S02]  /*43a0*/  UIADD3 UR25, UR15, -0x255992d5, URZ ;  /* 0xdaa66d2b0f197890 */ /* 0x000fe4000fffe03f */
[----:B------:R-:W-:Y:S02]  /*43b0*/  UIADD3 UR24, UR14, 0x32370b8f, URZ ;  /* 0x32370b8f0e187890 */ /* 0x000fe4000fffe03f */
[----:B------:R-:W-:Y:S02]  /*43c0*/  UIADD3 UR23, UR15, 0x78dde6e4, URZ ;  /* 0x78dde6e40f177890 */ /* 0x000fe4000fffe03f */
[----:B------:R-:W-:-:S02]  /*43d0*/  UIADD3 UR22, UR14, -0x126145ec, URZ ;  /* 0xed9eba140e167890 */ /* 0x000fc4000fffe03f */
[----:B------:R-:W-:Y:S02]  /*43e0*/  UIADD3 UR21, UR15, 0x1715609d, URZ ;  /* 0x1715609d0f157890 */ /* 0x000fe4000fffe03f */
[----:B------:R-:W-:Y:S02]  /*43f0*/  UIADD3 UR20, UR14, -0x56f99767, URZ ;  /* 0xa90668990e147890 */ /* 0x000fe4000fffe03f */
[----:B------:R-:W-:Y:S02]  /*4400*/  UIADD3 UR19, UR15, -0x4ab325aa, URZ ;  /* 0xb54cda560f137890 */ /* 0x000fe4000fffe03f */
[----:B------:R-:W-:Y:S01]  /*4410*/  UIADD3 UR18, UR14, 0x646e171e, URZ ;  /* 0x646e171e0e127890 */ /* 0x000fe2000fffe03f */
[----:B-----5:R2:W1:Y:S04]  /*4420*/  LDSM.16.M88.4 R148, [R9+0x12000] ;  /* 0x012000000994783b */ /* 0x0204680000000200 */
[----:B------:R2:W4:Y:S04]  /*4430*/  LDSM.16.M88.4 R152, [R9+0x12800] ;  /* 0x012800000998783b */ /* 0x0005280000000200 */
[----:B------:R2:W1:Y:S04]  /*4440*/  LDSM.16.M88.4 R180, [R9+0x14000] ;  /* 0x0140000009b4783b */ /* 0x0004680000000200 */
[----:B------:R2:W1:Y:S04]  /*4450*/  LDSM.16.M88.4 R184, [R9+0x14800] ;  /* 0x0148000009b8783b */ /* 0x0004680000000200 */
[----:B------:R2:W1:Y:S04]  /*4460*/  LDSM.16.M88.4 R212, [R9+0x16000] ;  /* 0x0160000009d4783b */ /* 0x0004680000000200 */
[----:B---3--:R2:W1:Y:S02]  /*4470*/  LDSM.16.M88.4 R216, [R9+0x16800] ;  /* 0x0168000009d8783b */ /* 0x0084640000000200 */
.L_x_287:
[----:B------:R-:W3:Y:S01]  /*4480*/  LDL R91, [R1+0x4] ;  /* 0x00000400015b7983 */ /* 0x000ee20000100800 */
[----:B------:R-:W-:Y:S02]  /*4490*/  USHF.L.U32 UR11, UR8, 0x6, URZ ;  /* 0x00000006080b7899 */ /* 0x000fe4000800063f */
[----:B------:R-:W-:Y:S01]  /*44a0*/  UISETP.GT.AND UP1, UPT, UR8, UR12, UPT ;  /* 0x0000000c0800728c */ /* 0x000fe2000bf24270 */
[----:B-----5:R-:W5:Y:S01]  /*44b0*/  LDL R98, [R1+0x8] ;  /* 0x0000080001627983 */ /* 0x020f620000100800 */
[----:B------:R-:W-:Y:S02]  /*44c0*/  UISETP.GE.AND UP0, UPT, UR11, UR17, UPT ;  /* 0x000000110b00728c */ /* 0x000fe4000bf06270 */
[----:B------:R-:W-:Y:S01]  /*44d0*/  IMAD.U32 R88, RZ, RZ, UR11 ;  /* 0x0000000bff587e24 */ /* 0x000fe2000f8e00ff */
[----:B--2---:R-:W2:Y:S01]  /*44e0*/  LDL R89, [R1] ;  /* 0x0000000001597983 */ /* 0x004ea20000100800 */
[----:B------:R-:W-:Y:S03]  /*44f0*/  UISETP.LT.AND UP0, UPT, UR16, UR27, UP0 ;  /* 0x0000001b1000728c */ /* 0x000fe60008701270 */
[----:B----4-:R-:W4:Y:S03]  /*4500*/  LDL R97, [R1+0xc] ;  /* 0x00000c0001617983 */ /* 0x010f260000100800 */
[----:B------:R-:W-:Y:S01]  /*4510*/  PLOP3.LUT P4, PT, PT, PT, UP0, 0x80, 0x0 ;  /* 0x000000000000781c */ /* 0x000fe20003f8f008 */
[----:B------:R-:W2:Y:S04]  /*4520*/  LDL R96, [R1+0x18] ;  /* 0x0000180001607983 */ /* 0x000ea80000100800 */
[----:B------:R-:W2:Y:S04]  /*4530*/  LDL R90, [R1+0x10] ;  /* 0x00001000015a7983 */ /* 0x000ea80000100800 */
[----:B------:R-:W2:Y:S04]  /*4540*/  LDL R95, [R1+0x14] ;  /* 0x00001400015f7983 */ /* 0x000ea80000100800 */
[----:B------:R-:W0:Y:S08]  /*4550*/  LDGDEPBAR ;  /* 0x00000000000079af */ /* 0x000e300000000000 */
[----:B------:R-:W2:Y:S04]  /*4560*/  LDL R99, [R1+0x90] ;  /* 0x0000900001637983 */ /* 0x000ea80000100800 */
[----:B------:R-:W2:Y:S04]  /*4570*/  LDL R94, [R1+0x50] ;  /* 0x00005000015e7983 */ /* 0x000ea80000100800 */
[----:B------:R-:W2:Y:S04]  /*4580*/  LDL R92, [R1+0x8c] ;  /* 0x00008c00015c7983 */ /* 0x000ea80000100800 */
[----:B------:R-:W2:Y:S02]  /*4590*/  LDL R93, [R1+0x64] ;  /* 0x00006400015d7983 */ /* 0x000ea40000100800 */
[----:B--2---:R-:W-:Y:S01]  /*45a0*/  FSETP.NEU.FTZ.AND P0, PT, R93, -INF , PT ;  /* 0xff8000005d00780b */ /* 0x004fe20003f1d000 */
[----:B------:R-:W-:Y:S04]  /*45b0*/  DEPBAR.LE SB0, 0x0 ;  /* 0x000080000000791a */ /* 0x000fe80000000000 */
[----:B------:R-:W-:Y:S08]  /*45c0*/  BAR.SYNC.DEFER_BLOCKING 0x0 ;  /* 0x0000000000007b1d */ /* 0x000ff00000010000 */
[----:B-----5:R-:W-:Y:S08]  /*45d0*/  LDSM.16.M88.4 R16, [R98] ;  /* 0x000000006210783b */ /* 0x020ff00000000200 */
[----:B-1-3--:R-:W2:Y:S08]  /*45e0*/  LDSM.16.M88.4 R8, [R91+0xc000] ;  /* 0x00c000005b08783b */ /* 0x00aeb00000000200 */
[----:B------:R-:W3:Y:S08]  /*45f0*/  LDSM.16.M88.4 R68, [R91+0xc800] ;  /* 0x00c800005b44783b */ /* 0x000ef00000000200 */
[----:B----4-:R-:W-:Y:S08]  /*4600*/  LDSM.16.M88.4 R72, [R97] ;  /* 0x000000006148783b */ /* 0x010ff00000000200 */
[----:B------:R-:W4:Y:S08]  /*4610*/  LDSM.16.M88.4 R76, [R89+0xc000] ;  /* 0x00c00000594c783b */ /* 0x000f300000000200 */
[----:B------:R-:W5:Y:S01]  /*4620*/  LDSM.16.M88.4 R80, [R89+0xc800] ;  /* 0x00c800005950783b */ /* 0x000f620000000200 */
[C---:B--2---:R-:W-:Y:S07]  /*4630*/  HMMA.16816.F32.BF16 R4, R16.reuse, R8, RZ ;  /* 0x000000081004723c */ /* 0x044fee00000418ff */
[----:B------:R-:W-:Y:S01]  /*4640*/  LDSM.16.M88.4 R84, [R252+0xc800] ;  /* 0x00c80000fc54783b */ /* 0x000fe20000000200 */
[C---:B------:R-:W-:Y:S08]  /*4650*/  HMMA.16816.F32.BF16 R8, R16.reuse, R10, RZ ;  /* 0x0000000a1008723c */ /* 0x040ff000000418ff */
[C---:B---3--:R-:W-:Y:S08]  /*4660*/  HMMA.16816.F32.BF16 R12, R16.reuse, R68, RZ ;  /* 0x00000044100c723c */ /* 0x048ff000000418ff */
[----:B------:R-:W-:Y:S01]  /*4670*/  HMMA.16816.F32.BF16 R16, R16, R70, RZ ;  /* 0x000000461010723c */ /* 0x000fe200000418ff */
[----:B------:R-:W-:Y:S07]  /*4680*/  LDSM.16.M88.4 R68, [R96] ;  /* 0x000000006044783b */ /* 0x000fee0000000200 */
[C---:B----4-:R-:W-:Y:S08]  /*4690*/  HMMA.16816.F32.BF16 R4, R72.reuse, R76, R4 ;  /* 0x0000004c4804723c */ /* 0x050ff00000041804 */
[C---:B------:R-:W-:Y:S01]  /*46a0*/  HMMA.16816.F32.BF16 R8, R72.reuse, R78, R8 ;  /* 0x0000004e4808723c */ /* 0x040fe20000041808 */
[----:B------:R-:W2:Y:S07]  /*46b0*/  LDSM.16.M88.4 R76, [R252+0xc000] ;  /* 0x00c00000fc4c783b */ /* 0x000eae0000000200 */
[C---:B-----5:R-:W-:Y:S08]  /*46c0*/  HMMA.16816.F32.BF16 R12, R72.reuse, R80, R12 ;  /* 0x00000050480c723c */ /* 0x060ff0000004180c */
[----:B------:R-:W-:Y:S01]  /*46d0*/  HMMA.16816.F32.BF16 R16, R72, R82, R16 ;  /* 0x000000524810723c */ /* 0x000fe20000041810 */
[----:B------:R-:W-:Y:S08]  /*46e0*/  LDSM.16.M88.4 R72, [R95] ;  /* 0x000000005f48783b */ /* 0x000ff00000000200 */
[----:B------:R-:W-:Y:S01]  /*46f0*/  LDSM.16.M88.4 R80, [R90+0xc800] ;  /* 0x00c800005a50783b */ /* 0x000fe20000000200 */
[C---:B--2---:R-:W-:Y:S08]  /*4700*/  HMMA.16816.F32.BF16 R4, R68.reuse, R76, R4 ;  /* 0x0000004c4404723c */ /* 0x044ff00000041804 */
[C---:B------:R-:W-:Y:S01]  /*4710*/  HMMA.16816.F32.BF16 R8, R68.reuse, R78, R8 ;  /* 0x0000004e4408723c */ /* 0x040fe20000041808 */
[----:B------:R-:W2:Y:S07]  /*4720*/  LDSM.16.M88.4 R76, [R90+0xc000] ;  /* 0x00c000005a4c783b */ /* 0x000eae0000000200 */
[C---:B------:R-:W-:Y:S08]  /*4730*/  HMMA.16816.F32.BF16 R12, R68.reuse, R84, R12 ;  /* 0x00000054440c723c */ /* 0x040ff0000004180c */
[----:B------:R-:W-:Y:S01]  /*4740*/  HMMA.16816.F32.BF16 R16, R68, R86, R16 ;  /* 0x000000564410723c */ /* 0x000fe20000041810 */
[----:B------:R-:W-:Y:S08]  /*4750*/  LDSM.16.M88.4 R68, [R98+0x2000] ;  /* 0x002000006244783b */ /* 0x000ff00000000200 */
[----:B------:R-:W-:Y:S01]  /*4760*/  LDSM.16.M88.4 R84, [R91+0xe800] ;  /* 0x00e800005b54783b */ /* 0x000fe20000000200 */
[C---:B--2---:R-:W-:Y:S08]  /*4770*/  HMMA.16816.F32.BF16 R4, R72.reuse, R76, R4 ;  /* 0x0000004c4804723c */ /* 0x044ff00000041804 */
[C---:B------:R-:W-:Y:S01]  /*4780*/  HMMA.16816.F32.BF16 R8, R72.reuse, R78, R8 ;  /* 0x0000004e4808723c */ /* 0x040fe20000041808 */
[----:B------:R-:W2:Y:S07]  /*4790*/  LDSM.16.M88.4 R76, [R91+0xe000] ;  /* 0x00e000005b4c783b */ /* 0x000eae0000000200 */
[C---:B------:R-:W-:Y:S08]  /*47a0*/  HMMA.16816.F32.BF16 R12, R72.reuse, R80, R12 ;  /* 0x00000050480c723c */ /* 0x040ff0000004180c */
[----:B------:R-:W-:Y:S01]  /*47b0*/  HMMA.16816.F32.BF16 R16, R72, R82, R16 ;  /* 0x000000524810723c */ /* 0x000fe20000041810 */
[----:B------:R-:W-:Y:S08]  /*47c0*/  LDSM.16.M88.4 R72, [R97+0x2000] ;  /* 0x002000006148783b */ /* 0x000ff00000000200 */
[----:B------:R-:W3:Y:S01]  /*47d0*/  LDSM.16.M88.4 R80, [R89+0xe000] ;  /* 0x00e000005950783b */ /* 0x000ee20000000200 */
[C---:B--2---:R-:W-:Y:S08]  /*47e0*/  HMMA.16816.F32.BF16 R4, R68.reuse, R76, R4 ;  /* 0x0000004c4404723c */ /* 0x044ff00000041804 */
[C---:B------:R-:W-:Y:S01]  /*47f0*/  HMMA.16816.F32.BF16 R8, R68.reuse, R78, R8 ;  /* 0x0000004e4408723c */ /* 0x040fe20000041808 */
[----:B------:R-:W2:Y:S07]  /*4800*/  LDSM.16.M88.4 R76, [R89+0xe800] ;  /* 0x00e80000594c783b */ /* 0x000eae0000000200 */
[C---:B------:R-:W-:Y:S08]  /*4810*/  HMMA.16816.F32.BF16 R12, R68.reuse, R84, R12 ;  /* 0x00000054440c723c */ /* 0x040ff0000004180c */
[----:B------:R-:W-:Y:S01]  /*4820*/  HMMA.16816.F32.BF16 R16, R68, R86, R16 ;  /* 0x000000564410723c */ /* 0x000fe20000041810 */
[----:B------:R-:W-:Y:S07]  /*4830*/  LDSM.16.M88.4 R68, [R96+0x2000] ;  /* 0x002000006044783b */ /* 0x000fee0000000200 */
[C---:B---3--:R-:W-:Y:S01]  /*4840*/  HMMA.16816.F32.BF16 R4, R72.reuse, R80, R4 ;  /* 0x000000504804723c */ /* 0x048fe20000041804 */
[----:B------:R-:W3:Y:S07]  /*4850*/  LDSM.16.M88.4 R84, [R252+0xe000] ;  /* 0x00e00000fc54783b */ /* 0x000eee0000000200 */
[C---:B------:R-:W-:Y:S01]  /*4860*/  HMMA.16816.F32.BF16 R8, R72.reuse, R82, R8 ;  /* 0x000000524808723c */ /* 0x040fe20000041808 */
[----:B------:R-:W4:Y:S07]  /*4870*/  LDSM.16.M88.4 R80, [R252+0xe800] ;  /* 0x00e80000fc50783b */ /* 0x000f2e0000000200 */
[C---:B--2---:R-:W-:Y:S08]  /*4880*/  HMMA.16816.F32.BF16 R12, R72.reuse, R76, R12 ;  /* 0x0000004c480c723c */ /* 0x044ff0000004180c */
[----:B------:R-:W-:Y:S01]  /*4890*/  HMMA.16816.F32.BF16 R16, R72, R78, R16 ;  /* 0x0000004e4810723c */ /* 0x000fe20000041810 */
[----:B------:R-:W-:Y:S08]  /*48a0*/  LDSM.16.M88.4 R72, [R95+0x2000] ;  /* 0x002000005f48783b */ /* 0x000ff00000000200 */
[----:B------:R-:W2:Y:S01]  /*48b0*/  LDSM.16.M88.4 R76, [R90+0xe000] ;  /* 0x00e000005a4c783b */ /* 0x000ea20000000200 */
[C---:B---3--:R-:W-:Y:S08]  /*48c0*/  HMMA.16816.F32.BF16 R4, R68.reuse, R84, R4 ;  /* 0x000000544404723c */ /* 0x048ff00000041804 */
[C---:B------:R-:W-:Y:S01]  /*48d0*/  HMMA.16816.F32.BF16 R8, R68.reuse, R86, R8 ;  /* 0x000000564408723c */ /* 0x040fe20000041808 */
[----:B------:R-:W3:Y:S07]  /*48e0*/  LDSM.16.M88.4 R84, [R90+0xe800] ;  /* 0x00e800005a54783b */ /* 0x000eee0000000200 */
[C---:B----4-:R-:W-:Y:S08]  /*48f0*/  HMMA.16816.F32.BF16 R12, R68.reuse, R80, R12 ;  /* 0x00000050440c723c */ /* 0x050ff0000004180c */
[----:B------:R-:W-:Y:S01]  /*4900*/  HMMA.16816.F32.BF16 R16, R68, R82, R16 ;  /* 0x000000524410723c */ /* 0x000fe20000041810 */
[----:B------:R-:W-:Y:S07]  /*4910*/  LDSM.16.M88.4 R68, [R98+0x4000] ;  /* 0x004000006244783b */ /* 0x000fee0000000200 */
[C---:B--2---:R-:W-:Y:S01]  /*4920*/  HMMA.16816.F32.BF16 R4, R72.reuse, R76, R4 ;  /* 0x0000004c4804723c */ /* 0x044fe20000041804 */
[----:B------:R-:W-:Y:S07]  /*4930*/  LDSM.16.M88.4 R80, [R91+0x10800] ;  /* 0x010800005b50783b */ /* 0x000fee0000000200 */
[C---:B------:R-:W-:Y:S01]  /*4940*/  HMMA.16816.F32.BF16 R8, R72.reuse, R78, R8 ;  /* 0x0000004e4808723c */ /* 0x040fe20000041808 */
[----:B------:R-:W2:Y:S07]  /*4950*/  LDSM.16.M88.4 R76, [R91+0x10000] ;  /* 0x010000005b4c783b */ /* 0x000eae0000000200 */
[C---:B---3--:R-:W-:Y:S08]  /*4960*/  HMMA.16816.F32.BF16 R12, R72.reuse, R84, R12 ;  /* 0x00000054480c723c */ /* 0x048ff0000004180c */
[----:B------:R-:W-:Y:S01]  /*4970*/  HMMA.16816.F32.BF16 R16, R72, R86, R16 ;  /* 0x000000564810723c */ /* 0x000fe20000041810 */
[----:B------:R-:W-:Y:S08]  /*4980*/  LDSM.16.M88.4 R72, [R97+0x4000] ;  /* 0x004000006148783b */ /* 0x000ff00000000200 */
[----:B------:R-:W-:Y:S01]  /*4990*/  LDSM.16.M88.4 R84, [R89+0x10800] ;  /* 0x010800005954783b */ /* 0x000fe20000000200 */
[C---:B--2---:R-:W-:Y:S08]  /*49a0*/  HMMA.16816.F32.BF16 R4, R68.reuse, R76, R4 ;  /* 0x0000004c4404723c */ /* 0x044ff00000041804 */
[C---:B------:R-:W-:Y:S01]  /*49b0*/  HMMA.16816.F32.BF16 R8, R68.reuse, R78, R8 ;  /* 0x0000004e4408723c */ /* 0x040fe20000041808 */
[----:B------:R2:W3:Y:S07]  /*49c0*/  LDSM.16.M88.4 R76, [R89+0x10000] ;  /* 0x01000000594c783b */ /* 0x0004ee0000000200 */
[C---:B------:R-:W-:Y:S08]  /*49d0*/  HMMA.16816.F32.BF16 R12, R68.reuse, R80, R12 ;  /* 0x00000050440c723c */ /* 0x040ff0000004180c */
[----:B------:R-:W-:Y:S01]  /*49e0*/  HMMA.16816.F32.BF16 R16, R68, R82, R16 ;  /* 0x000000524410723c */ /* 0x000fe20000041810 */
[----:B------:R-:W-:Y:S08]  /*49f0*/  LDSM.16.M88.4 R68, [R96+0x4000] ;  /* 0x004000006044783b */ /* 0x000ff00000000200 */
[----:B------:R-:W4:Y:S08]  /*4a00*/  LDSM.16.M88.4 R80, [R252+0x10000] ;  /* 0x01000000fc50783b */ /* 0x000f300000000200 */
[----:B--2---:R-:W2:Y:S01]  /*4a10*/  LDL R89, [R1+0x68] ;  /* 0x0000680001597983 */ /* 0x004ea20000100800 */
[C---:B---3--:R-:W-:Y:S08]  /*4a20*/  HMMA.16816.F32.BF16 R4, R72.reuse, R76, R4 ;  /* 0x0000004c4804723c */ /* 0x048ff00000041804 */
[C---:B------:R-:W-:Y:S01]  /*4a30*/  HMMA.16816.F32.BF16 R8, R72.reuse, R78, R8 ;  /* 0x0000004e4808723c */ /* 0x040fe20000041808 */
[----:B------:R-:W-:Y:S07]  /*4a40*/  LDSM.16.M88.4 R76, [R95+0x4000] ;  /* 0x004000005f4c783b */ /* 0x000fee0000000200 */
[C---:B------:R-:W-:Y:S08]  /*4a50*/  HMMA.16816.F32.BF16 R12, R72.reuse, R84, R12 ;  /* 0x00000054480c723c */ /* 0x040ff0000004180c */
[----:B------:R-:W-:Y:S01]  /*4a60*/  HMMA.16816.F32.BF16 R16, R72, R86, R16 ;  /* 0x000000564810723c */ /* 0x000fe20000041810 */
[----:B------:R-:W3:Y:S07]  /*4a70*/  LDSM.16.M88.4 R72, [R252+0x10800] ;  /* 0x01080000fc48783b */ /* 0x000eee0000000200 */
[C---:B----4-:R-:W-:Y:S01]  /*4a80*/  HMMA.16816.F32.BF16 R4, R68.reuse, R80, R4 ;  /* 0x000000504404723c */ /* 0x050fe20000041804 */
[----:B------:R-:W4:Y:S07]  /*4a90*/  LDSM.16.M88.4 R84, [R90+0x10000] ;  /* 0x010000005a54783b */ /* 0x000f2e0000000200 */
[C---:B------:R-:W-:Y:S01]  /*4aa0*/  HMMA.16816.F32.BF16 R8, R68.reuse, R82, R8 ;  /* 0x000000524408723c */ /* 0x040fe20000041808 */
[----:B------:R-:W5:Y:S04]  /*4ab0*/  LDL R83, [R1+0x88] ;  /* 0x0000880001537983 */ /* 0x000f680000100800 */
[----:B------:R-:W1:Y:S02]  /*4ac0*/  @!P4 S2R R80, SR_TID.X ;  /* 0x000000000050c919 */ /* 0x000e640000002100 */
[----:B------:R-:W-:Y:S01]  /*4ad0*/  IMAD.U32 R82, RZ, RZ, UR32 ;  /* 0x00000020ff527e24 */ /* 0x000fe2000f8e00ff */
[C---:B---3--:R-:W-:Y:S07]  /*4ae0*/  HMMA.16816.F32.BF16 R12, R68.reuse, R72, R12 ;  /* 0x00000048440c723c */ /* 0x048fee000004180c */
[----:B------:R-:W-:Y:S01]  /*4af0*/  IMAD.U32 R72, RZ, RZ, UR31 ;  /* 0x0000001fff487e24 */ /* 0x000fe2000f8e00ff */
[----:B------:R-:W-:Y:S01]  /*4b00*/  HMMA.16816.F32.BF16 R16, R68, R74, R16 ;  /* 0x0000004a4410723c */ /* 0x000fe20000041810 */
[----:B------:R3:W3:Y:S03]  /*4b10*/  LDSM.16.M88.4 R68, [R90+0x10800] ;  /* 0x010800005a44783b */ /* 0x0006e60000000200 */
[----:B------:R-:W-:Y:S03]  /*4b20*/  @!P4 IADD3 R72, -R72, 0x1, R94 ;  /* 0x000000014848c810 */ /* 0x000fe60007ffe15e */
[----:B-1----:R-:W-:Y:S01]  /*4b30*/  @!P4 IMAD.SHL.U32 R75, R80, 0x2, RZ ;  /* 0x00000002504bc824 */ /* 0x002fe200078e00ff */
[C---:B----4-:R-:W-:Y:S01]  /*4b40*/  HMMA.16816.F32.BF16 R4, R76.reuse, R84, R4 ;  /* 0x000000544c04723c */ /* 0x050fe20000041804 */
[----:B------:R-:W-:Y:S04]  /*4b50*/  IMAD.U32 R74, RZ, RZ, UR32 ;  /* 0x00000020ff4a7e24 */ /* 0x000fe8000f8e00ff */
[----:B------:R-:W-:Y:S01]  /*4b60*/  @!P4 LOP3.LUT R75, R99, 0x6, R75, 0xf8, !PT ;  /* 0x00000006634bc812 */ /* 0x000fe200078ef84b */
[----:B------:R-:W-:Y:S01]  /*4b70*/  FMUL.FTZ R80, R93, 1.4426950216293334961 ;  /* 0x3fb8aa3b5d507820 */ /* 0x000fe20000410000 */
[----:B------:R-:W-:Y:S01]  /*4b80*/  @!P4 IADD3 R73, R88, UR27, R72 ;  /* 0x0000001b5849cc10 */ /* 0x000fe2000fffe048 */
[C---:B------:R-:W-:Y:S01]  /*4b90*/  HMMA.16816.F32.BF16 R8, R76.reuse, R86, R8 ;  /* 0x000000564c08723c */ /* 0x040fe20000041808 */
[----:B------:R-:W1:Y:S03]  /*4ba0*/  S2R R93, SR_TID.X ;  /* 0x00000000005d7919 */ /* 0x000e660000002100 */
[----:B------:R-:W-:Y:S01]  /*4bb0*/  @!P4 IMAD R72, R74, 0x40, R75 ;  /* 0x000000404a48c824 */ /* 0x000fe200078e024b */
[C---:B------:R-:W-:Y:S01]  /*4bc0*/  @!P4 IMNMX R75, R73.reuse, UR27, PT ;  /* 0x0000001b494bcc17 */ /* 0x040fe2000b800200 */
[----:B------:R-:W-:Y:S01]  /*4bd0*/  IMAD.U32 R74, RZ, RZ, UR8 ;  /* 0x00000008ff4a7e24 */ /* 0x000fe2000f8e00ff */
[----:B------:R-:W-:Y:S02]  /*4be0*/  @!P4 IADD3 R73, R73, 0x8, RZ ;  /* 0x000000084949c810 */ /* 0x000fe40007ffe0ff */
[----:B---3--:R-:W3:Y:S01]  /*4bf0*/  LDL.64 R90, [R1+0x78] ;  /* 0x00007800015a7983 */ /* 0x008ee20000100a00 */
[-C--:B------:R-:W-:Y:S02]  /*4c00*/  @!P4 ISETP.GE.AND P1, PT, R72, R75.reuse, PT ;  /* 0x0000004b4800c20c */ /* 0x080fe40003f26270 */
[----:B------:R-:W-:Y:S01]  /*4c10*/  IMAD R86, R74, 0x4, R92 ;  /* 0x000000044a567824 */ /* 0x000fe200078e025c */
[----:B------:R-:W-:Y:S02]  /*4c20*/  FSEL R74, R80, RZ, P0 ;  /* 0x000000ff504a7208 */ /* 0x000fe40000000000 */
[----:B------:R-:W4:Y:S01]  /*4c30*/  S2R R92, SR_TID.X ;  /* 0x00000000005c7919 */ /* 0x000f220000002100 */
[----:B------:R-:W-:Y:S01]  /*4c40*/  IMAD.WIDE.U32 R86, R86, -0x326172a9, RZ ;  /* 0xcd9e8d5756567825 */ /* 0x000fe200078e00ff */
[----:B------:R-:W-:Y:S02]  /*4c50*/  @!P4 FSEL R4, R4, -INF , !P1 ;  /* 0xff8000000404c808 */ /* 0x000fe40004800000 */
[----:B------:R-:W-:Y:S03]  /*4c60*/  @!P4 IADD3 R80, R72, 0x1, RZ ;  /* 0x000000014850c810 */ /* 0x000fe60007ffe0ff */
[--C-:B------:R-:W-:Y:S01]  /*4c70*/  FFMA.FTZ R4, R4, c[0x0][0x23c], -R74.reuse ;  /* 0x00008f0004047a23 */ /* 0x100fe2000001084a */
[----:B------:R-:W-:Y:S01]  /*4c80*/  @!P4 ISETP.GE.AND P1, PT, R80, R75, PT ;  /* 0x0000004b5000c20c */ /* 0x000fe20003f26270 */
[C---:B------:R-:W-:Y:S03]  /*4c90*/  HMMA.16816.F32.BF16 R12, R76.reuse, R68, R12 ;  /* 0x000000444c0c723c */ /* 0x040fe6000004180c */
[----:B------:R-:W-:Y:S05]  /*4ca0*/  @!P4 FSEL R5, R5, -INF , !P1 ;  /* 0xff8000000505c808 */ /* 0x000fea0004800000 */
[----:B------:R-:W-:Y:S04]  /*4cb0*/  HMMA.16816.F32.BF16 R16, R76, R70, R16 ;  /* 0x000000464c10723c */ /* 0x000fe80000041810 */
[----:B------:R-:W-:Y:S01]  /*4cc0*/  FFMA.FTZ R5, R5, c[0x0][0x23c], -R74 ;  /* 0x00008f0005057a23 */ /* 0x000fe2000001084a */
[----:B----4-:R-:W-:Y:S03]  /*4cd0*/  SHF.R.S32.HI R92, RZ, 0x1f, R92 ;  /* 0x0000001fff5c7819 */ /* 0x010fe6000001145c */
[----:B------:R4:W-:Y:S01]  /*4ce0*/  MUFU.EX2 R88, R5 ;  /* 0x0000000500587308 */ /* 0x0009e20000000800 */
[----:B-1----:R-:W-:Y:S02]  /*4cf0*/  LEA.HI R92, R92, R93, RZ, 0x7 ;  /* 0x0000005d5c5c7211 */ /* 0x002fe400078f38ff */
[----:B------:R-:W3:Y:S02]  /*4d00*/  LDL R93, [R1+0x54] ;  /* 0x00005400015d7983 */ /* 0x000ee40000100800 */
[----:B------:R-:W-:Y:S05]  /*4d10*/  SHF.R.S32.HI R92, RZ, 0x7, R92 ;  /* 0x00000007ff5c7819 */ /* 0x000fea000001145c */
[----:B------:R-:W-:Y:S02]  /*4d20*/  IMAD R82, R82, 0x2, R92 ;  /* 0x0000000252527824 */ /* 0x000fe400078e025c */
[----:B------:R-:W3:Y:S01]  /*4d30*/  LDL R92, [R1+0x60] ;  /* 0x00006000015c7983 */ /* 0x000ee20000100800 */
[----:B----4-:R-:W-:Y:S04]  /*4d40*/  @!P4 IADD3 R5, R72, 0x8, RZ ;  /* 0x000000084805c810 */ /* 0x010fe80007ffe0ff */
[-C--:B------:R-:W-:Y:S04]  /*4d50*/  @!P4 ISETP.GE.AND P1, PT, R5, R75.reuse, PT ;  /* 0x0000004b0500c20c */ /* 0x080fe80003f26270 */
[----:B------:R-:W-:Y:S05]  /*4d60*/  @!P4 FSEL R8, R8, -INF , !P1 ;  /* 0xff8000000808c808 */ /* 0x000fea0004800000 */
[--C-:B------:R-:W-:Y:S01]  /*4d70*/  FFMA.FTZ R8, R8, c[0x0][0x23c], -R74.reuse ;  /* 0x00008f0008087a23 */ /* 0x100fe2000001084a */
[C---:B--2---:R-:W-:Y:S01]  /*4d80*/  FSETP.NEU.FTZ.AND P0, PT, R89.reuse, -INF , PT ;  /* 0xff8000005900780b */ /* 0x044fe20003f1d000 */
[----:B------:R-:W-:Y:S02]  /*4d90*/  FMUL.FTZ R81, R89, 1.4426950216293334961 ;  /* 0x3fb8aa3b59517820 */ /* 0x000fe40000410000 */
[----:B------:R1:W-:Y:S02]  /*4da0*/  MUFU.EX2 R89, R4 ;  /* 0x0000000400597308 */ /* 0x0003e40000000800 */
[----:B-1----:R-:W-:Y:S02]  /*4db0*/  @!P4 IMNMX R4, R73, UR27, PT ;  /* 0x0000001b4904cc17 */ /* 0x002fe4000b800200 */
[----:B------:R-:W-:Y:S02]  /*4dc0*/  FSEL R73, R81, RZ, P0 ;  /* 0x000000ff51497208 */ /* 0x000fe40000000000 */
[-C--:B------:R-:W-:Y:S04]  /*4dd0*/  @!P4 ISETP.GE.AND P0, PT, R72, R4.reuse, PT ;  /* 0x000000044800c20c */ /* 0x080fe80003f06270 */
[----:B------:R-:W-:Y:S02]  /*4de0*/  @!P4 FSEL R6, R6, -INF , !P0 ;  /* 0xff8000000606c808 */ /* 0x000fe40004000000 */
[-C--:B------:R-:W-:Y:S03]  /*4df0*/  @!P4 ISETP.GE.AND P0, PT, R80, R4.reuse, PT ;  /* 0x000000045000c20c */ /* 0x080fe60003f06270 */
[----:B------:R-:W-:Y:S01]  /*4e00*/  FFMA.FTZ R6, R6, c[0x0][0x23c], -R73 ;  /* 0x00008f0006067a23 */ /* 0x000fe20000010849 */
[----:B------:R-:W-:Y:S02]  /*4e10*/  @!P4 FSEL R7, R7, -INF , !P0 ;  /* 0xff8000000707c808 */ /* 0x000fe40004000000 */
[-C--:B------:R-:W-:Y:S02]  /*4e20*/  @!P4 ISETP.GE.AND P0, PT, R5, R4.reuse, PT ;  /* 0x000000040500c20c */ /* 0x080fe40003f06270 */
[----:B------:R-:W-:Y:S02]  /*4e30*/  @!P4 IADD3 R5, R72, 0x9, RZ ;  /* 0x000000094805c810 */ /* 0x000fe40007ffe0ff */
[----:B------:R-:W-:Y:S02]  /*4e40*/  @!P4 FSEL R10, R10, -INF , !P0 ;  /* 0xff8000000a0ac808 */ /* 0x000fe40004000000 */
[----:B-----5:R-:W-:Y:S02]  /*4e50*/  LOP3.LUT R84, R87, UR15, R83, 0x96, !PT ;  /* 0x0000000f57547c12 */ /* 0x020fe4000f8e9653 */
[----:B------:R1:W-:Y:S01]  /*4e60*/  MUFU.EX2 R87, R6 ;  /* 0x0000000600577308 */ /* 0x0003e20000000800 */
[CC--:B------:R-:W-:Y:S01]  /*4e70*/  @!P4 ISETP.GE.AND P2, PT, R5.reuse, R75.reuse, PT ;  /* 0x0000004b0500c20c */ /* 0x0c0fe20003f46270 */
[--C-:B------:R-:W-:Y:S01]  /*4e80*/  FFMA.FTZ R10, R10, c[0x0][0x23c], -R73.reuse ;  /* 0x00008f000a0a7a23 */ /* 0x100fe20000010849 */
[-C--:B------:R-:W-:Y:S01]  /*4e90*/  @!P4 ISETP.GE.AND P1, PT, R5, R4.reuse, PT ;  /* 0x000000040500c20c */ /* 0x080fe20003f26270 */
[----:B------:R-:W-:Y:S01]  /*4ea0*/  IMAD.WIDE.U32 R84, R84, -0x2daee0ad, RZ ;  /* 0xd2511f5354547825 */ /* 0x000fe200078e00ff */
[----:B------:R-:W-:Y:S02]  /*4eb0*/  @!P4 FSEL R9, R9, -INF , !P2 ;  /* 0xff8000000909c808 */ /* 0x000fe40005000000 */
[C---:B------:R-:W-:Y:S02]  /*4ec0*/  @!P4 IADD3 R5, R72.reuse, 0x10, RZ ;  /* 0x000000104805c810 */ /* 0x040fe40007ffe0ff */
[----:B------:R-:W-:Y:S02]  /*4ed0*/  @!P4 FSEL R11, R11, -INF , !P1 ;  /* 0xff8000000b0bc808 */ /* 0x000fe40004800000 */
[CC--:B------:R-:W-:Y:S02]  /*4ee0*/  @!P4 ISETP.GE.AND P2, PT, R5.reuse, R75.reuse, PT ;  /* 0x0000004b0500c20c */ /* 0x0c0fe40003f46270 */
[-C--:B------:R-:W-:Y:S02]  /*4ef0*/  @!P4 ISETP.GE.AND P3, PT, R5, R4.reuse, PT ;  /* 0x000000040500c20c */ /* 0x080fe40003f66270 */
[----:B------:R-:W-:Y:S02]  /*4f00*/  @!P4 IADD3 R5, R72, 0x11, RZ ;  /* 0x000000114805c810 */ /* 0x000fe40007ffe0ff */
[----:B------:R-:W-:Y:S02]  /*4f10*/  @!P4 FSEL R12, R12, -INF , !P2 ;  /* 0xff8000000c0cc808 */ /* 0x000fe40005000000 */
[-C--:B------:R-:W-:Y:S02]  /*4f20*/  @!P4 ISETP.GE.AND P6, PT, R5, R75.reuse, PT ;  /* 0x0000004b0500c20c */ /* 0x080fe40003fc6270 */
[----:B------:R-:W-:Y:S01]  /*4f30*/  @!P4 FSEL R14, R14, -INF , !P3 ;  /* 0xff8000000e0ec808 */ /* 0x000fe20005800000 */
[--C-:B------:R-:W-:Y:S01]  /*4f40*/  FFMA.FTZ R12, R12, c[0x0][0x23c], -R74.reuse ;  /* 0x00008f000c0c7a23 */ /* 0x100fe2000001084a */
[----:B------:R-:W-:Y:S02]  /*4f50*/  @!P4 FSEL R13, R13, -INF , !P6 ;  /* 0xff8000000d0dc808 */ /* 0x000fe40007000000 */
[-C--:B------:R-:W-:Y:S01]  /*4f60*/  @!P4 ISETP.GE.AND P0, PT, R5, R4.reuse, PT ;  /* 0x000000040500c20c */ /* 0x080fe20003f06270 */
[--C-:B------:R-:W-:Y:S01]  /*4f70*/  FFMA.FTZ R14, R14, c[0x0][0x23c], -R73.reuse ;  /* 0x00008f000e0e7a23 */ /* 0x100fe20000010849 */
[C---:B------:R-:W-:Y:S01]  /*4f80*/  @!P4 IADD3 R5, R72.reuse, 0x18, RZ ;  /* 0x000000184805c810 */ /* 0x040fe20007ffe0ff */
[--C-:B------:R-:W-:Y:S01]  /*4f90*/  FFMA.FTZ R13, R13, c[0x0][0x23c], -R74.reuse ;  /* 0x00008f000d0d7a23 */ /* 0x100fe2000001084a */
[----:B------:R-:W-:Y:S01]  /*4fa0*/  @!P4 IADD3 R72, R72, 0x19, RZ ;  /* 0x000000194848c810 */ /* 0x000fe20007ffe0ff */
[----:B------:R-:W-:Y:S01]  /*4fb0*/  MUFU.EX2 R77, R14 ;  /* 0x0000000e004d7308 */ /* 0x000fe20000000800 */
[CC--:B------:R-:W-:Y:S02]  /*4fc0*/  @!P4 ISETP.GE.AND P1, PT, R5.reuse, R75.reuse, PT ;  /* 0x0000004b0500c20c */ /* 0x0c0fe40003f26270 */
[-C--:B------:R-:W-:Y:S02]  /*4fd0*/  @!P4 ISETP.GE.AND P5, PT, R5, R4.reuse, PT ;  /* 0x000000040500c20c */ /* 0x080fe40003fa6270 */
[C---:B------:R-:W-:Y:S02]  /*4fe0*/  @!P4 ISETP.GE.AND P6, PT, R72.reuse, R4, PT ;  /* 0x000000044800c20c */ /* 0x040fe40003fc6270 */
[----:B------:R-:W-:Y:S02]  /*4ff0*/  @!P4 ISETP.GE.AND P2, PT, R72, R75, PT ;  /* 0x0000004b4800c20c */ /* 0x000fe40003f46270 */
[----:B------:R-:W-:Y:S01]  /*5000*/  @!P4 FSEL R16, R16, -INF , !P1 ;  /* 0xff8000001010c808 */ /* 0x000fe20004800000 */
[----:B------:R-:W-:Y:S01]  /*5010*/  MUFU.EX2 R78, R13 ;  /* 0x0000000d004e7308 */ /* 0x000fe20000000800 */
[----:B------:R-:W-:Y:S02]  /*5020*/  @!P4 FSEL R17, R17, -INF , !P2 ;  /* 0xff8000001111c808 */ /* 0x000fe40005000000 */
[----:B------:R-:W-:Y:S01]  /*5030*/  @!P4 FSEL R18, R18, -INF , !P5 ;  /* 0xff8000001212c808 */ /* 0x000fe20006800000 */
[----:B------:R-:W-:Y:S01]  /*5040*/  FFMA.FTZ R16, R16, c[0x0][0x23c], -R74 ;  /* 0x00008f0010107a23 */ /* 0x000fe2000001084a */
[----:B------:R-:W-:Y:S02]  /*5050*/  @!P4 FSEL R19, R19, -INF , !P6 ;  /* 0xff8000001313c808 */ /* 0x000fe40007000000 */
[----:B------:R-:W-:Y:S01]  /*5060*/  @!P4 FSEL R15, R15, -INF , !P0 ;  /* 0xff8000000f0fc808 */ /* 0x000fe20004000000 */
[--C-:B------:R-:W-:Y:S02]  /*5070*/  FFMA.FTZ R18, R18, c[0x0][0x23c], -R73.reuse ;  /* 0x00008f0012127a23 */ /* 0x100fe40000010849 */
[----:B------:R-:W-:Y:S02]  /*5080*/  MUFU.EX2 R75, R16 ;  /* 0x00000010004b7308 */ /* 0x000fe40000000800 */
[--C-:B------:R-:W-:Y:S01]  /*5090*/  FFMA.FTZ R15, R15, c[0x0][0x23c], -R73.reuse ;  /* 0x00008f000f0f7a23 */ /* 0x100fe20000010849 */
[----:B---3--:R-:W-:Y:S02]  /*50a0*/  LOP3.LUT R82, R91, UR14, R82, 0x96, !PT ;  /* 0x0000000e5b527c12 */ /* 0x008fe4000f8e9652 */
[----:B------:R-:W2:Y:S01]  /*50b0*/  LDL R91, [R1+0x58] ;  /* 0x00005800015b7983 */ /* 0x000ea20000100800 */
[----:B------:R-:W-:Y:S01]  /*50c0*/  LOP3.LUT R83, R85, UR29, R90, 0x96, !PT ;  /* 0x0000001d55537c12 */ /* 0x000fe2000f8e965a */
[--C-:B------:R-:W-:Y:S03]  /*50d0*/  FFMA.FTZ R85, R7, c[0x0][0x23c], -R73.reuse ;  /* 0x00008f0007557a23 */ /* 0x100fe60000010849 */
[----:B------:R-:W-:Y:S01]  /*50e0*/  MUFU.EX2 R76, R15 ;  /* 0x0000000f004c7308 */ /* 0x000fe20000000800 */
[----:B------:R-:W3:Y:S01]  /*50f0*/  LDL R90, [R1+0x5c] ;  /* 0x00005c00015a7983 */ /* 0x000ee20000100800 */
[----:B------:R-:W-:Y:S04]  /*5100*/  IMAD.WIDE.U32 R68, R82, -0x326172a9, RZ ;  /* 0xcd9e8d5752447825 */ /* 0x000fe800078e00ff */
[----:B------:R-:W-:Y:S01]  /*5110*/  IMAD.WIDE.U32 R82, R83, -0x326172a9, RZ ;  /* 0xcd9e8d5753527825 */ /* 0x000fe200078e00ff */
[----:B-1----:R-:W-:Y:S03]  /*5120*/  LOP3.LUT R6, R69, UR30, R86, 0x96, !PT ;  /* 0x0000001e45067c12 */ /* 0x002fe6000f8e9656 */
[----:B------:R-:W-:Y:S01]  /*5130*/  MUFU.EX2 R85, R85 ;  /* 0x0000005500557308 */ /* 0x000fe20000000800 */
[----:B------:R-:W-:Y:S01]  /*5140*/  LOP3.LUT R80, R83, UR28, R68, 0x96, !PT ;  /* 0x0000001c53507c12 */ /* 0x000fe2000f8e9644 */
[----:B------:R-:W-:Y:S04]  /*5150*/  IMAD.WIDE.U32 R6, R6, -0x2daee0ad, RZ ;  /* 0xd2511f5306067825 */ /* 0x000fe800078e00ff */
[----:B------:R-:W-:Y:S01]  /*5160*/  FFMA.FTZ R83, R9, c[0x0][0x23c], -R74 ;  /* 0x00008f0009537a23 */ /* 0x000fe2000001084a */
[----:B------:R-:W-:Y:S01]  /*5170*/  LOP3.LUT R7, R7, UR26, R84, 0x96, !PT ;  /* 0x0000001a07077c12 */ /* 0x000fe2000f8e9654 */
[----:B------:R-:W-:Y:S02]  /*5180*/  IMAD.WIDE.U32 R80, R80, -0x2daee0ad, RZ ;  /* 0xd2511f5350507825 */ /* 0x000fe400078e00ff */
[----:B------:R1:W4:Y:S02]  /*5190*/  MUFU.EX2 R84, R8 ;  /* 0x0000000800547308 */ /* 0x0003240000000800 */
[----:B------:R-:W-:Y:S01]  /*51a0*/  FFMA.FTZ R74, R17, c[0x0][0x23c], -R74 ;  /* 0x00008f00114a7a23 */ /* 0x000fe2000001084a */
[----:B------:R-:W-:Y:S01]  /*51b0*/  LOP3.LUT R6, R81, UR24, R6, 0x96, !PT ;  /* 0x0000001851067c12 */ /* 0x000fe2000f8e9606 */
[--C-:B------:R-:W-:Y:S02]  /*51c0*/  FFMA.FTZ R81, R11, c[0x0][0x23c], -R73.reuse ;  /* 0x00008f000b517a23 */ /* 0x100fe40000010849 */
[----:B------:R-:W-:Y:S04]  /*51d0*/  FFMA.FTZ R73, R19, c[0x0][0x23c], -R73 ;  /* 0x00008f0013497a23 */ /* 0x000fe80000010849 */
[----:B------:R-:W-:Y:S10]  /*51e0*/  MUFU.EX2 R83, R83 ;  /* 0x0000005300537308 */ /* 0x000ff40000000800 */
[----:B------:R-:W5:Y:S01]  /*51f0*/  MUFU.EX2 R81, R81 ;  /* 0x0000005100517308 */ /* 0x000f620000000800 */
[----:B-1----:R-:W-:Y:S04]  /*5200*/  IMAD.WIDE.U32 R8, R7, -0x326172a9, RZ ;  /* 0xcd9e8d5707087825 */ /* 0x002fe800078e00ff */
[----:B------:R-:W-:Y:S01]  /*5210*/  IMAD.WIDE.U32 R6, R6, -0x326172a9, RZ ;  /* 0xcd9e8d5706067825 */ /* 0x000fe200078e00ff */
[----:B------:R-:W-:Y:S04]  /*5220*/  LOP3.LUT R68, R9, UR25, R82, 0x96, !PT ;  /* 0x0000001909447c12 */ /* 0x000fe8000f8e9652 */
[----:B------:R-:W-:Y:S01]  /*5230*/  MUFU.EX2 R74, R74 ;  /* 0x0000004a004a7308 */ /* 0x000fe20000000800 */
[----:B------:R-:W-:Y:S01]  /*5240*/  LOP3.LUT R8, R7, UR23, R8, 0x96, !PT ;  /* 0x0000001707087c12 */ /* 0x000fe2000f8e9608 */
[----:B------:R-:W-:Y:S04]  /*5250*/  IMAD.WIDE.U32 R68, R68, -0x2daee0ad, RZ ;  /* 0xd2511f5344447825 */ /* 0x000fe800078e00ff */
[----:B------:R-:W-:Y:S04]  /*5260*/  IMAD.WIDE.U32 R8, R8, -0x2daee0ad, RZ ;  /* 0xd2511f5308087825 */ /* 0x000fe800078e00ff */
[----:B------:R1:W-:Y:S01]  /*5270*/  MUFU.EX2 R82, R10 ;  /* 0x0000000a00527308 */ /* 0x0003e20000000800 */
[----:B------:R-:W-:Y:S05]  /*5280*/  LOP3.LUT R5, R9, UR20, R68, 0x96, !PT ;  /* 0x0000001409057c12 */ /* 0x000fea000f8e9644 */
[----:B------:R-:W-:Y:S04]  /*5290*/  IMAD.WIDE.U32 R4, R5, -0x326172a9, RZ ;  /* 0xcd9e8d5705047825 */ /* 0x000fe800078e00ff */
[----:B------:R-:W-:Y:S01]  /*52a0*/  MUFU.EX2 R72, R18 ;  /* 0x0000001200487308 */ /* 0x000fe20000000800 */
[----:B------:R-:W-:Y:S02]  /*52b0*/  LOP3.LUT R13, R4, 0xff, RZ, 0xc0, !PT ;  /* 0x000000ff040d7812 */ /* 0x000fe400078ec0ff */
[----:B------:R-:W-:Y:S02]  /*52c0*/  SHF.R.U32.HI R14, RZ, 0x10, R4 ;  /* 0x00000010ff0e7819 */ /* 0x000fe40000011604 */
[----:B------:R-:W-:Y:S05]  /*52d0*/  ISETP.LE.U32.AND P4, PT, R13, UR33, PT ;  /* 0x000000210d007c0c */ /* 0x000fea000bf83070 */
[----:B------:R-:W-:Y:S01]  /*52e0*/  MUFU.EX2 R73, R73 ;  /* 0x0000004900497308 */ /* 0x000fe20000000800 */
[----:B-1----:R-:W-:Y:S05]  /*52f0*/  LOP3.LUT R10, R69, UR22, R80, 0x96, !PT ;  /* 0x00000016450a7c12 */ /* 0x002fea000f8e9650 */
[----:B------:R-:W-:Y:S04]  /*5300*/  IMAD.WIDE.U32 R10, R10, -0x326172a9, RZ ;  /* 0xcd9e8d570a0a7825 */ /* 0x000fe800078e00ff */
[----:B------:R1:W1:Y:S01]  /*5310*/  MUFU.EX2 R80, R12 ;  /* 0x0000000c00507308 */ /* 0x0002620000000800 */
[----:B----4-:R-:W-:Y:S01]  /*5320*/  @!P4 FADD.FTZ R84, -R84, -RZ ;  /* 0x800000ff5454c221 */ /* 0x010fe20000010100 */
[----:B------:R-:W-:Y:S05]  /*5330*/  LOP3.LUT R6, R11, UR21, R6, 0x96, !PT ;  /* 0x000000150b067c12 */ /* 0x000fea000f8e9606 */
[----:B------:R-:W-:Y:S05]  /*5340*/  IMAD.WIDE.U32 R6, R6, -0x2daee0ad, RZ ;  /* 0xd2511f5306067825 */ /* 0x000fea00078e00ff */
[C---:B------:R-:W-:Y:S02]  /*5350*/  LOP3.LUT R69, R6.reuse, 0xffff, RZ, 0xc0, !PT ;  /* 0x0000ffff06457812 */ /* 0x040fe400078ec0ff */
[--C-:B------:R-:W-:Y:S02]  /*5360*/  SHF.R.U32.HI R68, RZ, 0x10, R6.reuse ;  /* 0x00000010ff447819 */ /* 0x100fe40000011606 */
[----:B------:R-:W-:Y:S02]  /*5370*/  SHF.R.U32.HI R9, RZ, 0x18, R6 ;  /* 0x00000018ff097819 */ /* 0x000fe40000011606 */
[----:B------:R-:W-:Y:S02]  /*5380*/  LOP3.LUT R11, R6, 0xff, RZ, 0xc0, !PT ;  /* 0x000000ff060b7812 */ /* 0x000fe400078ec0ff */
[----:B------:R-:W-:Y:S02]  /*5390*/  LOP3.LUT R6, R5, UR19, R10, 0x96, !PT ;  /* 0x0000001305067c12 */ /* 0x000fe4000f8e960a */
[----:B------:R-:W-:Y:S02]  /*53a0*/  LOP3.LUT R10, R4, 0xffff, RZ, 0xc0, !PT ;  /* 0x0000ffff040a7812 */ /* 0x000fe400078ec0ff */
[C---:B------:R-:W-:Y:S02]  /*53b0*/  LOP3.LUT R5, R6.reuse, 0xffff, RZ, 0xc0, !PT ;  /* 0x0000ffff06057812 */ /* 0x040fe400078ec0ff */
[----:B-1----:R-:W-:Y:S02]  /*53c0*/  SHF.R.U32.HI R12, RZ, 0x18, R4 ;  /* 0x00000018ff0c7819 */ /* 0x002fe40000011604 */
[----:B------:R-:W-:Y:S02]  /*53d0*/  SHF.R.U32.HI R4, RZ, 0x8, R5 ;  /* 0x00000008ff047819 */ /* 0x000fe40000011605 */
[----:B------:R-:W-:Y:S02]  /*53e0*/  SHF.R.U32.HI R5, RZ, 0x10, R6 ;  /* 0x00000010ff057819 */ /* 0x000fe40000011606 */
[----:B------:R-:W-:Y:S02]  /*53f0*/  LOP3.LUT R8, R7, UR18, R8, 0x96, !PT ;  /* 0x0000001207087c12 */ /* 0x000fe4000f8e9608 */
[----:B------:R-:W-:Y:S02]  /*5400*/  LOP3.LUT R7, R6, 0xff, RZ, 0xc0, !PT ;  /* 0x000000ff06077812 */ /* 0x000fe400078ec0ff */
[----:B------:R-:W-:Y:S02]  /*5410*/  LOP3.LUT R4, R4, 0xffff, RZ, 0xc0, !PT ;  /* 0x0000ffff04047812 */ /* 0x000fe400078ec0ff */
[----:B------:R-:W-:Y:S02]  /*5420*/  LOP3.LUT R5, R5, 0xff, RZ, 0xc0, !PT ;  /* 0x000000ff05057812 */ /* 0x000fe400078ec0ff */
[----:B------:R-:W-:Y:S02]  /*5430*/  ISETP.LE.U32.AND P1, PT, R7, UR33, PT ;  /* 0x0000002107007c0c */ /* 0x000fe4000bf23070 */
[----:B------:R-:W-:Y:S02]  /*5440*/  SHF.R.U32.HI R6, RZ, 0x18, R6 ;  /* 0x00000018ff067819 */ /* 0x000fe40000011606 */
[----:B------:R-:W-:Y:S02]  /*5450*/  ISETP.LE.U32.AND P2, PT, R4, UR33, PT ;  /* 0x0000002104007c0c */ /* 0x000fe4000bf43070 */
[----:B------:R-:W-:Y:S02]  /*5460*/  ISETP.LE.U32.AND P5, PT, R5, UR33, PT ;  /* 0x0000002105007c0c */ /* 0x000fe4000bfa3070 */
[----:B------:R-:W-:Y:S02]  /*5470*/  ISETP.LE.U32.AND P6, PT, R6, UR33, PT ;  /* 0x0000002106007c0c */ /* 0x000fe4000bfc3070 */
[----:B------:R-:W-:Y:S02]  /*5480*/  SHF.R.U32.HI R5, RZ, 0x8, R10 ;  /* 0x00000008ff057819 */ /* 0x000fe4000001160a */
[----:B------:R-:W-:Y:S01]  /*5490*/  LOP3.LUT R4, R8, 0xff, RZ, 0xc0, !PT ;  /* 0x000000ff08047812 */ /* 0x000fe200078ec0ff */
[----:B------:R-:W-:Y:S01]  /*54a0*/  @!P1 FADD.FTZ R89, -R89, -RZ ;  /* 0x800000ff59599221 */ /* 0x000fe20000010100 */
[----:B------:R-:W-:Y:S02]  /*54b0*/  LOP3.LUT R5, R5, 0xffff, RZ, 0xc0, !PT ;  /* 0x0000ffff05057812 */ /* 0x000fe400078ec0ff */
[----:B------:R-:W-:Y:S01]  /*54c0*/  ISETP.LE.U32.AND P1, PT, R12, UR33, PT ;  /* 0x000000210c007c0c */ /* 0x000fe2000bf23070 */
[----:B------:R-:W-:Y:S01]  /*54d0*/  @!P2 FADD.FTZ R88, -R88, -RZ ;  /* 0x800000ff5858a221 */ /* 0x000fe20000010100 */
[----:B------:R-:W-:Y:S01]  /*54e0*/  ISETP.LE.U32.AND P2, PT, R4, UR33, PT ;  /* 0x0000002104007c0c */ /* 0x000fe2000bf43070 */
[----:B------:R-:W-:Y:S01]  /*54f0*/  @!P5 FADD.FTZ R87, -R87, -RZ ;  /* 0x800000ff5757d221 */ /* 0x000fe20000010100 */
[----:B------:R-:W-:Y:S01]  /*5500*/  ISETP.LE.U32.AND P5, PT, R5, UR33, PT ;  /* 0x0000002105007c0c */ /* 0x000fe2000bfa3070 */
[----:B------:R-:W-:Y:S01]  /*5510*/  @!P6 FADD.FTZ R85, -R85, -RZ ;  /* 0x800000ff5555e221 */ /* 0x000fe20000010100 */
[----:B------:R-:W-:Y:S02]  /*5520*/  LOP3.LUT R4, R14, 0xff, RZ, 0xc0, !PT ;  /* 0x000000ff0e047812 */ /* 0x000fe400078ec0ff */
[--C-:B------:R-:W-:Y:S02]  /*5530*/  SHF.R.U32.HI R5, RZ, 0x10, R8.reuse ;  /* 0x00000010ff057819 */ /* 0x100fe40000011608 */
[----:B------:R-:W-:Y:S02]  /*5540*/  ISETP.LE.U32.AND P6, PT, R4, UR33, PT ;  /* 0x0000002104007c0c */ /* 0x000fe4000bfc3070 */
[----:B------:R-:W-:Y:S01]  /*5550*/  SHF.R.U32.HI R4, RZ, 0x18, R8 ;  /* 0x00000018ff047819 */ /* 0x000fe20000011608 */
[----:B-----5:R-:W-:Y:S01]  /*5560*/  @!P1 FADD.FTZ R81, -R81, -RZ ;  /* 0x800000ff51519221 */ /* 0x020fe20000010100 */
[----:B------:R-:W-:Y:S01]  /*5570*/  LOP3.LUT R8, R8, 0xffff, RZ, 0xc0, !PT ;  /* 0x0000ffff08087812 */ /* 0x000fe200078ec0ff */
[----:B------:R-:W-:Y:S01]  /*5580*/  @!P2 FADD.FTZ R80, -R80, -RZ ;  /* 0x800000ff5050a221 */ /* 0x000fe20000010100 */
[----:B------:R-:W-:Y:S01]  /*5590*/  LOP3.LUT R6, R68, 0xff, RZ, 0xc0, !PT ;  /* 0x000000ff44067812 */ /* 0x000fe200078ec0ff */
[----:B------:R-:W-:Y:S01]  /*55a0*/  @!P5 FADD.FTZ R83, -R83, -RZ ;  /* 0x800000ff5353d221 */ /* 0x000fe20000010100 */
[----:B------:R-:W-:Y:S02]  /*55b0*/  ISETP.LE.U32.AND P4, PT, R4, UR33, PT ;  /* 0x0000002104007c0c */ /* 0x000fe4000bf83070 */
[----:B------:R-:W-:Y:S02]  /*55c0*/  LOP3.LUT R4, R5, 0xff, RZ, 0xc0, !PT ;  /* 0x000000ff05047812 */ /* 0x000fe400078ec0ff */
[----:B------:R-:W-:Y:S01]  /*55d0*/  SHF.R.U32.HI R5, RZ, 0x8, R8 ;  /* 0x00000008ff057819 */ /* 0x000fe20000011608 */
[----:B------:R-:W-:Y:S01]  /*55e0*/  @!P6 FADD.FTZ R82, -R82, -RZ ;  /* 0x800000ff5252e221 */ /* 0x000fe20000010100 */
[----:B------:R-:W-:Y:S02]  /*55f0*/  ISETP.LE.U32.AND P5, PT, R4, UR33, PT ;  /* 0x0000002104007c0c */ /* 0x000fe4000bfa3070 */
[----:B------:R-:W-:Y:S02]  /*5600*/  SHF.R.U32.HI R4, RZ, 0x8, R69 ;  /* 0x00000008ff047819 */ /* 0x000fe40000011645 */
[----:B------:R-:W-:Y:S02]  /*5610*/  LOP3.LUT R5, R5, 0xffff, RZ, 0xc0, !PT ;  /* 0x0000ffff05057812 */ /* 0x000fe400078ec0ff */
[----:B------:R-:W-:Y:S01]  /*5620*/  ISETP.LE.U32.AND P1, PT, R6, UR33, PT ;  /* 0x0000002106007c0c */ /* 0x000fe2000bf23070 */
[----:B------:R-:W-:Y:S01]  /*5630*/  @!P4 FADD.FTZ R76, -R76, -RZ ;  /* 0x800000ff4c4cc221 */ /* 0x000fe20000010100 */
[----:B------:R-:W-:Y:S02]  /*5640*/  F2FP.RELU.BF16.PACK_AB R6, R88, R89 ;  /* 0x000000595806723e */ /* 0x000fe400000018ff */
[----:B------:R-:W-:Y:S02]  /*5650*/  ISETP.LE.U32.AND P6, PT, R5, UR33, PT ;  /* 0x0000002105007c0c */ /* 0x000fe4000bfc3070 */
[----:B------:R-:W-:Y:S01]  /*5660*/  F2FP.RELU.BF16.PACK_AB R5, R85, R87 ;  /* 0x000000575505723e */ /* 0x000fe200000018ff */
[----:B------:R1:W-:Y:S01]  /*5670*/  STS [R93+0x14000], R6 ;  /* 0x014000065d007388 */ /* 0x0003e20000000800 */
[----:B------:R-:W-:Y:S01]  /*5680*/  LOP3.LUT R4, R4, 0xffff, RZ, 0xc0, !PT ;  /* 0x0000ffff04047812 */ /* 0x000fe200078ec0ff */
[----:B------:R-:W-:Y:S01]  /*5690*/  @!P5 FADD.FTZ R77, -R77, -RZ ;  /* 0x800000ff4d4dd221 */ /* 0x000fe20000010100 */
[----:B------:R-:W-:Y:S01]  /*56a0*/  ISETP.LE.U32.AND P3, PT, R11, UR33, PT ;  /* 0x000000210b007c0c */ /* 0x000fe2000bf63070 */
[----:B------:R4:W-:Y:S01]  /*56b0*/  STS [R93+0x14400], R5 ;  /* 0x014400055d007388 */ /* 0x0009e20000000800 */
[----:B------:R-:W-:Y:S01]  /*56c0*/  ISETP.LE.U32.AND P2, PT, R4, UR33, PT ;  /* 0x0000002104007c0c */ /* 0x000fe2000bf43070 */
[----:B------:R-:W-:Y:S01]  /*56d0*/  @!P1 FADD.FTZ R72, -R72, -RZ ;  /* 0x800000ff48489221 */ /* 0x000fe20000010100 */
[----:B------:R-:W-:Y:S02]  /*56e0*/  F2FP.RELU.BF16.PACK_AB R4, R83, R84 ;  /* 0x000000545304723e */ /* 0x000fe400000018ff */
[----:B------:R-:W-:Y:S01]  /*56f0*/  ISETP.LE.U32.AND P0, PT, R9, UR33, PT ;  /* 0x0000002109007c0c */ /* 0x000fe2000bf03070 */
[----:B------:R-:W-:Y:S01]  /*5700*/  @!P6 FADD.FTZ R78, -R78, -RZ ;  /* 0x800000ff4e4ee221 */ /* 0x000fe20000010100 */
[----:B------:R-:W-:Y:S01]  /*5710*/  F2FP.RELU.BF16.PACK_AB R8, R81, R82 ;  /* 0x000000525108723e */ /* 0x000fe200000018ff */
[----:B------:R5:W-:Y:S01]  /*5720*/  STS [R92+0x14000], R4 ;  /* 0x014000045c007388 */ /* 0x000be20000000800 */
[----:B------:R-:W-:Y:S02]  /*5730*/  FSETP.GE.FTZ.AND P1, PT, R88, RZ, PT ;  /* 0x000000ff5800720b */ /* 0x000fe40003f36000 */
[----:B------:R-:W-:Y:S01]  /*5740*/  F2FP.RELU.BF16.PACK_AB R7, R78, R80 ;  /* 0x000000504e07723e */ /* 0x000fe200000018ff */
[----:B------:R-:W-:Y:S01]  /*5750*/  STS [R92+0x14400], R8 ;  /* 0x014400085c007388 */ /* 0x000fe20000000800 */
[----:B------:R-:W-:Y:S01]  /*5760*/  @!P3 FADD.FTZ R75, -R75, -RZ ;  /* 0x800000ff4b4bb221 */ /* 0x000fe20000010100 */
[----:B------:R-:W-:Y:S01]  /*5770*/  FSETP.GE.FTZ.AND P3, PT, R80, RZ, PT ;  /* 0x000000ff5000720b */ /* 0x000fe20003f76000 */
[----:B------:R-:W-:Y:S01]  /*5780*/  @!P2 FADD.FTZ R74, -R74, -RZ ;  /* 0x800000ff4a4aa221 */ /* 0x000fe20000010100 */
[----:B------:R-:W-:Y:S02]  /*5790*/  FSETP.GE.FTZ.AND P2, PT, R89, RZ, PT ;  /* 0x000000ff5900720b */ /* 0x000fe40003f56000 */
[----:B------:R-:W-:Y:S01]  /*57a0*/  @!P0 FADD.FTZ R73, -R73, -RZ ;  /* 0x800000ff49498221 */ /* 0x000fe20000010100 */
[----:B-1----:R-:W-:Y:S02]  /*57b0*/  F2FP.RELU.BF16.PACK_AB R6, R76, R77 ;  /* 0x0000004d4c06723e */ /* 0x002fe400000018ff */
[----:B----4-:R-:W-:Y:S02]  /*57c0*/  F2FP.RELU.BF16.PACK_AB R5, R74, R75 ;  /* 0x0000004b4a05723e */ /* 0x010fe400000018ff */
[----:B-----5:R-:W-:Y:S01]  /*57d0*/  F2FP.RELU.BF16.PACK_AB R4, R73, R72 ;  /* 0x000000484904723e */ /* 0x020fe200000018ff */
[----:B--2---:R-:W-:Y:S04]  /*57e0*/  STS [R91+0x14000], R7 ;  /* 0x014000075b007388 */ /* 0x004fe80000000800 */
[----:B------:R-:W-:Y:S04]  /*57f0*/  STS [R91+0x14400], R6 ;  /* 0x014400065b007388 */ /* 0x000fe80000000800 */
[----:B---3--:R-:W-:Y:S04]  /*5800*/  STS [R90+0x14000], R5 ;  /* 0x014000055a007388 */ /* 0x008fe80000000800 */
[----:B------:R-:W-:Y:S04]  /*5810*/  STS [R90+0x14400], R4 ;  /* 0x014400045a007388 */ /* 0x000fe80000000800 */
[----:B------:R-:W1:Y:S08]  /*5820*/  LDSM.16.M88.4 R16, [R98+0x6000] ;  /* 0x006000006210783b */ /* 0x000e700000000200 */
        /* <DEDUP_REMOVED lines=58> */
[----:B------:R-:W-:Y:S07]  /*5bd0*/  HMMA.16816.F32.BF16 R16, R68, R242, R16 ;  /* 0x000000f24410723c */ /* 0x000fee0000041810 */
[----:B------:R-:W-:Y:S02]  /*5be0*/  IMAD.U32 R68, RZ, RZ, UR10 ;  /* 0x0000000aff447e24 */ /* 0x000fe4000f8e00ff */
[----:B------:R-:W-:Y:S03]  /*5bf0*/  IMAD.U32 R69, RZ, RZ, UR9 ;  /* 0x00000009ff457e24 */ /* 0x000fe6000f8e00ff */
[C---:B------:R-:W-:Y:S04]  /*5c00*/  LEA R70, P0, R94.reuse, R68, 0x2 ;  /* 0x000000445e467211 */ /* 0x040fe800078010ff */
[----:B------:R-:W-:Y:S02]  /*5c10*/  LEA.HI.X.SX32 R71, R94, R69, 0x2, P0 ;  /* 0x000000455e477211 */ /* 0x000fe400000f16ff */
[----:B------:R-:W-:Y:S03]  /*5c20*/  FSETP.GE.FTZ.AND P0, PT, R84, RZ, PT ;  /* 0x000000ff5400720b */ /* 0x000fe60003f16000 */
[----:B------:R-:W2:Y:S04]  /*5c30*/  LDG.E R69, [R70.64] ;  /* 0x0000000446457981 */ /* 0x000ea8000c1e1900 */
[----:B------:R2:W3:Y:S02]  /*5c40*/  LDG.E R68, [R70.64+0x20] ;  /* 0x0000200446447981 */ /* 0x0004e4000c1e1900 */
[C---:B--2---:R-:W-:Y:S02]  /*5c50*/  FADD.FTZ R70, -R69.reuse, R4 ;  /* 0x0000000445467221 */ /* 0x044fe40000010100 */
[C---:B------:R-:W-:Y:S02]  /*5c60*/  FADD.FTZ R5, -R69.reuse, R5 ;  /* 0x0000000545057221 */ /* 0x040fe40000010100 */
[C---:B------:R-:W-:Y:S01]  /*5c70*/  FADD.FTZ R4, -R69.reuse, R8 ;  /* 0x0000000845047221 */ /* 0x040fe20000010100 */
[-C--:B------:R-:W-:Y:S01]  /*5c80*/  FSEL R8, R70, R69.reuse, P2 ;  /* 0x0000004546087208 */ /* 0x080fe20001000000 */
[----:B------:R-:W-:Y:S01]  /*5c90*/  FADD.FTZ R9, -R69, R9 ;  /* 0x0000000945097221 */ /* 0x000fe20000010100 */
[-C--:B------:R-:W-:Y:S01]  /*5ca0*/  FSEL R5, R5, R69.reuse, P1 ;  /* 0x0000004505057208 */ /* 0x080fe20000800000 */
[----:B------:R-:W-:Y:S01]  /*5cb0*/  FADD.FTZ R12, -R69, R12 ;  /* 0x0000000c450c7221 */ /* 0x000fe20000010100 */
[----:B------:R-:W-:Y:S01]  /*5cc0*/  FSEL R4, R4, R69, P0 ;  /* 0x0000004504047208 */ /* 0x000fe20000000000 */
[----:B------:R-:W-:Y:S01]  /*5cd0*/  FMUL.FTZ R8, R89, R8 ;  /* 0x0000000859087220 */ /* 0x000fe20000410000 */
[----:B------:R-:W-:Y:S01]  /*5ce0*/  FSETP.GE.FTZ.AND P0, PT, R74, RZ, PT ;  /* 0x000000ff4a00720b */ /* 0x000fe20003f16000 */
[----:B------:R-:W-:Y:S01]  /*5cf0*/  FMUL.FTZ R88, R88, R5 ;  /* 0x0000000558587220 */ /* 0x000fe20000410000 */
[----:B------:R-:W-:Y:S01]  /*5d00*/  FSETP.GE.FTZ.AND P1, PT, R83, RZ, PT ;  /* 0x000000ff5300720b */ /* 0x000fe20003f36000 */
[----:B------:R-:W-:Y:S01]  /*5d10*/  FMUL.FTZ R84, R84, R4 ;  /* 0x0000000454547220 */ /* 0x000fe20000410000 */
[----:B------:R-:W-:Y:S01]  /*5d20*/  FSETP.GE.FTZ.AND P2, PT, R78, RZ, PT ;  /* 0x000000ff4e00720b */ /* 0x000fe20003f56000 */
[C---:B------:R-:W-:Y:S01]  /*5d30*/  FADD.FTZ R5, -R69.reuse, R16 ;  /* 0x0000001045057221 */ /* 0x040fe20000010100 */
[----:B------:R-:W-:Y:S01]  /*5d40*/  F2FP.BF16.PACK_AB R4, R88, R8 ;  /* 0x000000085804723e */ /* 0x000fe200000010ff */
[----:B------:R-:W-:Y:S01]  /*5d50*/  FADD.FTZ R13, -R69, R13 ;  /* 0x0000000d450d7221 */ /* 0x000fe20000010100 */
[-C--:B------:R-:W-:Y:S01]  /*5d60*/  FSEL R9, R9, R69.reuse, P1 ;  /* 0x0000004509097208 */ /* 0x080fe20000800000 */
[C---:B---3--:R-:W-:Y:S01]  /*5d70*/  FADD.FTZ R6, -R68.reuse, R6 ;  /* 0x0000000644067221 */ /* 0x048fe20000010100 */
[----:B------:R-:W-:Y:S01]  /*5d80*/  FSETP.GE.FTZ.AND P1, PT, R75, RZ, PT ;  /* 0x000000ff4b00720b */ /* 0x000fe20003f36000 */
[----:B------:R1:W-:Y:S01]  /*5d90*/  STS [R93+0x12000], R4 ;  /* 0x012000045d007388 */ /* 0x0003e20000000800 */
[-C--:B------:R-:W-:Y:S01]  /*5da0*/  FSEL R13, R13, R69.reuse, P2 ;  /* 0x000000450d0d7208 */ /* 0x080fe20001000000 */
[----:B------:R-:W-:Y:S01]  /*5db0*/  FADD.FTZ R11, -R68, R11 ;  /* 0x0000000b440b7221 */ /* 0x000fe20000010100 */
[----:B------:R-:W-:Y:S01]  /*5dc0*/  FSEL R5, R5, R69, P1 ;  /* 0x0000004505057208 */ /* 0x000fe20000800000 */
[----:B------:R-:W-:Y:S01]  /*5dd0*/  FMUL.FTZ R9, R83, R9 ;  /* 0x0000000953097220 */ /* 0x000fe20000410000 */
[----:B------:R-:W-:Y:S01]  /*5de0*/  FSEL R12, R12, R69, P3 ;  /* 0x000000450c0c7208 */ /* 0x000fe20001800000 */
[----:B------:R-:W-:Y:S01]  /*5df0*/  @P0 FADD.FTZ R69, -R69, R17 ;  /* 0x0000001145450221 */ /* 0x000fe20000010100 */
[----:B------:R-:W-:Y:S01]  /*5e00*/  FSETP.GE.FTZ.AND P0, PT, R85, RZ, PT ;  /* 0x000000ff5500720b */ /* 0x000fe20003f16000 */
[----:B------:R-:W-:Y:S01]  /*5e10*/  FMUL.FTZ R75, R75, R5 ;  /* 0x000000054b4b7220 */ /* 0x000fe20000410000 */
[----:B------:R-:W-:Y:S01]  /*5e20*/  FSETP.GE.FTZ.AND P1, PT, R87, RZ, PT ;  /* 0x000000ff5700720b */ /* 0x000fe20003f36000 */
[----:B------:R-:W-:Y:S01]  /*5e30*/  FMUL.FTZ R12, R80, R12 ;  /* 0x0000000c500c7220 */ /* 0x000fe20000410000 */
[----:B------:R-:W-:Y:S01]  /*5e40*/  FSETP.GE.FTZ.AND P2, PT, R76, RZ, PT ;  /* 0x000000ff4c00720b */ /* 0x000fe20003f56000 */
[----:B------:R-:W-:Y:S01]  /*5e50*/  FMUL.FTZ R8, R78, R13 ;  /* 0x0000000d4e087220 */ /* 0x000fe20000410000 */
[----:B------:R-:W-:Y:S01]  /*5e60*/  FSEL R6, R6, R68, P1 ;  /* 0x0000004406067208 */ /* 0x000fe20000800000 */
[----:B------:R-:W-:Y:S01]  /*5e70*/  FMUL.FTZ R69, R74, R69 ;  /* 0x000000454a457220 */ /* 0x000fe20000410000 */
[----:B------:R-:W-:Y:S02]  /*5e80*/  FSETP.GE.FTZ.AND P1, PT, R81, RZ, PT ;  /* 0x000000ff5100720b */ /* 0x000fe40003f36000 */
[----:B------:R-:W-:Y:S01]  /*5e90*/  FSETP.GE.FTZ.AND P3, PT, R77, RZ, PT ;  /* 0x000000ff4d00720b */ /* 0x000fe20003f76000 */
[----:B------:R-:W-:Y:S01]  /*5ea0*/  FMUL.FTZ R87, R87, R6 ;  /* 0x0000000657577220 */ /* 0x000fe20000410000 */
[----:B------:R-:W-:Y:S01]  /*5eb0*/  F2FP.BF16.PACK_AB R9, R9, R84 ;  /* 0x000000540909723e */ /* 0x000fe200000010ff */
[----:B------:R-:W-:Y:S01]  /*5ec0*/  FADD.FTZ R6, -R68, R15 ;  /* 0x0000000f44067221 */ /* 0x000fe20000010100 */
[----:B------:R-:W-:Y:S01]  /*5ed0*/  F2FP.BF16.PACK_AB R8, R8, R12 ;  /* 0x0000000c0808723e */ /* 0x000fe200000010ff */
[----:B-1----:R-:W-:Y:S03]  /*5ee0*/  FADD.FTZ R4, -R68, R7 ;  /* 0x0000000744047221 */ /* 0x002fe60000010100 */
[-C--:B------:R-:W-:Y:S02]  /*5ef0*/  FSEL R6, R6, R68.reuse, P2 ;  /* 0x0000004406067208 */ /* 0x080fe40001000000 */
[----:B------:R-:W-:Y:S02]  /*5f00*/  F2FP.BF16.PACK_AB R7, R69, R75 ;  /* 0x0000004b4507723e */ /* 0x000fe400000010ff */
[-C--:B------:R-:W-:Y:S01]  /*5f10*/  FSEL R5, R4, R68.reuse, P0 ;  /* 0x0000004404057208 */ /* 0x080fe20000000000 */
[----:B------:R-:W-:Y:S01]  /*5f20*/  FADD.FTZ R4, -R68, R10 ;  /* 0x0000000a44047221 */ /* 0x000fe20000010100 */
[----:B------:R-:W-:Y:S01]  /*5f30*/  FSETP.GE.FTZ.AND P0, PT, R82, RZ, PT ;  /* 0x000000ff5200720b */ /* 0x000fe20003f16000 */
[----:B------:R-:W-:Y:S02]  /*5f40*/  FADD.FTZ R10, -R68, R14 ;  /* 0x0000000e440a7221 */ /* 0x000fe40000010100 */
[----:B------:R-:W-:Y:S01]  /*5f50*/  FMUL.FTZ R85, R85, R5 ;  /* 0x0000000555557220 */ /* 0x000fe20000410000 */
[----:B------:R-:W-:Y:S01]  /*5f60*/  FSEL R4, R4, R68, P0 ;  /* 0x0000004404047208 */ /* 0x000fe20000000000 */
[----:B------:R-:W-:Y:S01]  /*5f70*/  FADD.FTZ R5, -R68, R18 ;  /* 0x0000001244057221 */ /* 0x000fe20000010100 */
[----:B------:R-:W-:Y:S01]  /*5f80*/  FSETP.GE.FTZ.AND P0, PT, R73, RZ, PT ;  /* 0x000000ff4900720b */ /* 0x000fe20003f16000 */
[----:B------:R-:W-:Y:S01]  /*5f90*/  FMUL.FTZ R76, R76, R6 ;  /* 0x000000064c4c7220 */ /* 0x000fe20000410000 */
[----:B------:R-:W-:Y:S01]  /*5fa0*/  FSEL R10, R10, R68, P3 ;  /* 0x000000440a0a7208 */ /* 0x000fe20001800000 */
[----:B------:R-:W-:Y:S01]  /*5fb0*/  FMUL.FTZ R82, R82, R4 ;  /* 0x0000000452527220 */ /* 0x000fe20000410000 */
[----:B------:R-:W-:Y:S02]  /*5fc0*/  FSEL R4, R11, R68, P1 ;  /* 0x000000440b047208 */ /* 0x000fe40000800000 */
[----:B------:R-:W-:Y:S01]  /*5fd0*/  FSETP.GE.FTZ.AND P1, PT, R72, RZ, PT ;  /* 0x000000ff4800720b */ /* 0x000fe20003f36000 */
[----:B------:R-:W-:Y:S02]  /*5fe0*/  FMUL.FTZ R10, R77, R10 ;  /* 0x0000000a4d0a7220 */ /* 0x000fe40000410000 */
[----:B------:R-:W-:Y:S01]  /*5ff0*/  FMUL.FTZ R81, R81, R4 ;  /* 0x0000000451517220 */ /* 0x000fe20000410000 */
[----:B------:R-:W-:Y:S02]  /*6000*/  F2FP.BF16.PACK_AB R4, R85, R87 ;  /* 0x000000575504723e */ /* 0x000fe400000010ff */
[----:B------:R-:W-:Y:S01]  /*6010*/  FSEL R5, R5, R68, P1 ;  /* 0x0000004405057208 */ /* 0x000fe20000800000 */
[----:B------:R-:W-:Y:S01]  /*6020*/  @P0 FADD.FTZ R68, -R68, R19 ;  /* 0x0000001344440221 */ /* 0x000fe20000010100 */
[----:B------:R-:W-:Y:S01]  /*6030*/  F2FP.BF16.PACK_AB R6, R81, R82 ;  /* 0x000000525106723e */ /* 0x000fe200000010ff */
[----:B------:R1:W-:Y:S01]  /*6040*/  STS [R93+0x12400], R4 ;  /* 0x012400045d007388 */ /* 0x0003e20000000800 */
[----:B------:R-:W-:Y:S01]  /*6050*/  PLOP3.LUT P0, PT, PT, PT, UP1, 0x80, 0x0 ;  /* 0x000000000000781c */ /* 0x000fe20003f0f018 */
[----:B------:R-:W-:Y:S01]  /*6060*/  FMUL.FTZ R72, R72, R5 ;  /* 0x0000000548487220 */ /* 0x000fe20000410000 */
[----:B------:R-:W-:Y:S01]  /*6070*/  F2FP.BF16.PACK_AB R5, R76, R10 ;  /* 0x0000000a4c05723e */ /* 0x000fe200000010ff */
[----:B------:R-:W-:Y:S01]  /*6080*/  STS [R92+0x12000], R9 ;  /* 0x012000095c007388 */ /* 0x000fe20000000800 */
[----:B------:R-:W-:Y:S03]  /*6090*/  FMUL.FTZ R68, R73, R68 ;  /* 0x0000004449447220 */ /* 0x000fe60000410000 */
[----:B------:R2:W-:Y:S04]  /*60a0*/  STS [R92+0x12400], R6 ;  /* 0x012400065c007388 */ /* 0x0005e80000000800 */
[----:B------:R-:W-:Y:S04]  /*60b0*/  STS [R91+0x12000], R8 ;  /* 0x012000085b007388 */ /* 0x000fe80000000800 */
[----:B------:R-:W-:Y:S04]  /*60c0*/  STS [R91+0x12400], R5 ;  /* 0x012400055b007388 */ /* 0x000fe80000000800 */
[----:B------:R-:W-:Y:S01]  /*60d0*/  STS [R90+0x12000], R7 ;  /* 0x012000075a007388 */ /* 0x000fe20000000800 */
[----:B-1----:R-:W-:Y:S05]  /*60e0*/  F2FP.BF16.PACK_AB R4, R68, R72 ;  /* 0x000000484404723e */ /* 0x002fea00000010ff */
[----:B------:R1:W-:Y:S01]  /*60f0*/  STS [R90+0x12400], R4 ;  /* 0x012400045a007388 */ /* 0x0003e20000000800 */
[----:B--2---:R-:W-:Y:S03]  /*6100*/  IMAD.MOV.U32 R92, RZ, RZ, c[0x0][0x22c] ;  /* 0x00008b00ff5c7624 */ /* 0x004fe600078e00ff */
[----:B------:R-:W-:Y:S01]  /*6110*/  BAR.SYNC.DEFER_BLOCKING 0x0 ;  /* 0x0000000000007b1d */ /* 0x000fe20000010000 */
[----:B------:R-:W-:Y:S04]  /*6120*/  IMAD R92, R92, c[0x0][0x1c0], RZ ;  /* 0x000070005c5c7a24 */ /* 0x000fe800078e02ff */
[----:B------:R-:W-:Y:S03]  /*6130*/  IMAD.U32 R88, R92, -0x40, RZ ;  /* 0xffffffc05c587824 */ /* 0x000fe600078e00ff */
[----:B------:R-:W-:Y:S08]  /*6140*/  LDSM.16.MT88.4 R4, [R3+0x14000] ;  /* 0x014000000304783b */ /* 0x000ff00000004200 */
[----:B------:R-:W2:Y:S08]  /*6150*/  LDSM.16.MT88.4 R8, [R0+0x6000] ;  /* 0x006000000008783b */ /* 0x000eb00000004200 */
[----:B------:R-:W3:Y:S08]  /*6160*/  LDSM.16.MT88.4 R12, [R2+0x14000] ;  /* 0x01400000020c783b */ /* 0x000ef00000004200 */
[----:B------:R-:W4:Y:S08]  /*6170*/  LDSM.16.MT88.4 R16, [R0+0x8000] ;  /* 0x008000000010783b */ /* 0x000f300000004200 */
[----:B-1----:R-:W5:Y:S06]  /*6180*/  LDL.LU.64 R90, [R1+0x30] ;  /* 0x00003000015a7983 */ /* 0x002f6c0000300a00 */
[----:B------:R-:W1:Y:S08]  /*6190*/  LDSM.16.MT88.4 R68, [R0+0xa000] ;  /* 0x00a000000044783b */ /* 0x000e700000004200 */
[----:B------:R-:W-:Y:S01]  /*61a0*/  LDSM.16.MT88.4 R72, [R3+0x14800] ;  /* 0x014800000348783b */ /* 0x000fe20000004200 */
[-C--:B--2---:R-:W-:Y:S07]  /*61b0*/  HMMA.16816.F32.BF16 R20, R4, R8.reuse, R20 ;  /* 0x000000080414723c */ /* 0x084fee0000041814 */
[----:B------:R-:W2:Y:S01]  /*61c0*/  LDSM.16.MT88.4 R76, [R0+0x6800] ;  /* 0x00680000004c783b */ /* 0x000ea20000004200 */
[C---:B---3--:R-:W-:Y:S07]  /*61d0*/  HMMA.16816.F32.BF16 R24, R12.reuse, R8, R24 ;  /* 0x000000080c18723c */ /* 0x048fee0000041818 */
[----:B------:R-:W3:Y:S01]  /*61e0*/  LDSM.16.MT88.4 R80, [R2+0x14800] ;  /* 0x014800000250783b */ /* 0x000ee20000004200 */
[-C--:B------:R-:W-:Y:S07]  /*61f0*/  HMMA.16816.F32.BF16 R28, R12, R10.reuse, R28 ;  /* 0x0000000a0c1c723c */ /* 0x080fee000004181c */
[----:B------:R-:W-:Y:S01]  /*6200*/  LDSM.16.MT88.4 R84, [R0+0x9000] ;  /* 0x009000000054783b */ /* 0x000fe20000004200 */
[C---:B------:R-:W-:Y:S07]  /*6210*/  HMMA.16816.F32.BF16 R32, R4.reuse, R10, R32 ;  /* 0x0000000a0420723c */ /* 0x040fee0000041820 */
[----:B------:R-:W2:Y:S01]  /*6220*/  LDSM.16.MT88.4 R8, [R0+0x8800] ;  /* 0x008800000008783b */ /* 0x000ea20000004200 */
[-C--:B----4-:R-:W-:Y:S08]  /*6230*/  HMMA.16816.F32.BF16 R36, R4, R16.reuse, R36 ;  /* 0x000000100424723c */ /* 0x090ff00000041824 */
[C---:B------:R-:W-:Y:S08]  /*6240*/  HMMA.16816.F32.BF16 R40, R12.reuse, R16, R40 ;  /* 0x000000100c28723c */ /* 0x040ff00000041828 */
[-C--:B------:R-:W-:Y:S08]  /*6250*/  HMMA.16816.F32.BF16 R44, R12, R18.reuse, R44 ;  /* 0x000000120c2c723c */ /* 0x080ff0000004182c */
[C---:B------:R-:W-:Y:S01]  /*6260*/  HMMA.16816.F32.BF16 R48, R4.reuse, R18, R48 ;  /* 0x000000120430723c */ /* 0x040fe20000041830 */
[----:B------:R-:W4:Y:S07]  /*6270*/  LDSM.16.MT88.4 R16, [R0+0xa800] ;  /* 0x00a800000010783b */ /* 0x000f2e0000004200 */
[-C--:B-1----:R-:W-:Y:S08]  /*6280*/  HMMA.16816.F32.BF16 R52, R4, R68.reuse, R52 ;  /* 0x000000440434723c */ /* 0x082ff00000041834 */
[C---:B------:R-:W-:Y:S08]  /*6290*/  HMMA.16816.F32.BF16 R56, R12.reuse, R68, R56 ;  /* 0x000000440c38723c */ /* 0x040ff00000041838 */
[-C--:B------:R-:W-:Y:S01]  /*62a0*/  HMMA.16816.F32.BF16 R60, R12, R70.reuse, R60 ;  /* 0x000000460c3c723c */ /* 0x080fe2000004183c */
[----:B------:R-:W-:Y:S07]  /*62b0*/  LDSM.16.MT88.4 R12, [R0+0x7000] ;  /* 0x00700000000c783b */ /* 0x000fee0000004200 */
[----:B------:R-:W-:Y:S01]  /*62c0*/  HMMA.16816.F32.BF16 R64, R4, R70, R64 ;  /* 0x000000460440723c */ /* 0x000fe20000041840 */
[----:B------:R-:W1:Y:S07]  /*62d0*/  LDSM.16.MT88.4 R4, [R3+0x15000] ;  /* 0x015000000304783b */ /* 0x000e6e0000004200 */
[-C--:B--2---:R-:W-:Y:S01]  /*62e0*/  HMMA.16816.F32.BF16 R20, R72, R76.reuse, R20 ;  /* 0x0000004c4814723c */ /* 0x084fe20000041814 */
[----:B------:R-:W2:Y:S07]  /*62f0*/  LDSM.16.MT88.4 R68, [R2+0x15000] ;  /* 0x015000000244783b */ /* 0x000eae0000004200 */
[C---:B---3--:R-:W-:Y:S08]  /*6300*/  HMMA.16816.F32.BF16 R24, R80.reuse, R76, R24 ;  /* 0x0000004c5018723c */ /* 0x048ff00000041818 */
[-C--:B------:R-:W-:Y:S08]  /*6310*/  HMMA.16816.F32.BF16 R28, R80, R78.reuse, R28 ;  /* 0x0000004e501c723c */ /* 0x080ff0000004181c */
[C---:B------:R-:W-:Y:S01]  /*6320*/  HMMA.16816.F32.BF16 R32, R72.reuse, R78, R32 ;  /* 0x0000004e4820723c */ /* 0x040fe20000041820 */
[----:B------:R-:W-:Y:S07]  /*6330*/  LDSM.16.MT88.4 R76, [R0+0x9800] ;  /* 0x00980000004c783b */ /* 0x000fee0000004200 */
[-C--:B------:R-:W-:Y:S08]  /*6340*/  HMMA.16816.F32.BF16 R36, R72, R8.reuse, R36 ;  /* 0x000000084824723c */ /* 0x080ff00000041824 */
[C---:B------:R-:W-:Y:S08]  /*6350*/  HMMA.16816.F32.BF16 R40, R80.reuse, R8, R40 ;  /* 0x000000085028723c */ /* 0x040ff00000041828 */
[-C--:B------:R-:W-:Y:S08]  /*6360*/  HMMA.16816.F32.BF16 R44, R80, R10.reuse, R44 ;  /* 0x0000000a502c723c */ /* 0x080ff0000004182c */
[C---:B------:R-:W-:Y:S01]  /*6370*/  HMMA.16816.F32.BF16 R48, R72.reuse, R10, R48 ;  /* 0x0000000a4830723c */ /* 0x040fe20000041830 */
[----:B------:R-:W3:Y:S07]  /*6380*/  LDSM.16.MT88.4 R8, [R0+0xb000] ;  /* 0x00b000000008783b */ /* 0x000eee0000004200 */
[-C--:B----4-:R-:W-:Y:S08]  /*6390*/  HMMA.16816.F32.BF16 R52, R72, R16.reuse, R52 ;  /* 0x000000104834723c */ /* 0x090ff00000041834 */
[C---:B------:R-:W-:Y:S08]  /*63a0*/  HMMA.16816.F32.BF16 R56, R80.reuse, R16, R56 ;  /* 0x000000105038723c */ /* 0x040ff00000041838 */
[-C--:B------:R-:W-:Y:S01]  /*63b0*/  HMMA.16816.F32.BF16 R60, R80, R18.reuse, R60 ;  /* 0x00000012503c723c */ /* 0x080fe2000004183c */
[----:B------:R-:W-:Y:S07]  /*63c0*/  LDSM.16.MT88.4 R80, [R0+0xb800] ;  /* 0x00b800000050783b */ /* 0x000fee0000004200 */
[----:B------:R-:W-:Y:S01]  /*63d0*/  HMMA.16816.F32.BF16 R64, R72, R18, R64 ;  /* 0x000000124840723c */ /* 0x000fe20000041840 */
[----:B------:R-:W-:Y:S07]  /*63e0*/  LDSM.16.MT88.4 R16, [R0+0x7800] ;  /* 0x007800000010783b */ /* 0x000fee0000004200 */
[-C--:B-1----:R-:W-:Y:S01]  /*63f0*/  HMMA.16816.F32.BF16 R20, R4, R12.reuse, R20 ;  /* 0x0000000c0414723c */ /* 0x082fe20000041814 */
[----:B------:R-:W-:Y:S07]  /*6400*/  LDSM.16.MT88.4 R72, [R2+0x15800] ;  /* 0x015800000248783b */ /* 0x000fee0000004200 */
[C---:B--2---:R-:W-:Y:S08]  /*6410*/  HMMA.16816.F32.BF16 R24, R68.reuse, R12, R24 ;  /* 0x0000000c4418723c */ /* 0x044ff00000041818 */
[-C--:B------:R-:W-:Y:S08]  /*6420*/  HMMA.16816.F32.BF16 R28, R68, R14.reuse, R28 ;  /* 0x0000000e441c723c */ /* 0x080ff0000004181c */
[C---:B------:R-:W-:Y:S01]  /*6430*/  HMMA.16816.F32.BF16 R32, R4.reuse, R14, R32 ;  /* 0x0000000e0420723c */ /* 0x040fe20000041820 */
[----:B------:R-:W1:Y:S07]  /*6440*/  LDSM.16.MT88.4 R12, [R3+0x15800] ;  /* 0x01580000030c783b */ /* 0x000e6e0000004200 */
[-C--:B------:R-:W-:Y:S01]  /*6450*/  HMMA.16816.F32.BF16 R36, R4, R84.reuse, R36 ;  /* 0x000000540424723c */ /* 0x080fe20000041824 */
[----:B------:R-:W-:Y:S07]  /*6460*/  BAR.SYNC.DEFER_BLOCKING 0x0 ;  /* 0x0000000000007b1d */ /* 0x000fee0000010000 */
[C---:B------:R-:W-:Y:S08]  /*6470*/  HMMA.16816.F32.BF16 R40, R68.reuse, R84, R40 ;  /* 0x000000544428723c */ /* 0x040ff00000041828 */
[-C--:B------:R-:W-:Y:S08]  /*6480*/  HMMA.16816.F32.BF16 R44, R68, R86.reuse, R44 ;  /* 0x00000056442c723c */ /* 0x080ff0000004182c */
[C---:B------:R-:W-:Y:S08]  /*6490*/  HMMA.16816.F32.BF16 R48, R4.reuse, R86, R48 ;  /* 0x000000560430723c */ /* 0x040ff00000041830 */
[-C--:B---3--:R-:W-:Y:S08]  /*64a0*/  HMMA.16816.F32.BF16 R52, R4, R8.reuse, R52 ;  /* 0x000000080434723c */ /* 0x088ff00000041834 */
[C---:B------:R-:W-:Y:S08]  /*64b0*/  HMMA.16816.F32.BF16 R56, R68.reuse, R8, R56 ;  /* 0x000000084438723c */ /* 0x040ff00000041838 */
[-C--:B------:R-:W-:Y:S08]  /*64c0*/  HMMA.16816.F32.BF16 R60, R68, R10.reuse, R60 ;  /* 0x0000000a443c723c */ /* 0x080ff0000004183c */
[----:B------:R-:W-:Y:S07]  /*64d0*/  HMMA.16816.F32.BF16 R64, R4, R10, R64 ;  /* 0x0000000a0440723c */ /* 0x000fee0000041840 */
[C---:B-----5:R-:W-:Y:S01]  /*64e0*/  LEA R5, P1, R88.reuse, R90, 0x2 ;  /* 0x0000005a58057211 */ /* 0x060fe200078210ff */
[-C--:B-1----:R-:W-:Y:S05]  /*64f0*/  HMMA.16816.F32.BF16 R20, R12, R16.reuse, R20 ;  /* 0x000000100c14723c */ /* 0x082fea0000041814 */
        /* <DEDUP_REMOVED lines=71> */
.L_x_285:
[----:B-1----:R-:W2:Y:S01]  /*6970*/  LDL R5, [R1+0x1c] ;  /* 0x00001c0001057983 */ /* 0x002ea20000100800 */
[----:B------:R-:W-:Y:S03]  /*6980*/  @UP1 UIADD3 UR13, UP0, UR6, -0x100, URZ ;  /* 0xffffff00060d1890 */ /* 0x000fe6000ff1e03f */
[----:B------:R-:W3:Y:S01]  /*6990*/  LDL R4, [R1+0x28] ;  /* 0x0000280001047983 */ /* 0x000ee20000100800 */
[----:B------:R-:W-:Y:S02]  /*69a0*/  @UP1 UIADD3.X UR11, UR7, -0x1, URZ, UP0, !UPT ;  /* 0xffffffff070b1890 */ /* 0x000fe400087fe43f */
[----:B------:R-:W-:Y:S01]  /*69b0*/  @UP1 UIADD3 UR10, UP0, UR10, -0x100, URZ ;  /* 0xffffff000a0a1890 */ /* 0x000fe2000ff1e03f */
[----:B------:R-:W-:Y:S01]  /*69c0*/  STL.64 [R1+0xd8], R38 ;  /* 0x0000d82601007387 */ /* 0x000fe20000100a00 */
[----:B------:R-:W-:Y:S02]  /*69d0*/  @UP1 UMOV UR6, UR13 ;  /* 0x0000000d00061c82 */ /* 0x000fe40008000000 */
[----:B------:R-:W-:Y:S01]  /*69e0*/  @UP1 UIADD3.X UR9, UR9, -0x1, URZ, UP0, !UPT ;  /* 0xffffffff09091890 */ /* 0x000fe200087fe43f */
[----:B------:R-:W-:Y:S01]  /*69f0*/  LDSM.16.MT88.4 R16, [R0+0xc000] ;  /* 0x00c000000010783b */ /* 0x000fe20000004200 */
[----:B------:R-:W-:Y:S03]  /*6a00*/  @UP1 UMOV UR7, UR11 ;  /* 0x0000000b00071c82 */ /* 0x000fe60008000000 */
        /* <DEDUP_REMOVED lines=76> */
[----:B------:R-:W2:Y:S06]  /*6ed0*/  LDL R245, [R1+0x50] ;  /* 0x0000500001f57983 */ /* 0x000eac0000100800 */
[----:B------:R-:W-:Y:S01]  /*6ee0*/  IMAD.MOV.U32 R244, RZ, RZ, 0x4 ;  /* 0x00000004fff47424 */ /* 0x000fe200078e00ff */
[-C--:B------:R-:W-:Y:S08]  /*6ef0*/  HMMA.16816.F32.BF16 R76, R28, R246.reuse, R76 ;  /* 0x000000f61c4c723c */ /* 0x080ff0000004184c */
[C---:B------:R-:W-:Y:S01]  /*6f00*/  HMMA.16816.F32.BF16 R80, R248.reuse, R246, R80 ;  /* 0x000000f6f850723c */ /* 0x040fe20000041850 */
[----:B------:R1:W3:Y:S06]  /*6f10*/  LDL R246, [R1+0x68] ;  /* 0x0000680001f67983 */ /* 0x0002ec0000100800 */
[----:B------:R-:W-:Y:S01]  /*6f20*/  IMAD.MOV.U32 R247, RZ, RZ, c[0x0][0x22c] ;  /* 0x00008b00fff77624 */ /* 0x000fe200078e00ff */
[-C--:B------:R-:W-:Y:S04]  /*6f30*/  HMMA.16816.F32.BF16 R84, R248, R24.reuse, R84 ;  /* 0x00000018f854723c */ /* 0x080fe80000041854 */
[----:B------:R-:W-:Y:S04]  /*6f40*/  IMAD R247, R247, c[0x0][0x1c0], RZ ;  /* 0x00007000f7f77a24 */ /* 0x000fe800078e02ff */
[C---:B------:R-:W-:Y:S01]  /*6f50*/  HMMA.16816.F32.BF16 R88, R28.reuse, R24, R88 ;  /* 0x000000181c58723c */ /* 0x040fe20000041858 */
[----:B------:R1:W4:Y:S06]  /*6f60*/  LDL R25, [R1+0x64] ;  /* 0x0000640001197983 */ /* 0x00032c0000100800 */
[C---:B------:R-:W-:Y:S01]  /*6f70*/  IMAD.SHL.U32 R24, R247.reuse, 0x8, RZ ;  /* 0x00000008f7187824 */ /* 0x040fe200078e00ff */
        /* <DEDUP_REMOVED lines=9> */
[----:B------:R-:W-:Y:S02]  /*7010*/  IMAD.SHL.U32 R251, R250, 0x20, RZ ;  /* 0x00000020fafb7824 */ /* 0x000fe400078e00ff */
[----:B--2---:R-:W-:Y:S05]  /*7020*/  @P0 IMAD.WIDE R244, R245, R244, UR6 ;  /* 0x00000006f5f40e25 */ /* 0x004fea000f8e02f4 */
[----:B---3--:R2:W3:Y:S04]  /*7030*/  @P0 LDG.E R246, [R244.64+0x20] ;  /* 0x00002004f4f60981 */ /* 0x0084e8000c1e1900 */
[----:B----4-:R2:W4:Y:S04]  /*7040*/  @P0 LDG.E R25, [R244.64] ;  /* 0x00000004f4190981 */ /* 0x010528000c1e1900 */
[----:B------:R1:W-:Y:S01]  /*7050*/  RED.E.ADD.F32.FTZ.RN.STRONG.GPU [R20.64], R4 ;  /* 0x000000041400798e */ /* 0x0003e2000c10e784 */
[-C--:B--2---:R-:W-:Y:S01]  /*7060*/  LEA R244, P1, R24, R20.reuse, 0x2 ;  /* 0x0000001418f47211 */ /* 0x084fe200078210ff */
[----:B------:R-:W-:Y:S05]  /*7070*/  IMAD.SHL.U32 R245, R247, 0x8, RZ ;  /* 0x00000008f7f57824 */ /* 0x000fea00078e00ff */
[-C--:B------:R-:W-:Y:S02]  /*7080*/  LEA.HI.X.SX32 R245, R245, R21.reuse, 0x2, P1 ;  /* 0x00000015f5f57211 */ /* 0x080fe400008f16ff */
[CC--:B-1----:R-:W-:Y:S03]  /*7090*/  LEA R4, P1, R249.reuse, R20.reuse, 0x2 ;  /* 0x00000014f9047211 */ /* 0x0c2fe600078210ff */
[----:B------:R1:W-:Y:S02]  /*70a0*/  RED.E.ADD.F32.FTZ.RN.STRONG.GPU [R244.64], R5 ;  /* 0x00000005f400798e */ /* 0x0003e4000c10e784 */
[-C--:B-1----:R-:W-:Y:S02]  /*70b0*/  LEA.HI.X.SX32 R5, R249, R21.reuse, 0x2, P1 ;  /* 0x00000015f9057211 */ /* 0x082fe400008f16ff */
[----:B----4-:R1:W-:Y:S04]  /*70c0*/  @P0 STL [R1+0x64], R25 ;  /* 0x0000641901000387 */ /* 0x0103e80000100800 */
[----:B-1----:R1:W5:Y:S04]  /*70d0*/  LDL.LU.64 R24, [R1+0xa0] ;  /* 0x0000a00001187983 */ /* 0x0023680000300a00 */
[----:B---3--:R2:W-:Y:S04]  /*70e0*/  @P0 STL [R1+0x68], R246 ;  /* 0x000068f601000387 */ /* 0x0085e80000100800 */
        /* <DEDUP_REMOVED lines=297> */
.L_x_286:
[----:B------:R-:W-:Y:S02]  /*8380*/  UISETP.GT.AND UP0, UPT, UR8, UR12, UPT ;  /* 0x0000000c0800728c */ /* 0x000fe4000bf04270 */
[----:B------:R-:W-:Y:S04]  /*8390*/  UIADD3 UR8, UR8, -0x1, URZ ;  /* 0xffffffff08087890 */ /* 0x000fe8000fffe03f */
[----:B------:R-:W-:Y:S11]  /*83a0*/  PLOP3.LUT P0, PT, PT, PT, UP0, 0x80, 0x0 ;  /* 0x000000000000781c */ /* 0x000ff60003f0f008 */
[----:B------:R-:W-:Y:S02]  /*83b0*/  @!UPT UIADD3 URZ, URZ, URZ, URZ ;  /* 0x0000003f3f3ff290 */ /* 0x000fe4000fffe03f */
[----:B------:R-:W-:-:S05]  /*83c0*/  @P0 BRA `(.L_x_287) ;  /* 0xffffc0b000000947 */ /* 0x000fca000383ffff */
[----:B------:R-:W2:Y:S04]  /*83d0*/  LDL R85, [R1+0x80] ;  /* 0x0000800001557983 */ /* 0x000ea80000100800 */
[----:B------:R-:W3:Y:S01]  /*83e0*/  LDL R84, [R1+0x84] ;  /* 0x0000840001547983 */ /* 0x000ee20000100800 */
[----:B------:R-:W-:Y:S01]  /*83f0*/  FMUL.FTZ R15, R49, c[0x0][0x2dc] ;  /* 0x0000b700310f7a20 */ /* 0x000fe20000410000 */
[----:B------:R-:W-:Y:S01]  /*8400*/  UISETP.NE.AND UP0, UPT, UR35, -0x1, UPT ;  /* 0xffffffff2300788c */ /* 0x000fe2000bf05270 */
[----:B------:R-:W-:Y:S01]  /*8410*/  FMUL.FTZ R69, R48, c[0x0][0x2dc] ;  /* 0x0000b70030457a20 */ /* 0x000fe20000410000 */
[----:B------:R-:W-:Y:S01]  /*8420*/  ULDC.64 UR10, c[0x0][0x3a0] ;  /* 0x0000e800000a7ab9 */ /* 0x000fe20000000a00 */
[----:B------:R-:W-:Y:S02]  /*8430*/  FMUL.FTZ R100, R100, c[0x0][0x2e0] ;  /* 0x0000b80064647a20 */ /* 0x000fe40000410000 */
[----:B------:R-:W-:Y:S01]  /*8440*/  FMUL.FTZ R49, R101, c[0x0][0x2e0] ;  /* 0x0000b80065317a20 */ /* 0x000fe20000410000 */
[----:B------:R-:W-:Y:S01]  /*8450*/  F2FP.BF16.PACK_AB R15, R15, R69 ;  /* 0x000000450f0f723e */ /* 0x000fe200000010ff */
[----:B------:R-:W-:Y:S01]  /*8460*/  FMUL.FTZ R14, R51, c[0x0][0x2dc] ;  /* 0x0000b700330e7a20 */ /* 0x000fe20000410000 */
[----:B------:R-:W-:Y:S01]  /*8470*/  PLOP3.LUT P0, PT, PT, PT, UP0, 0x80, 0x0 ;  /* 0x000000000000781c */ /* 0x000fe20003f0f008 */
[----:B-1----:R-:W-:Y:S01]  /*8480*/  FMUL.FTZ R13, R45, c[0x0][0x2dc] ;  /* 0x0000b7002d0d7a20 */ /* 0x002fe20000410000 */
[----:B------:R-:W-:Y:S01]  /*8490*/  F2FP.BF16.PACK_AB R49, R49, R100 ;  /* 0x000000643131723e */ /* 0x000fe200000010ff */
[----:B------:R-:W-:Y:S01]  /*84a0*/  BAR.SYNC.DEFER_BLOCKING 0x0 ;  /* 0x0000000000007b1d */ /* 0x000fe20000010000 */
[----:B------:R-:W-:Y:S01]  /*84b0*/  FMUL.FTZ R102, R102, c[0x0][0x2e0] ;  /* 0x0000b80066667a20 */ /* 0x000fe20000410000 */
[----:B------:R-:W-:Y:S01]  /*84c0*/  @UP0 UIADD3 UR8, UR34, UR35, URZ ;  /* 0x0000002322080290 */ /* 0x000fe2000fffe03f */
[----:B------:R-:W-:-:S02]  /*84d0*/  FMUL.FTZ R48, R103, c[0x0][0x2e0] ;  /* 0x0000b80067307a20 */ /* 0x000fc40000410000 */
[----:B------:R-:W-:Y:S01]  /*84e0*/  FMUL.FTZ R51, R44, c[0x0][0x2dc] ;  /* 0x0000b7002c337a20 */ /* 0x000fe20000410000 */
[----:B------:R-:W-:Y:S01]  /*84f0*/  @UP0 UIMAD.WIDE.U32 UR6, UR8, UR10, URZ ;  /* 0x0000000a080602a5 */ /* 0x000fe2000f8e003f */
[----:B------:R-:W-:Y:S01]  /*8500*/  FMUL.FTZ R112, R112, c[0x0][0x2e0] ;  /* 0x0000b80070707a20 */ /* 0x000fe20000410000 */
[----:B------:R-:W-:Y:S01]  /*8510*/  F2FP.BF16.PACK_AB R48, R48, R102 ;  /* 0x000000663030723e */ /* 0x000fe200000010ff */
[----:B------:R-:W-:Y:S01]  /*8520*/  FMUL.FTZ R45, R113, c[0x0][0x2e0] ;  /* 0x0000b800712d7a20 */ /* 0x000fe20000410000 */
[----:B------:R-:W-:Y:S01]  /*8530*/  F2FP.BF16.PACK_AB R13, R13, R51 ;  /* 0x000000330d0d723e */ /* 0x000fe200000010ff */
[----:B------:R-:W-:Y:S01]  /*8540*/  FMUL.FTZ R68, R50, c[0x0][0x2dc] ;  /* 0x0000b70032447a20 */ /* 0x000fe20000410000 */
[----:B------:R-:W-:Y:S01]  /*8550*/  @UP0 UIMAD UR14, UR8, UR11, UR7 ;  /* 0x0000000b080e02a4 */ /* 0x000fe2000f8e0207 */
[----:B------:R-:W-:Y:S01]  /*8560*/  FMUL.FTZ R12, R47, c[0x0][0x2dc] ;  /* 0x0000b7002f0c7a20 */ /* 0x000fe20000410000 */
[----:B------:R-:W-:Y:S01]  /*8570*/  F2FP.BF16.PACK_AB R45, R45, R112 ;  /* 0x000000702d2d723e */ /* 0x000fe200000010ff */
[----:B------:R-:W-:Y:S01]  /*8580*/  FMUL.FTZ R114, R114, c[0x0][0x2e0] ;  /* 0x0000b80072727a20 */ /* 0x000fe20000410000 */
[----:B------:R-:W-:Y:S01]  /*8590*/  F2FP.BF16.PACK_AB R14, R14, R68 ;  /* 0x000000440e0e723e */ /* 0x000fe200000010ff */
[----:B------:R-:W-:Y:S01]  /*85a0*/  FMUL.FTZ R44, R115, c[0x0][0x2e0] ;  /* 0x0000b800732c7a20 */ /* 0x000fe20000410000 */
[----:B------:R-:W-:Y:S01]  /*85b0*/  @UP0 UMOV UR13, UR6 ;  /* 0x00000006000d0c82 */ /* 0x000fe20008000000 */
[----:B------:R-:W-:-:S02]  /*85c0*/  FMUL.FTZ R50, R46, c[0x0][0x2dc] ;  /* 0x0000b7002e327a20 */ /* 0x000fc40000410000 */
[----:B------:R-:W-:Y:S01]  /*85d0*/  FMUL.FTZ R104, R104, c[0x0][0x2e0] ;  /* 0x0000b80068687a20 */ /* 0x000fe20000410000 */
[----:B------:R-:W-:Y:S01]  /*85e0*/  F2FP.BF16.PACK_AB R44, R44, R114 ;  /* 0x000000722c2c723e */ /* 0x000fe200000010ff */
[----:B------:R-:W-:Y:S01]  /*85f0*/  FMUL.FTZ R47, R105, c[0x0][0x2e0] ;  /* 0x0000b800692f7a20 */ /* 0x000fe20000410000 */
[----:B------:R-:W-:Y:S01]  /*8600*/  F2FP.BF16.PACK_AB R12, R12, R50 ;  /* 0x000000320c0c723e */ /* 0x000fe200000010ff */
[----:B------:R-:W-:Y:S02]  /*8610*/  FMUL.FTZ R16, R43, c[0x0][0x2dc] ;  /* 0x0000b7002b107a20 */ /* 0x000fe40000410000 */
[----:B------:R-:W-:Y:S01]  /*8620*/  FMUL.FTZ R106, R106, c[0x0][0x2e0] ;  /* 0x0000b8006a6a7a20 */ /* 0x000fe20000410000 */
[----:B------:R-:W-:Y:S01]  /*8630*/  F2FP.BF16.PACK_AB R47, R47, R104 ;  /* 0x000000682f2f723e */ /* 0x000fe200000010ff */
[----:B------:R-:W-:Y:S02]  /*8640*/  FMUL.FTZ R46, R107, c[0x0][0x2e0] ;  /* 0x0000b8006b2e7a20 */ /* 0x000fe40000410000 */
        /* <DEDUP_REMOVED lines=14> */
[----:B-----5:R-:W-:Y:S02]  /*8730*/  FMUL.FTZ R19, R37, c[0x0][0x2dc] ;  /* 0x0000b70025137a20 */ /* 0x020fe40000410000 */
        /* <DEDUP_REMOVED lines=15> */
[----:B------:R-:W-:Y:S02]  /*8830*/  FMUL.FTZ R120, R120, c[0x0][0x2e0] ;  /* 0x0000b80078787a20 */ /* 0x000fe40000410000 */
[----:B------:R-:W-:Y:S01]  /*8840*/  FMUL.FTZ R39, R121, c[0x0][0x2e0] ;  /* 0x0000b80079277a20 */ /* 0x000fe20000410000 */
[----:B------:R-:W-:Y:S01]  /*8850*/  F2FP.BF16.PACK_AB R18, R18, R72 ;  /* 0x000000481212723e */ /* 0x000fe200000010ff */
[----:B------:R-:W-:Y:S02]  /*8860*/  FMUL.FTZ R22, R35, c[0x0][0x2dc] ;  /* 0x0000b70023167a20 */ /* 0x000fe40000410000 */
[----:B------:R-:W-:Y:S01]  /*8870*/  FMUL.FTZ R122, R122, c[0x0][0x2e0] ;  /* 0x0000b8007a7a7a20 */ /* 0x000fe20000410000 */
[----:B------:R-:W-:Y:S01]  /*8880*/  F2FP.BF16.PACK_AB R39, R39, R120 ;  /* 0x000000782727723e */ /* 0x000fe200000010ff */
[----:B------:R-:W-:-:S02]  /*8890*/  FMUL.FTZ R38, R123, c[0x0][0x2e0] ;  /* 0x0000b8007b267a20 */ /* 0x000fc40000410000 */
[----:B------:R-:W-:Y:S02]  /*88a0*/  FMUL.FTZ R80, R23, c[0x0][0x2dc] ;  /* 0x0000b70017507a20 */ /* 0x000fe40000410000 */
        /* <DEDUP_REMOVED lines=32> */
[----:B------:R-:W-:Y:S01]  /*8ab0*/  FMUL.FTZ R31, R137, c[0x0][0x2e0] ;  /* 0x0000b800891f7a20 */ /* 0x000fe20000410000 */
[----:B------:R-:W-:Y:S01]  /*8ac0*/  F2FP.BF16.PACK_AB R20, R20, R74 ;  /* 0x0000004a1414723e */ /* 0x000fe200000010ff */
[----:B------:R-:W-:Y:S02]  /*8ad0*/  FMUL.FTZ R138, R138, c[0x0][0x2e0] ;  /* 0x0000b8008a8a7a20 */ /* 0x000fe40000410000 */
[----:B------:R-:W-:Y:S01]  /*8ae0*/  FMUL.FTZ R30, R139, c[0x0][0x2e0] ;  /* 0x0000b8008b1e7a20 */ /* 0x000fe20000410000 */
[----:B------:R-:W-:Y:S01]  /*8af0*/  F2FP.BF16.PACK_AB R31, R31, R136 ;  /* 0x000000881f1f723e */ /* 0x000fe200000010ff */
        /* <DEDUP_REMOVED lines=37> */
[----:B------:R-:W-:-:S04]  /*8d50*/  F2FP.BF16.PACK_AB R5, R5, R60 ;  /* 0x0000003c0505723e */ /* 0x000fc800000010ff */
[----:B------:R-:W-:Y:S01]  /*8d60*/  F2FP.BF16.PACK_AB R4, R4, R62 ;  /* 0x0000003e0404723e */ /* 0x000fe200000010ff */
        /* <DEDUP_REMOVED lines=53> */
[----:B------:R-:W-:Y:S02]  /*90c0*/  UIMAD UR9, UR34, UR9, UR10 ;  /* 0x00000009220972a4 */ /* 0x000fe4000f8e020a */
[----:B------:R-:W-:Y:S02]  /*90d0*/  USHF.R.S32.HI UR12, URZ, 0x1f, UR36 ;  /* 0x0000001f3f0c7899 */ /* 0x000fe40008011424 */
[----:B------:R-:W-:Y:S02]  /*90e0*/  UIADD3 UR7, UR7, UR9, URZ ;  /* 0x0000000907077290 */ /* 0x000fe4000fffe03f */
[----:B------:R-:W-:-:S02]  /*90f0*/  ULDC.64 UR10, c[0x0][0x388] ;  /* 0x0000e200000a7ab9 */ /* 0x000fc40000000a00 */
[----:B------:R-:W-:Y:S02]  /*9100*/  UIMAD UR8, UR12, UR10, URZ ;  /* 0x0000000a0c0872a4 */ /* 0x000fe4000f8e023f */
[----:B------:R-:W-:Y:S02]  /*9110*/  UIMAD.WIDE.U32 UR6, UR36, UR10, UR6 ;  /* 0x0000000a240672a5 */ /* 0x000fe4000f8e0006 */
[----:B------:R-:W-:-:S04]  /*9120*/  UIMAD UR8, UR36, UR11, UR8 ;  /* 0x0000000b240872a4 */ /* 0x000fc8000f8e0208 */
[----:B------:R-:W-:Y:S02]  /*9130*/  UIADD3 UR14, UR7, UR8, URZ ;  /* 0x00000008070e7290 */ /* 0x000fe4000fffe03f */
[----:B------:R-:W-:Y:S02]  /*9140*/  UMOV UR13, UR6 ;  /* 0x00000006000d7c82 */ /* 0x000fe40008000000 */
.L_x_288:
        /* <DEDUP_REMOVED lines=10> */
[----:B------:R-:W-:Y:S02]  /*91f0*/  UIMAD UR9, UR34, UR9, UR10 ;  /* 0x00000009220972a4 */ /* 0x000fe4000f8e020a */
[----:B------:R-:W-:-:S02]  /*9200*/  USHF.R.S32.HI UR12, URZ, 0x1f, UR36 ;  /* 0x0000001f3f0c7899 */ /* 0x000fc40008011424 */
[----:B------:R-:W-:Y:S02]  /*9210*/  UIADD3 UR7, UR7, UR9, URZ ;  /* 0x0000000907077290 */ /* 0x000fe4000fffe03f */
[----:B------:R-:W-:Y:S02]  /*9220*/  ULDC.64 UR10, c[0x0][0x390] ;  /* 0x0000e400000a7ab9 */ /* 0x000fe40000000a00 */
[----:B------:R-:W-:Y:S02]  /*9230*/  UIMAD UR8, UR12, UR10, URZ ;  /* 0x0000000a0c0872a4 */ /* 0x000fe4000f8e023f */
[----:B------:R-:W-:Y:S02]  /*9240*/  UIMAD.WIDE.U32 UR6, UR36, UR10, UR6 ;  /* 0x0000000a240672a5 */ /* 0x000fe4000f8e0006 */
[----:B------:R-:W-:-:S04]  /*9250*/  UIMAD UR8, UR36, UR11, UR8 ;  /* 0x0000000b240872a4 */ /* 0x000fc8000f8e0208 */
[----:B------:R-:W-:Y:S02]  /*9260*/  UIADD3 UR12, UR7, UR8, URZ ;  /* 0x00000008070c7290 */ /* 0x000fe4000fffe03f */
[----:B------:R-:W-:Y:S02]  /*9270*/  UMOV UR11, UR6 ;  /* 0x00000006000b7c82 */ /* 0x000fe40008000000 */
.L_x_289:
        /* <DEDUP_REMOVED lines=55> */
.L_x_291:
[----:B------:R-:W-:Y:S05]  /*95f0*/  BSYNC B0 ;  /* 0x0000000000007941 */ /* 0x000fea0003800000 */
.L_x_290:
        /* <DEDUP_REMOVED lines=19> */
.L_x_293:
[----:B------:R-:W-:Y:S05]  /*9730*/  BSYNC B0 ;  /* 0x0000000000007941 */ /* 0x000fea0003800000 */
.L_x_292:
        /* <DEDUP_REMOVED lines=29> */
.L_x_295:
[----:B------:R-:W-:Y:S05]  /*9910*/  BSYNC B0 ;  /* 0x0000000000007941 */ /* 0x000fea0003800000 */
.L_x_294:
        /* <DEDUP_REMOVED lines=16> */
.L_x_268:
[----:B------:R-:W-:Y:S05]  /*9a20*/  BSYNC B1 ;  /* 0x0000000000017941 */ /* 0x000fea0003800000 */
.L_x_254:
        /* <DEDUP_REMOVED lines=11> */
.L_x_296:
[----:B------:R-:W-:Y:S05]  /*9ae0*/  EXIT ;  /* 0x000000000000794d */ /* 0x000fea0003800000 */
.L_x_298:
        /* <DEDUP_REMOVED lines=9> */
.L_x_805:


//--------------------- .text._ZN5flash44flash_bwd_dq_dk_dv_loop_seqk_parallel_kernelI23Flash_bwd_kernel_traitsILi192ELi64ELi64ELi8ELi4ELi2ELi2ELb1ELb1EN7cutlass10bfloat16_tE19Flash_kernel_traitsILi192ELi64ELi64ELi8ES3_EELb0ELb1ELb0ELb0ELb0ELb0ELb1EEEvNS_16Flash_bwd_paramsE --------------------------
	.section	.text._ZN5flash44flash_bwd_dq_dk_dv_loop_seqk_parallel_kernelI23Flash_bwd_kernel_traitsILi192ELi64ELi64ELi8ELi4ELi2ELi2ELb1ELb1EN7cutlass10bfloat16_tE19Flash_kernel_traitsILi192ELi64ELi64ELi8ES3_EELb0ELb1ELb0ELb0ELb0ELb0ELb1EEEvNS_16Flash_bwd_paramsE,"ax",@progbits
	.sectioninfo	@"SHI_REGISTERS=255"
	.align	128
        .global         _ZN5flash44flash_bwd_dq_dk_dv_loop_seqk_parallel_kernelI23Flash_bwd_kernel_traitsILi192ELi64ELi64ELi8ELi4ELi2ELi2ELb1ELb1EN7cutlass10bfloat16_tE19Flash_kernel_traitsILi192ELi64ELi64ELi8ES3_EELb0ELb1ELb0ELb0ELb0ELb0ELb1EEEvNS_16Flash_bwd_paramsE
        .type           _ZN5flash44flash_bwd_dq_dk_dv_loop_seqk_parallel_kernelI23Flash_bwd_kernel_traitsILi192ELi64ELi64ELi8ELi4ELi2ELi2ELb1ELb1EN7cutlass10bfloat16_tE19Flash_kernel_traitsILi192ELi64ELi64ELi8ES3_EELb0ELb1ELb0ELb0ELb0ELb0ELb1EEEvNS_16Flash_bwd_paramsE,@function
        .size           _ZN5flash44flash_bwd_dq_dk_dv_loop_seqk_parallel_kernelI23Flash_bwd_kernel_traitsILi192ELi64ELi64ELi8ELi4ELi2ELi2ELb1ELb1EN7cutlass10bfloat16_tE19Flash_kernel_traitsILi192ELi64ELi64ELi8ES3_EELb0ELb1ELb0ELb0ELb0ELb0ELb1EEEvNS_16Flash_bwd_paramsE,(.L_x_806 - _ZN5flash44flash_bwd_dq_dk_dv_loop_seqk_parallel_kernelI23Flash_bwd_kernel_traitsILi192ELi64ELi64ELi8ELi4ELi2ELi2ELb1ELb1EN7cutlass10bfloat16_tE19Flash_kernel_traitsILi192ELi64ELi64ELi8ES3_EELb0ELb1ELb0ELb0ELb0ELb0ELb1EEEvNS_16Flash_bwd_paramsE)
        .other          _ZN5flash44flash_bwd_dq_dk_dv_loop_seqk_parallel_kernelI23Flash_bwd_kernel_traitsILi192ELi64ELi64ELi8ELi4ELi2ELi2ELb1ELb1EN7cutlass10bfloat16_tE19Flash_kernel_traitsILi192ELi64ELi64ELi8ES3_EELb0ELb1ELb0ELb0ELb0ELb0ELb1EEEvNS_16Flash_bwd_paramsE,@"STO_CUDA_ENTRY STV_DEFAULT"
_ZN5flash44flash_bwd_dq_dk_dv_loop_seqk_parallel_kernelI23Flash_bwd_kernel_traitsILi192ELi64ELi64ELi8ELi4ELi2ELi2ELb1ELb1EN7cutlass10bfloat16_tE19Flash_kernel_traitsILi192ELi64ELi64ELi8ES3_EELb0ELb1ELb0ELb0ELb0ELb0ELb1EEEvNS_16Flash_bwd_paramsE:
.text._ZN5flash44flash_bwd_dq_dk_dv_loop_seqk_parallel_kernelI23Flash_bwd_kernel_traitsILi192ELi64ELi64ELi8ELi4ELi2ELi2ELb1ELb1EN7cutlass10bfloat16_tE19Flash_kernel_traitsILi192ELi64ELi64ELi8ES3_EELb0ELb1ELb0ELb0ELb0ELb0ELb1EEEvNS_16Flash_bwd_paramsE:
        /* <DEDUP_REMOVED lines=206> */
.L_x_343:
        /* <DEDUP_REMOVED lines=53> */
.L_x_299:
        /* <DEDUP_REMOVED lines=59> */
.L_x_301:
        /* <DEDUP_REMOVED lines=18> */
.L_x_302:
        /* <DEDUP_REMOVED lines=69> */
.L_x_303:
[----:B------:R-:W-:Y:S02]  /*1950*/  UMOV UR8, UR48 ;  /* 0x0000003000087c82 */ /* 0x000fe40008000000 */
.L_x_304:
        /* <DEDUP_REMOVED lines=108> */
.L_x_306:
        /* <DEDUP_REMOVED lines=18> */
.L_x_307:
        /* <DEDUP_REMOVED lines=34> */
.L_x_309:
[----:B-1----:R-:W-:Y:S05]  /*2360*/  BSYNC B0 ;  /* 0x0000000000007941 */ /* 0x002fea0003800000 */
.L_x_308:
        /* <DEDUP_REMOVED lines=19> */
.L_x_311:
[----:B------:R-:W-:Y:S05]  /*24a0*/  BSYNC B0 ;  /* 0x0000000000007941 */ /* 0x000fea0003800000 */
.L_x_310:
        /* <DEDUP_REMOVED lines=29> */
.L_x_313:
[----:B------:R-:W-:Y:S05]  /*2680*/  BSYNC B0 ;  /* 0x0000000000007941 */ /* 0x000fea0003800000 */
.L_x_312:
        /* <DEDUP_REMOVED lines=18> */
.L_x_305:
        /* <DEDUP_REMOVED lines=55> */
.L_x_316:
[----:B------:R-:W-:Y:S05]  /*2b20*/  BSYNC B0 ;  /* 0x0000000000007941 */ /* 0x000fea0003800000 */
.L_x_315:
        /* <DEDUP_REMOVED lines=42> */
.L_x_318:
[----:B------:R-:W-:Y:S05]  /*2dd0*/  BSYNC B0 ;  /* 0x0000000000007941 */ /* 0x000fea0003800000 */
.L_x_317:
        /* <DEDUP_REMOVED lines=29> */
.L_x_320:
[----:B------:R-:W-:Y:S05]  /*2fb0*/  BSYNC B0 ;  /* 0x0000000000007941 */ /* 0x000fea0003800000 */
.L_x_319:
        /* <DEDUP_REMOVED lines=40> */
.L_x_322:
[----:B------:R-:W-:Y:S05]  /*3240*/  BSYNC B0 ;  /* 0x0000000000007941 */ /* 0x000fea0003800000 */
.L_x_321:
        /* <DEDUP_REMOVED lines=26> */
.L_x_324:
[----:B------:R-:W-:Y:S05]  /*33f0*/  BSYNC B0 ;  /* 0x0000000000007941 */ /* 0x000fea0003800000 */
.L_x_323:
        /* <DEDUP_REMOVED lines=38> */
.L_x_326:
[----:B------:R-:W-:Y:S05]  /*3660*/  BSYNC B0 ;  /* 0x0000000000007941 */ /* 0x000fea0003800000 */
.L_x_325:
        /* <DEDUP_REMOVED lines=73> */
.L_x_328:
[----:B--2---:R-:W-:Y:S05]  /*3b00*/  BSYNC B0 ;  /* 0x0000000000007941 */ /* 0x004fea0003800000 */
.L_x_327:
        /* <DEDUP_REMOVED lines=39> */
.L_x_330:
[----:B------:R-:W-:Y:S05]  /*3d80*/  BSYNC B0 ;  /* 0x0000000000007941 */ /* 0x000fea0003800000 */
.L_x_329:
        /* <DEDUP_REMOVED lines=92> */
.L_x_333:
[----:B------:R-:W4:Y:S01]  /*4350*/  LDL R246, [R1] ;  /* 0x0000000001f67983 */ /* 0x000f220000100800 */
[----:B------:R-:W-:Y:S03]  /*4360*/  USHF.L.U32 UR11, UR6, 0x6, URZ ;  /* 0x00000006060b7899 */ /* 0x000fe6000800063f */
[----:B---3--:R-:W3:Y:S01]  /*4370*/  LDL R245, [R1+0x4] ;  /* 0x0000040001f57983 */ /* 0x008ee20000100800 */
[----:B------:R-:W-:Y:S03]  /*4380*/  UISETP.GE.AND UP0, UPT, UR11, UR15, UPT ;  /* 0x0000000f0b00728c */ /* 0x000fe6000bf06270 */
[----:B--2---:R-:W2:Y:S01]  /*4390*/  LDL R244, [R1+0x10] ;  /* 0x0000100001f47983 */ /* 0x004ea20000100800 */
[----:B------:R-:W-:Y:S03]  /*43a0*/  UISETP.LT.AND UP0, UPT, UR14, UR16, UP0 ;  /* 0x000000100e00728c */ /* 0x000fe60008701270 */
[----:B-1----:R1:W-:Y:S03]  /*43b0*/  STL [R1+0xa8], R107 ;  /* 0x0000a86b01007387 */ /* 0x0023e60000100800 */
[----:B------:R-:W-:Y:S01]  /*43c0*/  PLOP3.LUT P0, PT, PT, PT, UP0, 0x80, 0x0 ;  /* 0x000000000000781c */ /* 0x000fe20003f0f008 */
[----:B------:R-:W0:Y:S01]  /*43d0*/  LDGDEPBAR ;  /* 0x00000000000079af */ /* 0x000e220000000000 */
[----:B------:R-:W-:Y:S07]  /*43e0*/  UISETP.GT.AND UP0, UPT, UR6, UR12, UPT ;  /* 0x0000000c0600728c */ /* 0x000fee000bf04270 */
[----:B-1----:R-:W2:Y:S04]  /*43f0*/  LDL R107, [R1+0x8] ;  /* 0x00000800016b7983 */ /* 0x002ea80000100800 */
[----:B------:R1:W-:Y:S04]  /*4400*/  STL [R1+0xa4], R106 ;  /* 0x0000a46a01007387 */ /* 0x0003e80000100800 */
[----:B-1----:R-:W2:Y:S04]  /*4410*/  LDL R106, [R1+0xc] ;  /* 0x00000c00016a7983 */ /* 0x002ea80000100800 */
[----:B------:R1:W-:Y:S04]  /*4420*/  STL [R1+0xa0], R105 ;  /* 0x0000a06901007387 */ /* 0x0003e80000100800 */
[----:B-1----:R-:W2:Y:S04]  /*4430*/  LDL R105, [R1+0x18] ;  /* 0x0000180001697983 */ /* 0x002ea80000100800 */
[----:B------:R1:W-:Y:S04]  /*4440*/  STL [R1+0x9c], R104 ;  /* 0x00009c6801007387 */ /* 0x0003e80000100800 */
[----:B-1----:R-:W2:Y:S04]  /*4450*/  LDL R104, [R1+0x14] ;  /* 0x0000140001687983 */ /* 0x002ea80000100800 */
[----:B------:R1:W-:Y:S04]  /*4460*/  STL [R1+0x98], R103 ;  /* 0x0000986701007387 */ /* 0x0003e80000100800 */
[----:B------:R1:W-:Y:S04]  /*4470*/  STL [R1+0x94], R102 ;  /* 0x0000946601007387 */ /* 0x0003e80000100800 */
[----:B------:R1:W-:Y:S04]  /*4480*/  STL [R1+0x90], R101 ;  /* 0x0000906501007387 */ /* 0x0003e80000100800 */
[----:B------:R1:W-:Y:S04]  /*4490*/  STL [R1+0x88], R100 ;  /* 0x0000886401007387 */ /* 0x0003e80000100800 */
[----:B-1----:R-:W2:Y:S04]  /*44a0*/  LDL R103, [R1+0x50] ;  /* 0x0000500001677983 */ /* 0x002ea80000100800 */
[----:B------:R-:W2:Y:S04]  /*44b0*/  LDL R102, [R1+0x5c] ;  /* 0x00005c0001667983 */ /* 0x000ea80000100800 */
[----:B------:R-:W2:Y:S04]  /*44c0*/  LDL R101, [R1+0x54] ;  /* 0x0000540001657983 */ /* 0x000ea80000100800 */
[----:B------:R-:W2:Y:S01]  /*44d0*/  LDL R100, [R1+0x58] ;  /* 0x0000580001647983 */ /* 0x000ea20000100800 */
[----:B------:R-:W-:Y:S04]  /*44e0*/  DEPBAR.LE SB0, 0x0 ;  /* 0x000080000000791a */ /* 0x000fe80000000000 */
[----:B------:R-:W-:Y:S08]  /*44f0*/  BAR.SYNC.DEFER_BLOCKING 0x0 ;  /* 0x0000000000007b1d */ /* 0x000ff00000010000 */
[----:B------:R-:W-:Y:S08]  /*4500*/  LDSM.16.M88.4 R88, [R252+0xc000] ;  /* 0x00c00000fc58783b */ /* 0x000ff00000000200 */
[----:B----4-:R-:W-:Y:S08]  /*4510*/  LDSM.16.M88.4 R8, [R246+0xc000] ;  /* 0x00c00000f608783b */ /* 0x010ff00000000200 */
[----:B------:R-:W-:Y:S08]  /*4520*/  LDSM.16.M88.4 R68, [R246+0xc800] ;  /* 0x00c80000f644783b */ /* 0x000ff00000000200 */
[----:B---3--:R-:W-:Y:S08]  /*4530*/  LDSM.16.M88.4 R76, [R245+0xc000] ;  /* 0x00c00000f54c783b */ /* 0x008ff00000000200 */
[----:B------:R-:W-:Y:S08]  /*4540*/  LDSM.16.M88.4 R80, [R245+0xc800] ;  /* 0x00c80000f550783b */ /* 0x000ff00000000200 */
[----:B--2---:R-:W-:Y:S08]  /*4550*/  LDSM.16.M88.4 R96, [R244+0xc000] ;  /* 0x00c00000f460783b */ /* 0x004ff00000000200 */
[----:B------:R-:W1:Y:S08]  /*4560*/  LDSM.16.M88.4 R16, [R107] ;  /* 0x000000006b10783b */ /* 0x000e700000000200 */
[----:B------:R-:W2:Y:S01]  /*4570*/  LDSM.16.M88.4 R72, [R106] ;  /* 0x000000006a48783b */ /* 0x000ea20000000200 */
[C---:B-1----:R-:W-:Y:S08]  /*4580*/  HMMA.16816.F32.BF16 R4, R16.reuse, R8, RZ ;  /* 0x000000081004723c */ /* 0x042ff000000418ff */
[C---:B------:R-:W-:Y:S01]  /*4590*/  HMMA.16816.F32.BF16 R8, R16.reuse, R10, RZ ;  /* 0x0000000a1008723c */ /* 0x040fe200000418ff */
[----:B------:R-:W1:Y:S07]  /*45a0*/  LDSM.16.M88.4 R84, [R105] ;  /* 0x000000006954783b */ /* 0x000e6e0000000200 */
[C---:B------:R-:W-:Y:S08]  /*45b0*/  HMMA.16816.F32.BF16 R12, R16.reuse, R68, RZ ;  /* 0x00000044100c723c */ /* 0x040ff000000418ff */
[----:B------:R-:W-:Y:S01]  /*45c0*/  HMMA.16816.F32.BF16 R16, R16, R70, RZ ;  /* 0x000000461010723c */ /* 0x000fe200000418ff */
[----:B------:R-:W3:Y:S07]  /*45d0*/  LDSM.16.M88.4 R68, [R252+0xc800] ;  /* 0x00c80000fc44783b */ /* 0x000eee0000000200 */
[C---:B--2---:R-:W-:Y:S08]  /*45e0*/  HMMA.16816.F32.BF16 R4, R72.reuse, R76, R4 ;  /* 0x0000004c4804723c */ /* 0x044ff00000041804 */
[C---:B------:R-:W-:Y:S01]  /*45f0*/  HMMA.16816.F32.BF16 R8, R72.reuse, R78, R8 ;  /* 0x0000004e4808723c */ /* 0x040fe20000041808 */
[----:B------:R-:W-:Y:S07]  /*4600*/  LDSM.16.M88.4 R76, [R107+0x2000] ;  /* 0x002000006b4c783b */ /* 0x000fee0000000200 */
[C---:B------:R-:W-:Y:S01]  /*4610*/  HMMA.16816.F32.BF16 R12, R72.reuse, R80, R12 ;  /* 0x00000050480c723c */ /* 0x040fe2000004180c */
[----:B------:R-:W2:Y:S07]  /*4620*/  LDSM.16.M88.4 R92, [R104] ;  /* 0x00000000685c783b */ /* 0x000eae0000000200 */
[----:B------:R-:W-:Y:S01]  /*4630*/  HMMA.16816.F32.BF16 R16, R72, R82, R16 ;  /* 0x000000524810723c */ /* 0x000fe20000041810 */
[----:B------:R-:W4:Y:S07]  /*4640*/  LDSM.16.M88.4 R72, [R244+0xc800] ;  /* 0x00c80000f448783b */ /* 0x000f2e0000000200 */
[C---:B-1----:R-:W-:Y:S01]  /*4650*/  HMMA.16816.F32.BF16 R4, R84.reuse, R88, R4 ;  /* 0x000000585404723c */ /* 0x042fe20000041804 */
[----:B------:R-:W1:Y:S07]  /*4660*/  LDSM.16.M88.4 R80, [R246+0xe000] ;  /* 0x00e00000f650783b */ /* 0x000e6e0000000200 */
[C---:B------:R-:W-:Y:S01]  /*4670*/  HMMA.16816.F32.BF16 R8, R84.reuse, R90, R8 ;  /* 0x0000005a5408723c */ /* 0x040fe20000041808 */
[----:B------:R-:W-:Y:S07]  /*4680*/  LDSM.16.M88.4 R88, [R245+0xe000] ;  /* 0x00e00000f558783b */ /* 0x000fee0000000200 */
[C---:B---3--:R-:W-:Y:S08]  /*4690*/  HMMA.16816.F32.BF16 R12, R84.reuse, R68, R12 ;  /* 0x00000044540c723c */ /* 0x048ff0000004180c */
[----:B------:R-:W-:Y:S01]  /*46a0*/  HMMA.16816.F32.BF16 R16, R84, R70, R16 ;  /* 0x000000465410723c */ /* 0x000fe20000041810 */
[----:B------:R-:W3:Y:S07]  /*46b0*/  LDSM.16.M88.4 R68, [R246+0xe800] ;  /* 0x00e80000f644783b */ /* 0x000eee0000000200 */
[C---:B--2---:R-:W-:Y:S01]  /*46c0*/  HMMA.16816.F32.BF16 R4, R92.reuse, R96, R4 ;  /* 0x000000605c04723c */ /* 0x044fe20000041804 */
[----:B------:R-:W2:Y:S07]  /*46d0*/  LDSM.16.M88.4 R84, [R106+0x2000] ;  /* 0x002000006a54783b */ /* 0x000eae0000000200 */
[C---:B------:R-:W-:Y:S01]  /*46e0*/  HMMA.16816.F32.BF16 R8, R92.reuse, R98, R8 ;  /* 0x000000625c08723c */ /* 0x040fe20000041808 */
[----:B------:R-:W-:Y:S07]  /*46f0*/  LDSM.16.M88.4 R96, [R252+0xe000] ;  /* 0x00e00000fc60783b */ /* 0x000fee0000000200 */
[C---:B----4-:R-:W-:Y:S08]  /*4700*/  HMMA.16816.F32.BF16 R12, R92.reuse, R72, R12 ;  /* 0x000000485c0c723c */ /* 0x050ff0000004180c */
        /* <DEDUP_REMOVED lines=39> */
[C---:B------:R-:W-:Y:S08]  /*4980*/  HMMA.16816.F32.BF16 R8, R92.reuse, R98, R8 ;  /* 0x000000625c08723c */ /* 0x040ff00000041808 */
[C---:B----4-:R-:W-:Y:S01]  /*4990*/  HMMA.16816.F32.BF16 R12, R92.reuse, R72, R12 ;  /* 0x000000485c0c723c */ /* 0x050fe2000004180c */
[----:B------:R-:W4:Y:S04]  /*49a0*/  LDL R73, [R1+0x60] ;  /* 0x0000600001497983 */ /* 0x000f280000100800 */
[----:B------:R-:W4:Y:S03]  /*49b0*/  LDL R72, [R1+0x64] ;  /* 0x0000640001487983 */ /* 0x000f260000100800 */
[----:B------:R-:W-:Y:S01]  /*49c0*/  HMMA.16816.F32.BF16 R16, R92, R74, R16 ;  /* 0x0000004a5c10723c */ /* 0x000fe20000041810 */
[----:B------:R-:W4:Y:S04]  /*49d0*/  LDL R75, [R1+0x80] ;  /* 0x00008000014b7983 */ /* 0x000f280000100800 */
[----:B------:R-:W4:Y:S03]  /*49e0*/  LDL R74, [R1+0x84] ;  /* 0x00008400014a7983 */ /* 0x000f260000100800 */
[C---:B-1----:R-:W-:Y:S08]  /*49f0*/  HMMA.16816.F32.BF16 R4, R76.reuse, R80, R4 ;  /* 0x000000504c04723c */ /* 0x042ff00000041804 */
[C---:B------:R-:W-:Y:S08]  /*4a00*/  HMMA.16816.F32.BF16 R8, R76.reuse, R82, R8 ;  /* 0x000000524c08723c */ /* 0x040ff00000041808 */
[C---:B---3--:R-:W-:Y:S08]  /*4a10*/  HMMA.16816.F32.BF16 R12, R76.reuse, R68, R12 ;  /* 0x000000444c0c723c */ /* 0x048ff0000004180c */
[----:B------:R-:W-:Y:S01]  /*4a20*/  HMMA.16816.F32.BF16 R16, R76, R70, R16 ;  /* 0x000000464c10723c */ /* 0x000fe20000041810 */
[----:B------:R-:W1:Y:S07]  /*4a30*/  LDSM.16.M88.4 R68, [R244+0x10800] ;  /* 0x01080000f444783b */ /* 0x000e6e0000000200 */
[C---:B--2---:R-:W-:Y:S08]  /*4a40*/  HMMA.16816.F32.BF16 R4, R84.reuse, R88, R4 ;  /* 0x000000585404723c */ /* 0x044ff00000041804 */
[C---:B------:R-:W-:Y:S11]  /*4a50*/  HMMA.16816.F32.BF16 R8, R84.reuse, R90, R8 ;  /* 0x0000005a5408723c */ /* 0x040ff60000041808 */
[----:B------:R-:W-:Y:S05]  /*4a60*/  @!UPT UIADD3 URZ, URZ, URZ, URZ ;  /* 0x0000003f3f3ff290 */ /* 0x000fea000fffe03f */
[----:B------:R-:W-:Y:S02]  /*4a70*/  FMUL.FTZ R4, R4, c[0x0][0x2ec] ;  /* 0x0000bb0004047a20 */ /* 0x000fe40000410000 */
[----:B------:R-:W-:Y:S02]  /*4a80*/  FMUL.FTZ R7, R7, c[0x0][0x2ec] ;  /* 0x0000bb0007077a20 */ /* 0x000fe40000410000 */
[----:B------:R2:W3:Y:S01]  /*4a90*/  MUFU.TANH R83, R4 ;  /* 0x0000000400537308 */ /* 0x0004e20000002400 */
[----:B------:R-:W-:Y:S02]  /*4aa0*/  FMUL.FTZ R6, R6, c[0x0][0x2ec] ;  /* 0x0000bb0006067a20 */ /* 0x000fe40000410000 */
[----:B------:R-:W-:Y:S01]  /*4ab0*/  FMUL.FTZ R5, R5, c[0x0][0x2ec] ;  /* 0x0000bb0005057a20 */ /* 0x000fe20000410000 */
[C---:B-1----:R-:W-:Y:S03]  /*4ac0*/  HMMA.16816.F32.BF16 R12, R84.reuse, R68, R12 ;  /* 0x00000044540c723c */ /* 0x042fe6000004180c */
[----:B------:R-:W-:Y:S03]  /*4ad0*/  FMUL.FTZ R8, R8, c[0x0][0x2ec] ;  /* 0x0000bb0008087a20 */ /* 0x000fe60000410000 */
[----:B------:R-:W-:Y:S01]  /*4ae0*/  MUFU.TANH R90, R7 ;  /* 0x00000007005a7308 */ /* 0x000fe20000002400 */
[----:B------:R-:W-:Y:S01]  /*4af0*/  FMUL.FTZ R10, R10, c[0x0][0x2ec] ;  /* 0x0000bb000a0a7a20 */ /* 0x000fe20000410000 */
[----:B------:R-:W-:Y:S04]  /*4b00*/  HMMA.16816.F32.BF16 R16, R84, R70, R16 ;  /* 0x000000465410723c */ /* 0x000fe80000041810 */
[----:B------:R-:W-:Y:S02]  /*4b10*/  FMUL.FTZ R9, R9, c[0x0][0x2ec] ;  /* 0x0000bb0009097a20 */ /* 0x000fe40000410000 */
[----:B------:R-:W-:Y:S02]  /*4b20*/  FMUL.FTZ R11, R11, c[0x0][0x2ec] ;  /* 0x0000bb000b0b7a20 */ /* 0x000fe40000410000 */
[----:B------:R-:W-:Y:S01]  /*4b30*/  MUFU.TANH R80, R8 ;  /* 0x0000000800507308 */ /* 0x000fe20000002400 */
[----:B--2---:R-:W-:Y:S07]  /*4b40*/  MOV R4, UR20 ;  /* 0x0000001400047c02 */ /* 0x004fee0008000f00 */
[----:B------:R-:W-:Y:S02]  /*4b50*/  FMUL.FTZ R12, R12, c[0x0][0x2ec] ;  /* 0x0000bb000c0c7a20 */ /* 0x000fe40000410000 */
[----:B------:R-:W-:Y:S01]  /*4b60*/  MUFU.TANH R91, R6 ;  /* 0x00000006005b7308 */ /* 0x000fe20000002400 */
[----:B------:R-:W-:Y:S02]  /*4b70*/  FMUL.FTZ R13, R13, c[0x0][0x2ec] ;  /* 0x0000bb000d0d7a20 */ /* 0x000fe40000410000 */
[----:B------:R-:W-:Y:S02]  /*4b80*/  FMUL.FTZ R14, R14, c[0x0][0x2ec] ;  /* 0x0000bb000e0e7a20 */ /* 0x000fe40000410000 */
[----:B------:R-:W-:Y:S02]  /*4b90*/  FMUL.FTZ R15, R15, c[0x0][0x2ec] ;  /* 0x0000bb000f0f7a20 */ /* 0x000fe40000410000 */
[----:B------:R-:W-:Y:S02]  /*4ba0*/  FMUL.FTZ R16, R16, c[0x0][0x2ec] ;  /* 0x0000bb0010107a20 */ /* 0x000fe40000410000 */
[----:B------:R-:W-:Y:S01]  /*4bb0*/  FMUL.FTZ R17, R17, c[0x0][0x2ec] ;  /* 0x0000bb0011117a20 */ /* 0x000fe20000410000 */
[----:B------:R3:W1:Y:S01]  /*4bc0*/  MUFU.TANH R81, R5 ;  /* 0x0000000500517308 */ /* 0x0006620000002400 */
[----:B------:R-:W-:Y:S02]  /*4bd0*/  FMUL.FTZ R18, R18, c[0x0][0x2ec] ;  /* 0x0000bb0012127a20 */ /* 0x000fe40000410000 */
[----:B------:R-:W-:Y:S07]  /*4be0*/  FMUL.FTZ R19, R19, c[0x0][0x2ec] ;  /* 0x0000bb0013137a20 */ /* 0x000fee0000410000 */
[----:B------:R-:W-:Y:S10]  /*4bf0*/  MUFU.TANH R89, R10 ;  /* 0x0000000a00597308 */ /* 0x000ff40000002400 */
[----:B------:R-:W2:Y:S01]  /*4c00*/  MUFU.TANH R79, R9 ;  /* 0x00000009004f7308 */ /* 0x000ea20000002400 */
[----:B---3--:R-:W-:Y:S09]  /*4c10*/  MOV R5, R83 ;  /* 0x0000005300057202 */ /* 0x008ff20000000f00 */
[----:B------:R-:W-:Y:S10]  /*4c20*/  MUFU.TANH R82, R12 ;  /* 0x0000000c00527308 */ /* 0x000ff40000002400 */
[----:B------:R3:W1:Y:S10]  /*4c30*/  MUFU.TANH R88, R11 ;  /* 0x0000000b00587308 */ /* 0x0006740000002400 */
[----:B------:R-:W1:Y:S10]  /*4c40*/  MUFU.TANH R78, R13 ;  /* 0x0000000d004e7308 */ /* 0x000e740000002400 */
[----:B------:R-:W1:Y:S10]  /*4c50*/  MUFU.TANH R87, R14 ;  /* 0x0000000e00577308 */ /* 0x000e740000002400 */
[----:B------:R-:W1:Y:S10]  /*4c60*/  MUFU.TANH R86, R15 ;  /* 0x0000000f00567308 */ /* 0x000e740000002400 */
[----:B------:R-:W1:Y:S10]  /*4c70*/  MUFU.TANH R77, R16 ;  /* 0x00000010004d7308 */ /* 0x000e740000002400 */
[----:B------:R-:W1:Y:S10]  /*4c80*/  MUFU.TANH R76, R17 ;  /* 0x00000011004c7308 */ /* 0x000e740000002400 */
[----:B------:R-:W1:Y:S10]  /*4c90*/  MUFU.TANH R85, R18 ;  /* 0x0000001200557308 */ /* 0x000e740000002400 */
[----:B------:R-:W-:Y:S01]  /*4ca0*/  MUFU.TANH R84, R19 ;  /* 0x0000001300547308 */ /* 0x000fe20000002400 */
[C---:B----4-:R-:W-:Y:S01]  /*4cb0*/  FMUL.FTZ R6, R73.reuse, 1.4426950216293334961 ;  /* 0x3fb8aa3b49067820 */ /* 0x050fe20000410000 */
[----:B------:R-:W-:Y:S02]  /*4cc0*/  FSETP.NEU.FTZ.AND P1, PT, R73, -INF , PT ;  /* 0xff8000004900780b */ /* 0x000fe40003f3d000 */
[----:B------:R-:W4:Y:S01]  /*4cd0*/  LDL R73, [R1+0x74] ;  /* 0x0000740001497983 */ /* 0x000f220000100800 */
[----:B---3--:R-:W-:Y:S01]  /*4ce0*/  FMUL.FTZ R11, R72, 1.4426950216293334961 ;  /* 0x3fb8aa3b480b7820 */ /* 0x008fe20000410000 */
[----:B------:R-:W-:Y:S02]  /*4cf0*/  FSEL R6, R6, RZ, P1 ;  /* 0x000000ff06067208 */ /* 0x000fe40000800000 */
[----:B------:R-:W-:Y:S02]  /*4d00*/  @!P0 IADD3 R7, R75, UR11, RZ ;  /* 0x0000000b4b078c10 */ /* 0x000fe4000fffe0ff */
[----:B------:R-:W-:Y:S02]  /*4d10*/  @!P0 LEA R4, R4, R74, 0x6 ;  /* 0x0000004a04048211 */ /* 0x000fe400078e30ff */
[----:B------:R-:W-:Y:S02]  /*4d20*/  @!P0 IMNMX R8, R7, UR16, PT ;  /* 0x0000001007088c17 */ /* 0x000fe4000b800200 */
[C---:B------:R-:W-:Y:S02]  /*4d30*/  @!P0 IADD3 R10, R4.reuse, 0x1, RZ ;  /* 0x00000001040a8810 */ /* 0x040fe40007ffe0ff */
[-C--:B------:R-:W-:Y:S02]  /*4d40*/  @!P0 ISETP.GE.AND P2, PT, R4, R8.reuse, PT ;  /* 0x000000080400820c */ /* 0x080fe40003f46270 */
[----:B------:R-:W-:Y:S02]  /*4d50*/  @!P0 ISETP.GE.AND P1, PT, R10, R8, PT ;  /* 0x000000080a00820c */ /* 0x000fe40003f26270 */
[----:B------:R-:W-:Y:S02]  /*4d60*/  @!P0 FSEL R5, R83, -INF , !P2 ;  /* 0xff80000053058808 */ /* 0x000fe40005000000 */
[----:B------:R-:W-:Y:S03]  /*4d70*/  @!P0 IADD3 R7, R7, 0x8, RZ ;  /* 0x0000000807078810 */ /* 0x000fe60007ffe0ff */
[--C-:B------:R-:W-:Y:S01]  /*4d80*/  FFMA.FTZ R9, R5, c[0x0][0x23c], -R6.reuse ;  /* 0x00008f0005097a23 */ /* 0x100fe20000010806 */
[----:B-1----:R-:W-:Y:S02]  /*4d90*/  MOV R5, R81 ;  /* 0x0000005100057202 */ /* 0x002fe40000000f00 */
[----:B------:R-:W-:Y:S01]  /*4da0*/  @!P0 FSEL R5, R81, -INF , !P1 ;  /* 0xff80000051058808 */ /* 0x000fe20004800000 */
[----:B------:R1:W-:Y:S01]  /*4db0*/  MUFU.EX2 R99, R9 ;  /* 0x0000000900637308 */ /* 0x0003e20000000800 */
[----:B------:R-:W-:Y:S02]  /*4dc0*/  @!P0 IMNMX R7, R7, UR16, PT ;  /* 0x0000001007078c17 */ /* 0x000fe4000b800200 */
[----:B------:R-:W-:Y:S01]  /*4dd0*/  FSETP.NEU.FTZ.AND P1, PT, R72, -INF , PT ;  /* 0xff8000004800780b */ /* 0x000fe20003f3d000 */
[--C-:B------:R-:W-:Y:S01]  /*4de0*/  FFMA.FTZ R12, R5, c[0x0][0x23c], -R6.reuse ;  /* 0x00008f00050c7a23 */ /* 0x100fe20000010806 */
[-C--:B------:R-:W-:Y:S01]  /*4df0*/  @!P0 ISETP.GE.AND P2, PT, R4, R7.reuse, PT ;  /* 0x000000070400820c */ /* 0x080fe20003f46270 */
[----:B------:R-:W3:Y:S01]  /*4e00*/  LDL R72, [R1+0x70] ;  /* 0x0000700001487983 */ /* 0x000ee20000100800 */
[----:B------:R-:W-:Y:S02]  /*4e10*/  FSEL R5, R11, RZ, P1 ;  /* 0x000000ff0b057208 */ /* 0x000fe40000800000 */
[----:B------:R-:W-:Y:S01]  /*4e20*/  @!P0 ISETP.GE.AND P1, PT, R10, R7, PT ;  /* 0x000000070a00820c */ /* 0x000fe20003f26270 */
[----:B------:R2:W-:Y:S01]  /*4e30*/  MUFU.EX2 R97, R12 ;  /* 0x0000000c00617308 */ /* 0x0005e20000000800 */
[----:B------:R-:W-:Y:S02]  /*4e40*/  @!P0 IADD3 R11, R4, 0x8, RZ ;  /* 0x00000008040b8810 */ /* 0x000fe40007ffe0ff */
[----:B-1----:R-:W-:Y:S02]  /*4e50*/  MOV R9, R91 ;  /* 0x0000005b00097202 */ /* 0x002fe40000000f00 */
[----:B------:R-:W-:Y:S05]  /*4e60*/  @!P0 FSEL R9, R91, -INF , !P2 ;  /* 0xff8000005b098808 */ /* 0x000fea0005000000 */
[--C-:B------:R-:W-:Y:S01]  /*4e70*/  FFMA.FTZ R10, R9, c[0x0][0x23c], -R5.reuse ;  /* 0x00008f00090a7a23 */ /* 0x100fe20000010805 */
[----:B------:R-:W-:Y:S02]  /*4e80*/  MOV R9, R90 ;  /* 0x0000005a00097202 */ /* 0x000fe40000000f00 */
[----:B------:R-:W-:Y:S01]  /*4e90*/  @!P0 FSEL R9, R90, -INF , !P1 ;  /* 0xff8000005a098808 */ /* 0x000fe20004800000 */
[----:B------:R1:W-:Y:S01]  /*4ea0*/  MUFU.EX2 R251, R10 ;  /* 0x0000000a00fb7308 */ /* 0x0003e20000000800 */
[----:B------:R-:W-:Y:S03]  /*4eb0*/  @!P0 ISETP.GE.AND P1, PT, R11, R8, PT ;  /* 0x000000080b00820c */ /* 0x000fe60003f26270 */
[--C-:B--2---:R-:W-:Y:S01]  /*4ec0*/  FFMA.FTZ R12, R9, c[0x0][0x23c], -R5.reuse ;  /* 0x00008f00090c7a23 */ /* 0x104fe20000010805 */
[----:B------:R-:W-:Y:S02]  /*4ed0*/  MOV R9, R80 ;  /* 0x0000005000097202 */ /* 0x000fe40000000f00 */
[----:B------:R-:W-:Y:S03]  /*4ee0*/  @!P0 FSEL R9, R80, -INF , !P1 ;  /* 0xff80000050098808 */ /* 0x000fe60004800000 */
[----:B------:R2:W-:Y:S01]  /*4ef0*/  MUFU.EX2 R249, R12 ;  /* 0x0000000c00f97308 */ /* 0x0005e20000000800 */
[----:B-1----:R-:W-:Y:S04]  /*4f00*/  @!P0 IADD3 R10, R4, 0x9, RZ ;  /* 0x00000009040a8810 */ /* 0x002fe80007ffe0ff */
[C---:B------:R-:W-:Y:S01]  /*4f10*/  @!P0 ISETP.GE.AND P1, PT, R10.reuse, R8, PT ;  /* 0x000000080a00820c */ /* 0x040fe20003f26270 */
[--C-:B--2---:R-:W-:Y:S01]  /*4f20*/  FFMA.FTZ R12, R9, c[0x0][0x23c], -R6.reuse ;  /* 0x00008f00090c7a23 */ /* 0x104fe20000010806 */
[----:B------:R-:W-:Y:S02]  /*4f30*/  MOV R9, R79 ;  /* 0x0000004f00097202 */ /* 0x000fe40000000f00 */
[----:B------:R-:W-:Y:S01]  /*4f40*/  @!P0 FSEL R9, R79, -INF , !P1 ;  /* 0xff8000004f098808 */ /* 0x000fe20004800000 */
[----:B------:R1:W-:Y:S01]  /*4f50*/  MUFU.EX2 R96, R12 ;  /* 0x0000000c00607308 */ /* 0x0003e20000000800 */
[----:B------:R-:W-:Y:S03]  /*4f60*/  @!P0 ISETP.GE.AND P1, PT, R11, R7, PT ;  /* 0x000000070b00820c */ /* 0x000fe60003f26270 */
[--C-:B------:R-:W-:Y:S01]  /*4f70*/  FFMA.FTZ R11, R9, c[0x0][0x23c], -R6.reuse ;  /* 0x00008f00090b7a23 */ /* 0x100fe20000010806 */
[----:B------:R-:W-:Y:S02]  /*4f80*/  MOV R9, R89 ;  /* 0x0000005900097202 */ /* 0x000fe40000000f00 */
[----:B------:R-:W-:Y:S02]  /*4f90*/  @!P0 FSEL R9, R89, -INF , !P1 ;  /* 0xff80000059098808 */ /* 0x000fe40004800000 */
[-C--:B------:R-:W-:Y:S01]  /*4fa0*/  @!P0 ISETP.GE.AND P1, PT, R10, R7.reuse, PT ;  /* 0x000000070a00820c */ /* 0x080fe20003f26270 */
[----:B------:R2:W-:Y:S02]  /*4fb0*/  MUFU.EX2 R94, R11 ;  /* 0x0000000b005e7308 */ /* 0x0005e40000000800 */
[--C-:B------:R-:W-:Y:S01]  /*4fc0*/  FFMA.FTZ R10, R9, c[0x0][0x23c], -R5.reuse ;  /* 0x00008f00090a7a23 */ /* 0x100fe20000010805 */
[----:B------:R-:W-:Y:S02]  /*4fd0*/  MOV R9, R88 ;  /* 0x0000005800097202 */ /* 0x000fe40000000f00 */
[----:B------:R-:W-:Y:S05]  /*4fe0*/  @!P0 FSEL R9, R88, -INF , !P1 ;  /* 0xff80000058098808 */ /* 0x000fea0004800000 */
[----:B------:R2:W-:Y:S01]  /*4ff0*/  MUFU.EX2 R248, R10 ;  /* 0x0000000a00f87308 */ /* 0x0005e20000000800 */
[--C-:B-1----:R-:W-:Y:S01]  /*5000*/  FFMA.FTZ R12, R9, c[0x0][0x23c], -R5.reuse ;  /* 0x00008f00090c7a23 */ /* 0x102fe20000010805 */
[----:B------:R-:W-:Y:S08]  /*5010*/  MOV R9, R82 ;  /* 0x0000005200097202 */ /* 0x000ff00000000f00 */
[----:B------:R1:W-:Y:S01]  /*5020*/  MUFU.EX2 R246, R12 ;  /* 0x0000000c00f67308 */ /* 0x0003e20000000800 */
[----:B--2---:R-:W-:Y:S04]  /*5030*/  @!P0 IADD3 R11, R4, 0x10, RZ ;  /* 0x00000010040b8810 */ /* 0x004fe80007ffe0ff */
[-C--:B------:R-:W-:Y:S04]  /*5040*/  @!P0 ISETP.GE.AND P1, PT, R11, R8.reuse, PT ;  /* 0x000000080b00820c */ /* 0x080fe80003f26270 */
[----:B------:R-:W-:Y:S02]  /*5050*/  @!P0 FSEL R9, R82, -INF , !P1 ;  /* 0xff80000052098808 */ /* 0x000fe40004800000 */
[----:B------:R-:W-:Y:S04]  /*5060*/  @!P0 IADD3 R10, R4, 0x11, RZ ;  /* 0x00000011040a8810 */ /* 0x000fe80007ffe0ff */
[----:B------:R-:W-:Y:S01]  /*5070*/  @!P0 ISETP.GE.AND P1, PT, R10, R8, PT ;  /* 0x000000080a00820c */ /* 0x000fe20003f26270 */
[--C-:B-1----:R-:W-:Y:S01]  /*5080*/  FFMA.FTZ R12, R9, c[0x0][0x23c], -R6.reuse ;  /* 0x00008f00090c7a23 */ /* 0x102fe20000010806 */
[----:B------:R-:W-:Y:S02]  /*5090*/  MOV R9, R78 ;  /* 0x0000004e00097202 */ /* 0x000fe40000000f00 */
[----:B------:R-:W-:Y:S01]  /*50a0*/  @!P0 FSEL R9, R78, -INF , !P1 ;  /* 0xff8000004e098808 */ /* 0x000fe20004800000 */
[----:B------:R1:W-:Y:S01]  /*50b0*/  MUFU.EX2 R98, R12 ;  /* 0x0000000c00627308 */ /* 0x0003e20000000800 */
[----:B------:R-:W-:Y:S03]  /*50c0*/  @!P0 ISETP.GE.AND P1, PT, R11, R7, PT ;  /* 0x000000070b00820c */ /* 0x000fe60003f26270 */
[--C-:B------:R-:W-:Y:S01]  /*50d0*/  FFMA.FTZ R11, R9, c[0x0][0x23c], -R6.reuse ;  /* 0x00008f00090b7a23 */ /* 0x100fe20000010806 */
[----:B------:R-:W-:Y:S02]  /*50e0*/  MOV R9, R87 ;  /* 0x0000005700097202 */ /* 0x000fe40000000f00 */
[----:B------:R-:W-:Y:S02]  /*50f0*/  @!P0 FSEL R9, R87, -INF , !P1 ;  /* 0xff80000057098808 */ /* 0x000fe40004800000 */
[----:B------:R-:W-:Y:S01]  /*5100*/  @!P0 ISETP.GE.AND P1, PT, R10, R7, PT ;  /* 0x000000070a00820c */ /* 0x000fe20003f26270 */
[----:B------:R2:W2:Y:S02]  /*5110*/  MUFU.EX2 R95, R11 ;  /* 0x0000000b005f7308 */ /* 0x0004a40000000800 */
[--C-:B------:R-:W-:Y:S01]  /*5120*/  FFMA.FTZ R10, R9, c[0x0][0x23c], -R5.reuse ;  /* 0x00008f00090a7a23 */ /* 0x100fe20000010805 */
[----:B------:R-:W-:Y:S02]  /*5130*/  MOV R9, R86 ;  /* 0x0000005600097202 */ /* 0x000fe40000000f00 */
[----:B------:R-:W-:Y:S05]  /*5140*/  @!P0 FSEL R9, R86, -INF , !P1 ;  /* 0xff80000056098808 */ /* 0x000fea0004800000 */
[----:B------:R2:W-:Y:S01]  /*5150*/  MUFU.EX2 R250, R10 ;  /* 0x0000000a00fa7308 */ /* 0x0005e20000000800 */
[--C-:B-1----:R-:W-:Y:S01]  /*5160*/  FFMA.FTZ R12, R9, c[0x0][0x23c], -R5.reuse ;  /* 0x00008f00090c7a23 */ /* 0x102fe20000010805 */
[----:B------:R-:W-:Y:S08]  /*5170*/  MOV R9, R77 ;  /* 0x0000004d00097202 */ /* 0x000ff00000000f00 */
[----:B------:R-:W1:Y:S01]  /*5180*/  MUFU.EX2 R247, R12 ;  /* 0x0000000c00f77308 */ /* 0x000e620000000800 */
[C---:B--2---:R-:W-:Y:S04]  /*5190*/  @!P0 IADD3 R11, R4.reuse, 0x18, RZ ;  /* 0x00000018040b8810 */ /* 0x044fe80007ffe0ff */
[----:B------:R-:W-:Y:S04]  /*51a0*/  @!P0 ISETP.GE.AND P1, PT, R11, R8, PT ;  /* 0x000000080b00820c */ /* 0x000fe80003f26270 */
[----:B------:R-:W-:Y:S02]  /*51b0*/  @!P0 FSEL R9, R77, -INF , !P1 ;  /* 0xff8000004d098808 */ /* 0x000fe40004800000 */
[----:B------:R-:W-:Y:S02]  /*51c0*/  @!P0 IADD3 R10, R4, 0x19, RZ ;  /* 0x00000019040a8810 */ /* 0x000fe40007ffe0ff */
[----:B------:R-:W-:Y:S02]  /*51d0*/  MOV R4, R76 ;  /* 0x0000004c00047202 */ /* 0x000fe40000000f00 */
[----:B------:R-:W-:Y:S01]  /*51e0*/  @!P0 ISETP.GE.AND P1, PT, R10, R8, PT ;  /* 0x000000080a00820c */ /* 0x000fe20003f26270 */
[--C-:B------:R-:W-:Y:S03]  /*51f0*/  FFMA.FTZ R8, R9, c[0x0][0x23c], -R6.reuse ;  /* 0x00008f0009087a23 */ /* 0x100fe60000010806 */
[----:B------:R-:W-:Y:S01]  /*5200*/  @!P0 FSEL R4, R76, -INF , !P1 ;  /* 0xff8000004c048808 */ /* 0x000fe20004800000 */
[----:B------:R2:W-:Y:S01]  /*5210*/  MUFU.EX2 R93, R8 ;  /* 0x00000008005d7308 */ /* 0x0005e20000000800 */
[----:B------:R-:W-:Y:S03]  /*5220*/  @!P0 ISETP.GE.AND P1, PT, R11, R7, PT ;  /* 0x000000070b00820c */ /* 0x000fe60003f26270 */
[----:B------:R-:W-:Y:S01]  /*5230*/  FFMA.FTZ R6, R4, c[0x0][0x23c], -R6 ;  /* 0x00008f0004067a23 */ /* 0x000fe20000010806 */
[----:B------:R-:W-:Y:S02]  /*5240*/  MOV R4, R85 ;  /* 0x0000005500047202 */ /* 0x000fe40000000f00 */
[----:B------:R-:W-:Y:S02]  /*5250*/  @!P0 FSEL R4, R85, -INF , !P1 ;  /* 0xff80000055048808 */ /* 0x000fe40004800000 */
[----:B------:R-:W-:Y:S01]  /*5260*/  @!P0 ISETP.GE.AND P1, PT, R10, R7, PT ;  /* 0x000000070a00820c */ /* 0x000fe20003f26270 */
[----:B------:R1:W1:Y:S01]  /*5270*/  MUFU.EX2 R92, R6 ;  /* 0x00000006005c7308 */ /* 0x0002620000000800 */
[----:B------:R-:W-:Y:S02]  /*5280*/  F2FP.BF16.PACK_AB R7, R95, R98 ;  /* 0x000000625f07723e */ /* 0x000fe400000010ff */
[----:B--2---:R-:W-:Y:S01]  /*5290*/  F2FP.BF16.PACK_AB R8, R246, R248 ;  /* 0x000000f8f608723e */ /* 0x004fe200000010ff */
[--C-:B-1----:R-:W-:Y:S01]  /*52a0*/  FFMA.FTZ R6, R4, c[0x0][0x23c], -R5.reuse ;  /* 0x00008f0004067a23 */ /* 0x102fe20000010805 */
[----:B------:R-:W-:Y:S02]  /*52b0*/  MOV R4, R84 ;  /* 0x0000005400047202 */ /* 0x000fe40000000f00 */
[----:B------:R-:W-:Y:S03]  /*52c0*/  @!P0 FSEL R4, R84, -INF , !P1 ;  /* 0xff80000054048808 */ /* 0x000fe60004800000 */
[----:B------:R1:W-:Y:S02]  /*52d0*/  MUFU.EX2 R245, R6 ;  /* 0x0000000600f57308 */ /* 0x0003e40000000800 */
[----:B------:R-:W-:Y:S01]  /*52e0*/  FFMA.FTZ R5, R4, c[0x0][0x23c], -R5 ;  /* 0x00008f0004057a23 */ /* 0x000fe20000010805 */
[----:B------:R-:W-:Y:S07]  /*52f0*/  F2FP.BF16.PACK_AB R4, R94, R96 ;  /* 0x000000605e04723e */ /* 0x000fee00000010ff */
[----:B------:R2:W2:Y:S01]  /*5300*/  MUFU.EX2 R244, R5 ;  /* 0x0000000500f47308 */ /* 0x0004a20000000800 */
[----:B-1----:R-:W-:Y:S05]  /*5310*/  F2FP.BF16.PACK_AB R6, R97, R99 ;  /* 0x000000636106723e */ /* 0x002fea00000010ff */
[----:B------:R1:W-:Y:S01]  /*5320*/  STS [R103+0x14000], R6 ;  /* 0x0140000667007388 */ /* 0x0003e20000000800 */
[----:B--2---:R-:W-:Y:S05]  /*5330*/  F2FP.BF16.PACK_AB R5, R249, R251 ;  /* 0x000000fbf905723e */ /* 0x004fea00000010ff */
[----:B------:R2:W-:Y:S04]  /*5340*/  STS [R103+0x14400], R5 ;  /* 0x0144000567007388 */ /* 0x0005e80000000800 */
[----:B------:R2:W-:Y:S04]  /*5350*/  STS [R102+0x14000], R4 ;  /* 0x0140000466007388 */ /* 0x0005e80000000800 */
[----:B------:R-:W-:Y:S01]  /*5360*/  STS [R102+0x14400], R8 ;  /* 0x0144000866007388 */ /* 0x000fe20000000800 */
[----:B----4-:R-:W-:Y:S03]  /*5370*/  IADD3 R74, P0, R73, UR10, RZ ;  /* 0x0000000a494a7c10 */ /* 0x010fe6000ff1e0ff */
[----:B------:R-:W-:Y:S01]  /*5380*/  STS [R101+0x14000], R7 ;  /* 0x0140000765007388 */ /* 0x000fe20000000800 */
[----:B-1----:R-:W-:Y:S05]  /*5390*/  F2FP.BF16.PACK_AB R6, R247, R250 ;  /* 0x000000faf706723e */ /* 0x002fea00000010ff */
[----:B------:R-:W-:Y:S01]  /*53a0*/  STS [R101+0x14400], R6 ;  /* 0x0144000665007388 */ /* 0x000fe20000000800 */
[----:B--2---:R-:W-:Y:S02]  /*53b0*/  F2FP.BF16.PACK_AB R5, R92, R93 ;  /* 0x0000005d5c05723e */ /* 0x004fe400000010ff */
[----:B------:R-:W-:Y:S03]  /*53c0*/  F2FP.BF16.PACK_AB R4, R244, R245 ;  /* 0x000000f5f404723e */ /* 0x000fe600000010ff */
[----:B------:R-:W-:Y:S04]  /*53d0*/  STS [R100+0x14000], R5 ;  /* 0x0140000564007388 */ /* 0x000fe80000000800 */
[----:B------:R-:W-:Y:S04]  /*53e0*/  STS [R100+0x14400], R4 ;  /* 0x0144000464007388 */ /* 0x000fe80000000800 */
[----:B------:R-:W1:Y:S01]  /*53f0*/  LDSM.16.M88.4 R16, [R107+0x6000] ;  /* 0x006000006b10783b */ /* 0x000e620000000200 */
[----:B---3--:R-:W-:Y:S07]  /*5400*/  IADD3.X R75, R72, UR9, RZ, P0, !PT ;  /* 0x00000009484b7c10 */ /* 0x008fee00087fe4ff */
[----:B------:R-:W2:Y:S01]  /*5410*/  LDSM.16.M88.4 R68, [R106+0x6000] ;  /* 0x006000006a44783b */ /* 0x000ea20000000200 */
[----:B------:R-:W-:Y:S07]  /*5420*/  PLOP3.LUT P0, PT, PT, PT, UP0, 0x80, 0x0 ;  /* 0x000000000000781c */ /* 0x000fee0003f0f008 */
[----:B------:R-:W3:Y:S04]  /*5430*/  LDG.E R73, [R74.64] ;  /* 0x000000044a497981 */ /* 0x000ee8000c1e1900 */
[----:B------:R-:W4:Y:S01]  /*5440*/  LDG.E R72, [R74.64+0x20] ;  /* 0x000020044a487981 */ /* 0x000f22000c1e1900 */
        /* <DEDUP_REMOVED lines=38> */
[----:B------:R1:W2:Y:S08]  /*56b0*/  LDSM.16.M88.4 R68, [R107+0xa000] ;  /* 0x00a000006b44783b */ /* 0x0002b00000000200 */
[----:B-1----:R1:W5:Y:S01]  /*56c0*/  LDL.LU R107, [R1+0xa8] ;  /* 0x0000a800016b7983 */ /* 0x0023620000300800 */
[C---:B--2---:R-:W-:Y:S08]  /*56d0*/  HMMA.16816.F32.BF16 R4, R68.reuse, R212, R4 ;  /* 0x000000d44404723c */ /* 0x044ff00000041804 */
[C---:B------:R-:W-:Y:S08]  /*56e0*/  HMMA.16816.F32.BF16 R8, R68.reuse, R214, R8 ;  /* 0x000000d64408723c */ /* 0x040ff00000041808 */
[C---:B------:R-:W-:Y:S08]  /*56f0*/  HMMA.16816.F32.BF16 R12, R68.reuse, R216, R12 ;  /* 0x000000d8440c723c */ /* 0x040ff0000004180c */
[----:B------:R-:W-:Y:S01]  /*5700*/  HMMA.16816.F32.BF16 R16, R68, R218, R16 ;  /* 0x000000da4410723c */ /* 0x000fe20000041810 */
[----:B------:R2:W1:Y:S08]  /*5710*/  LDSM.16.M88.4 R68, [R106+0xa000] ;  /* 0x00a000006a44783b */ /* 0x0004700000000200 */
[----:B--2---:R2:W5:Y:S01]  /*5720*/  LDL.LU R106, [R1+0xa4] ;  /* 0x0000a400016a7983 */ /* 0x0045620000300800 */
        /* <DEDUP_REMOVED lines=15> */
[----:B------:R-:W-:Y:S04]  /*5820*/  HMMA.16816.F32.BF16 R16, R68, R242, R16 ;  /* 0x000000f24410723c */ /* 0x000fe80000041810 */
[C---:B---3--:R-:W-:Y:S02]  /*5830*/  FADD.FTZ R4, -R73.reuse, R4 ;  /* 0x0000000449047221 */ /* 0x048fe40000010100 */
[----:B------:R-:W-:Y:S02]  /*5840*/  FADD.FTZ R5, -R73, R5 ;  /* 0x0000000549057221 */ /* 0x000fe40000010100 */
[----:B------:R-:W-:Y:S01]  /*5850*/  FMUL.FTZ R68, R99, R4 ;  /* 0x0000000463447220 */ /* 0x000fe20000410000 */
[----:B------:R-:W-:Y:S03]  /*5860*/  MOV R99, c[0x0][0x22c] ;  /* 0x00008b0000637a02 */ /* 0x000fe60000000f00 */
[----:B------:R-:W-:Y:S02]  /*5870*/  FFMA.FTZ R4, -R83, R83, 1 ;  /* 0x3f80000053047423 */ /* 0x000fe40000010153 */
[----:B------:R-:W-:Y:S02]  /*5880*/  FMUL.FTZ R69, R97, R5 ;  /* 0x0000000561457220 */ /* 0x000fe40000410000 */
[----:B------:R-:W-:Y:S02]  /*5890*/  FFMA.FTZ R5, -R81, R81, 1 ;  /* 0x3f80000051057423 */ /* 0x000fe40000010151 */
[----:B------:R-:W-:Y:S02]  /*58a0*/  FADD.FTZ R70, -R73, R8 ;  /* 0x0000000849467221 */ /* 0x000fe40000010100 */
[----:B------:R-:W-:Y:S02]  /*58b0*/  FMUL.FTZ R8, R4, c[0x0][0x2ec] ;  /* 0x0000bb0004087a20 */ /* 0x000fe40000410000 */
[----:B------:R-:W-:Y:S02]  /*58c0*/  FMUL.FTZ R4, R5, c[0x0][0x2ec] ;  /* 0x0000bb0005047a20 */ /* 0x000fe40000410000 */
[----:B------:R-:W-:Y:S02]  /*58d0*/  FMUL.FTZ R8, R68, R8 ;  /* 0x0000000844087220 */ /* 0x000fe40000410000 */
[----:B------:R-:W-:Y:S02]  /*58e0*/  FMUL.FTZ R4, R69, R4 ;  /* 0x0000000445047220 */ /* 0x000fe40000410000 */
[----:B------:R-:W-:Y:S02]  /*58f0*/  FADD.FTZ R9, -R73, R9 ;  /* 0x0000000949097221 */ /* 0x000fe40000010100 */
[----:B------:R-:W-:Y:S01]  /*5900*/  FFMA.FTZ R5, -R80, R80, 1 ;  /* 0x3f80000050057423 */ /* 0x000fe20000010150 */
[----:B------:R-:W-:Y:S01]  /*5910*/  F2FP.BF16.PACK_AB R4, R4, R8 ;  /* 0x000000080404723e */ /* 0x000fe200000010ff */
[----:B------:R-:W-:Y:S02]  /*5920*/  FMUL.FTZ R71, R94, R9 ;  /* 0x000000095e477220 */ /* 0x000fe40000410000 */
[----:B------:R-:W-:Y:S02]  /*5930*/  FFMA.FTZ R9, -R79, R79, 1 ;  /* 0x3f8000004f097423 */ /* 0x000fe4000001014f */
[----:B------:R4:W-:Y:S01]  /*5940*/  STS [R103+0x12000], R4 ;  /* 0x0120000467007388 */ /* 0x0009e20000000800 */
[C---:B------:R-:W-:Y:S02]  /*5950*/  FADD.FTZ R12, -R73.reuse, R12 ;  /* 0x0000000c490c7221 */ /* 0x040fe40000010100 */
[----:B------:R-:W-:Y:S02]  /*5960*/  FADD.FTZ R16, -R73, R16 ;  /* 0x0000001049107221 */ /* 0x000fe40000010100 */
[----:B------:R-:W-:Y:S02]  /*5970*/  FMUL.FTZ R70, R96, R70 ;  /* 0x0000004660467220 */ /* 0x000fe40000410000 */
[----:B------:R-:W-:Y:S02]  /*5980*/  FMUL.FTZ R5, R5, c[0x0][0x2ec] ;  /* 0x0000bb0005057a20 */ /* 0x000fe40000410000 */
[----:B------:R-:W-:Y:S02]  /*5990*/  FMUL.FTZ R9, R9, c[0x0][0x2ec] ;  /* 0x0000bb0009097a20 */ /* 0x000fe40000410000 */
[----:B------:R-:W-:Y:S02]  /*59a0*/  FMUL.FTZ R68, R93, R16 ;  /* 0x000000105d447220 */ /* 0x000fe40000410000 */
[----:B------:R-:W-:Y:S02]  /*59b0*/  FFMA.FTZ R16, -R76, R76, 1 ;  /* 0x3f8000004c107423 */ /* 0x000fe4000001014c */
[----:B------:R-:W-:Y:S02]  /*59c0*/  FADD.FTZ R69, -R73, R17 ;  /* 0x0000001149457221 */ /* 0x000fe40000010100 */
[----:B------:R-:W-:Y:S02]  /*59d0*/  FMUL.FTZ R17, R98, R12 ;  /* 0x0000000c62117220 */ /* 0x000fe40000410000 */
[----:B------:R-:W-:Y:S02]  /*59e0*/  FFMA.FTZ R12, -R77, R77, 1 ;  /* 0x3f8000004d0c7423 */ /* 0x000fe4000001014d */
[----:B------:R-:W-:Y:S02]  /*59f0*/  FMUL.FTZ R5, R70, R5 ;  /* 0x0000000546057220 */ /* 0x000fe40000410000 */
[----:B------:R-:W-:Y:S02]  /*5a00*/  FMUL.FTZ R9, R71, R9 ;  /* 0x0000000947097220 */ /* 0x000fe40000410000 */
[----:B------:R-:W-:Y:S02]  /*5a10*/  FMUL.FTZ R69, R92, R69 ;  /* 0x000000455c457220 */ /* 0x000fe40000410000 */
[----:B------:R-:W-:Y:S01]  /*5a20*/  FMUL.FTZ R12, R12, c[0x0][0x2ec] ;  /* 0x0000bb000c0c7a20 */ /* 0x000fe20000410000 */
[----:B------:R-:W-:Y:S01]  /*5a30*/  F2FP.BF16.PACK_AB R9, R9, R5 ;  /* 0x000000050909723e */ /* 0x000fe200000010ff */
[----:B------:R-:W-:Y:S02]  /*5a40*/  FMUL.FTZ R16, R16, c[0x0][0x2ec] ;  /* 0x0000bb0010107a20 */ /* 0x000fe40000410000 */
[----:B------:R-:W-:Y:S02]  /*5a50*/  FMUL.FTZ R12, R68, R12 ;  /* 0x0000000c440c7220 */ /* 0x000fe40000410000 */
[----:B------:R-:W-:Y:S02]  /*5a60*/  FMUL.FTZ R5, R69, R16 ;  /* 0x0000001045057220 */ /* 0x000fe40000410000 */
[C---:B----4-:R-:W-:Y:S02]  /*5a70*/  FADD.FTZ R4, -R72.reuse, R7 ;  /* 0x0000000748047221 */ /* 0x050fe40000010100 */
[----:B------:R-:W-:Y:S01]  /*5a80*/  FADD.FTZ R13, -R73, R13 ;  /* 0x0000000d490d7221 */ /* 0x000fe20000010100 */
[----:B------:R-:W-:Y:S01]  /*5a90*/  F2FP.BF16.PACK_AB R7, R5, R12 ;  /* 0x0000000c0507723e */ /* 0x000fe200000010ff */
[----:B------:R-:W-:Y:S02]  /*5aa0*/  FADD.FTZ R6, -R72, R6 ;  /* 0x0000000648067221 */ /* 0x000fe40000010100 */
[----:B------:R-:W-:Y:S02]  /*5ab0*/  FFMA.FTZ R5, -R90, R90, 1 ;  /* 0x3f8000005a057423 */ /* 0x000fe4000001015a */
[----:B------:R-:W-:Y:S02]  /*5ac0*/  FMUL.FTZ R12, R249, R4 ;  /* 0x00000004f90c7220 */ /* 0x000fe40000410000 */
[----:B------:R-:W-:Y:S02]  /*5ad0*/  FFMA.FTZ R4, -R91, R91, 1 ;  /* 0x3f8000005b047423 */ /* 0x000fe4000001015b */
[----:B------:R-:W-:Y:S02]  /*5ae0*/  FMUL.FTZ R73, R95, R13 ;  /* 0x0000000d5f497220 */ /* 0x000fe40000410000 */
[----:B------:R-:W-:Y:S02]  /*5af0*/  FFMA.FTZ R13, -R82, R82, 1 ;  /* 0x3f800000520d7423 */ /* 0x000fe40000010152 */
[----:B------:R-:W-:Y:S02]  /*5b00*/  FFMA.FTZ R8, -R78, R78, 1 ;  /* 0x3f8000004e087423 */ /* 0x000fe4000001014e */
[----:B------:R-:W-:Y:S02]  /*5b10*/  FADD.FTZ R16, -R72, R10 ;  /* 0x0000000a48107221 */ /* 0x000fe40000010100 */
[----:B------:R-:W-:Y:S02]  /*5b20*/  FMUL.FTZ R6, R251, R6 ;  /* 0x00000006fb067220 */ /* 0x000fe40000410000 */
[----:B------:R-:W-:Y:S02]  /*5b30*/  FMUL.FTZ R10, R4, c[0x0][0x2ec] ;  /* 0x0000bb00040a7a20 */ /* 0x000fe40000410000 */
[----:B------:R-:W-:Y:S02]  /*5b40*/  FMUL.FTZ R4, R5, c[0x0][0x2ec] ;  /* 0x0000bb0005047a20 */ /* 0x000fe40000410000 */
[----:B------:R-:W-:Y:S02]  /*5b50*/  FMUL.FTZ R8, R8, c[0x0][0x2ec] ;  /* 0x0000bb0008087a20 */ /* 0x000fe40000410000 */
[----:B------:R-:W-:Y:S02]  /*5b60*/  FMUL.FTZ R13, R13, c[0x0][0x2ec] ;  /* 0x0000bb000d0d7a20 */ /* 0x000fe40000410000 */
[----:B------:R-:W-:Y:S02]  /*5b70*/  FMUL.FTZ R10, R6, R10 ;  /* 0x0000000a060a7220 */ /* 0x000fe40000410000 */
[----:B------:R-:W-:Y:S02]  /*5b80*/  FMUL.FTZ R4, R12, R4 ;  /* 0x000000040c047220 */ /* 0x000fe40000410000 */
[----:B------:R-:W-:Y:S02]  /*5b90*/  FMUL.FTZ R8, R73, R8 ;  /* 0x0000000849087220 */ /* 0x000fe40000410000 */
[----:B------:R-:W-:Y:S01]  /*5ba0*/  FMUL.FTZ R13, R17, R13 ;  /* 0x0000000d110d7220 */ /* 0x000fe20000410000 */
[----:B------:R-:W-:Y:S01]  /*5bb0*/  F2FP.BF16.PACK_AB R4, R4, R10 ;  /* 0x0000000a0404723e */ /* 0x000fe200000010ff */
[----:B------:R-:W-:Y:S02]  /*5bc0*/  FFMA.FTZ R5, -R89, R89, 1 ;  /* 0x3f80000059057423 */ /* 0x000fe40000010159 */
[----:B------:R-:W-:Y:S01]  /*5bd0*/  FFMA.FTZ R6, -R88, R88, 1 ;  /* 0x3f80000058067423 */ /* 0x000fe20000010158 */
[----:B------:R-:W-:Y:S01]  /*5be0*/  F2FP.BF16.PACK_AB R8, R8, R13 ;  /* 0x0000000d0808723e */ /* 0x000fe200000010ff */
[----:B------:R-:W-:Y:S01]  /*5bf0*/  FADD.FTZ R13, -R72, R11 ;  /* 0x0000000b480d7221 */ /* 0x000fe20000010100 */
[----:B------:R1:W-:Y:S01]  /*5c00*/  STS [R103+0x12400], R4 ;  /* 0x0124000467007388 */ /* 0x0003e20000000800 */
[----:B------:R-:W-:Y:S02]  /*5c10*/  FMUL.FTZ R11, R248, R16 ;  /* 0x00000010f80b7220 */ /* 0x000fe40000410000 */
[----:B------:R-:W-:Y:S01]  /*5c20*/  FMUL.FTZ R13, R246, R13 ;  /* 0x0000000df60d7220 */ /* 0x000fe20000410000 */
[----:B------:R-:W-:Y:S01]  /*5c30*/  STS [R102+0x12000], R9 ;  /* 0x0120000966007388 */ /* 0x000fe20000000800 */
[----:B------:R-:W-:Y:S02]  /*5c40*/  FMUL.FTZ R5, R5, c[0x0][0x2ec] ;  /* 0x0000bb0005057a20 */ /* 0x000fe40000410000 */
[----:B------:R-:W-:Y:S02]  /*5c50*/  FMUL.FTZ R6, R6, c[0x0][0x2ec] ;  /* 0x0000bb0006067a20 */ /* 0x000fe40000410000 */
[C---:B------:R-:W-:Y:S02]  /*5c60*/  FADD.FTZ R14, -R72.reuse, R14 ;  /* 0x0000000e480e7221 */ /* 0x040fe40000010100 */
[----:B------:R-:W-:Y:S02]  /*5c70*/  FADD.FTZ R15, -R72, R15 ;  /* 0x0000000f480f7221 */ /* 0x000fe40000010100 */
[----:B------:R-:W-:Y:S02]  /*5c80*/  FFMA.FTZ R10, -R86, R86, 1 ;  /* 0x3f800000560a7423 */ /* 0x000fe40000010156 */
[----:B------:R-:W-:Y:S02]  /*5c90*/  FMUL.FTZ R5, R11, R5 ;  /* 0x000000050b057220 */ /* 0x000fe40000410000 */
[----:B------:R-:W-:Y:S02]  /*5ca0*/  FFMA.FTZ R11, -R87, R87, 1 ;  /* 0x3f800000570b7423 */ /* 0x000fe40000010157 */
[----:B------:R-:W-:Y:S02]  /*5cb0*/  FMUL.FTZ R6, R13, R6 ;  /* 0x000000060d067220 */ /* 0x000fe40000410000 */
[----:B------:R-:W-:Y:S02]  /*5cc0*/  FMUL.FTZ R16, R250, R14 ;  /* 0x0000000efa107220 */ /* 0x000fe40000410000 */
[----:B------:R-:W-:Y:S01]  /*5cd0*/  FMUL.FTZ R17, R247, R15 ;  /* 0x0000000ff7117220 */ /* 0x000fe20000410000 */
[----:B------:R-:W-:Y:S01]  /*5ce0*/  F2FP.BF16.PACK_AB R6, R6, R5 ;  /* 0x000000050606723e */ /* 0x000fe200000010ff */
[----:B------:R-:W-:Y:S01]  /*5cf0*/  FMUL.FTZ R11, R11, c[0x0][0x2ec] ;  /* 0x0000bb000b0b7a20 */ /* 0x000fe20000410000 */
[----:B-1----:R2:W5:Y:S01]  /*5d00*/  LDL.LU R103, [R1+0x98] ;  /* 0x0000980001677983 */ /* 0x0025620000300800 */
[----:B------:R-:W-:Y:S02]  /*5d10*/  FMUL.FTZ R10, R10, c[0x0][0x2ec] ;  /* 0x0000bb000a0a7a20 */ /* 0x000fe40000410000 */
[C---:B------:R-:W-:Y:S01]  /*5d20*/  FADD.FTZ R18, -R72.reuse, R18 ;  /* 0x0000001248127221 */ /* 0x040fe20000010100 */
[----:B------:R1:W-:Y:S01]  /*5d30*/  STS [R102+0x12400], R6 ;  /* 0x0124000666007388 */ /* 0x0003e20000000800 */
[----:B------:R-:W-:Y:S02]  /*5d40*/  FADD.FTZ R19, -R72, R19 ;  /* 0x0000001348137221 */ /* 0x000fe40000010100 */
[----:B------:R-:W-:Y:S01]  /*5d50*/  FFMA.FTZ R13, -R85, R85, 1 ;  /* 0x3f800000550d7423 */ /* 0x000fe20000010155 */
[----:B------:R-:W-:Y:S01]  /*5d60*/  STS [R101+0x12000], R8 ;  /* 0x0120000865007388 */ /* 0x000fe20000000800 */
[----:B------:R-:W-:Y:S02]  /*5d70*/  FFMA.FTZ R12, -R84, R84, 1 ;  /* 0x3f800000540c7423 */ /* 0x000fe40000010154 */
[----:B------:R-:W-:Y:S02]  /*5d80*/  FMUL.FTZ R11, R16, R11 ;  /* 0x0000000b100b7220 */ /* 0x000fe40000410000 */
[----:B------:R-:W-:Y:S02]  /*5d90*/  FMUL.FTZ R10, R17, R10 ;  /* 0x0000000a110a7220 */ /* 0x000fe40000410000 */
[----:B------:R-:W-:Y:S02]  /*5da0*/  FMUL.FTZ R14, R245, R18 ;  /* 0x00000012f50e7220 */ /* 0x000fe40000410000 */
[----:B------:R-:W-:Y:S01]  /*5db0*/  FMUL.FTZ R15, R244, R19 ;  /* 0x00000013f40f7220 */ /* 0x000fe20000410000 */
[----:B------:R-:W-:Y:S01]  /*5dc0*/  F2FP.BF16.PACK_AB R5, R10, R11 ;  /* 0x0000000b0a05723e */ /* 0x000fe200000010ff */
[----:B------:R-:W-:Y:S02]  /*5dd0*/  FMUL.FTZ R13, R13, c[0x0][0x2ec] ;  /* 0x0000bb000d0d7a20 */ /* 0x000fe40000410000 */
[----:B------:R-:W-:Y:S02]  /*5de0*/  FMUL.FTZ R12, R12, c[0x0][0x2ec] ;  /* 0x0000bb000c0c7a20 */ /* 0x000fe40000410000 */
[----:B------:R-:W-:Y:S01]  /*5df0*/  FMUL.FTZ R13, R14, R13 ;  /* 0x0000000d0e0d7220 */ /* 0x000fe20000410000 */
[----:B------:R-:W-:Y:S01]  /*5e00*/  STS [R101+0x12400], R5 ;  /* 0x0124000565007388 */ /* 0x000fe20000000800 */
[----:B------:R-:W-:Y:S02]  /*5e10*/  FMUL.FTZ R12, R15, R12 ;  /* 0x0000000c0f0c7220 */ /* 0x000fe40000410000 */
[----:B------:R-:W-:Y:S01]  /*5e20*/  IMAD R99, R99, c[0x0][0x1c0], RZ ;  /* 0x0000700063637a24 */ /* 0x000fe200078e02ff */
[----:B------:R-:W-:Y:S02]  /*5e30*/  STS [R100+0x12000], R7 ;  /* 0x0120000764007388 */ /* 0x000fe40000000800 */
[----:B------:R-:W-:Y:S02]  /*5e40*/  F2FP.BF16.PACK_AB R4, R12, R13 ;  /* 0x0000000d0c04723e */ /* 0x000fe400000010ff */
[----:B-1----:R2:W5:Y:S01]  /*5e50*/  LDL.LU R102, [R1+0x94] ;  /* 0x0000940001667983 */ /* 0x0025620000300800 */
[----:B------:R-:W-:Y:S03]  /*5e60*/  LEA R92, -R99, RZ, 0x6 ;  /* 0x000000ff635c7211 */ /* 0x000fe600078e31ff */
[----:B------:R-:W-:Y:S04]  /*5e70*/  STS [R100+0x12400], R4 ;  /* 0x0124000464007388 */ /* 0x000fe80000000800 */
[----:B------:R-:W-:Y:S08]  /*5e80*/  BAR.SYNC.DEFER_BLOCKING 0x0 ;  /* 0x0000000000007b1d */ /* 0x000ff00000010000 */
[----:B------:R-:W-:Y:S08]  /*5e90*/  LDSM.16.MT88.4 R4, [R3+0x14000] ;  /* 0x014000000304783b */ /* 0x000ff00000004200 */
[----:B------:R-:W1:Y:S08]  /*5ea0*/  LDSM.16.MT88.4 R8, [R0+0x6000] ;  /* 0x006000000008783b */ /* 0x000e700000004200 */
[----:B------:R-:W3:Y:S08]  /*5eb0*/  LDSM.16.MT88.4 R12, [R2+0x14000] ;  /* 0x01400000020c783b */ /* 0x000ef00000004200 */
[----:B------:R-:W4:Y:S08]  /*5ec0*/  LDSM.16.MT88.4 R16, [R0+0x8000] ;  /* 0x008000000010783b */ /* 0x000f300000004200 */
[----:B------:R-:W2:Y:S08]  /*5ed0*/  LDSM.16.MT88.4 R68, [R0+0xa000] ;  /* 0x00a000000044783b */ /* 0x000eb00000004200 */
[----:B------:R-:W-:Y:S01]  /*5ee0*/  LDSM.16.MT88.4 R72, [R3+0x14800] ;  /* 0x014800000348783b */ /* 0x000fe20000004200 */
[-C--:B-1----:R-:W-:Y:S07]  /*5ef0*/  HMMA.16816.F32.BF16 R20, R4, R8.reuse, R20 ;  /* 0x000000080414723c */ /* 0x082fee0000041814 */
[----:B------:R-:W1:Y:S01]  /*5f00*/  LDSM.16.MT88.4 R76, [R0+0x6800] ;  /* 0x00680000004c783b */ /* 0x000e620000004200 */
[C---:B---3--:R-:W-:Y:S07]  /*5f10*/  HMMA.16816.F32.BF16 R24, R12.reuse, R8, R24 ;  /* 0x000000080c18723c */ /* 0x048fee0000041818 */
[----:B------:R-:W3:Y:S01]  /*5f20*/  LDSM.16.MT88.4 R80, [R2+0x14800] ;  /* 0x014800000250783b */ /* 0x000ee20000004200 */
[-C--:B------:R-:W-:Y:S07]  /*5f30*/  HMMA.16816.F32.BF16 R28, R12, R10.reuse, R28 ;  /* 0x0000000a0c1c723c */ /* 0x080fee000004181c */
[----:B------:R-:W1:Y:S01]  /*5f40*/  LDSM.16.MT88.4 R84, [R0+0x8800] ;  /* 0x008800000054783b */ /* 0x000e620000004200 */
[C---:B------:R-:W-:Y:S07]  /*5f50*/  HMMA.16816.F32.BF16 R32, R4.reuse, R10, R32 ;  /* 0x0000000a0420723c */ /* 0x040fee0000041820 */
[----:B------:R-:W1:Y:S01]  /*5f60*/  LDSM.16.MT88.4 R8, [R0+0xa800] ;  /* 0x00a800000008783b */ /* 0x000e620000004200 */
[-C--:B----4-:R-:W-:Y:S07]  /*5f70*/  HMMA.16816.F32.BF16 R36, R4, R16.reuse, R36 ;  /* 0x000000100424723c */ /* 0x090fee0000041824 */
[----:B------:R-:W-:Y:S01]  /*5f80*/  LDSM.16.MT88.4 R88, [R2+0x15800] ;  /* 0x015800000258783b */ /* 0x000fe20000004200 */
[C---:B------:R-:W-:Y:S07]  /*5f90*/  HMMA.16816.F32.BF16 R40, R12.reuse, R16, R40 ;  /* 0x000000100c28723c */ /* 0x040fee0000041828 */
[----:B------:R4:W5:Y:S04]  /*5fa0*/  LDL.LU R101, [R1+0x90] ;  /* 0x0000900001657983 */ /* 0x0009680000300800 */
[----:B------:R4:W5:Y:S01]  /*5fb0*/  LDL.LU R100, [R1+0x88] ;  /* 0x0000880001647983 */ /* 0x0009620000300800 */
[-C--:B------:R-:W-:Y:S03]  /*5fc0*/  HMMA.16816.F32.BF16 R44, R12, R18.reuse, R44 ;  /* 0x000000120c2c723c */ /* 0x080fe6000004182c */
[----:B------:R-:W4:Y:S05]  /*5fd0*/  LDL.LU.64 R94, [R1+0x30] ;  /* 0x00003000015e7983 */ /* 0x000f2a0000300a00 */
[C---:B------:R-:W-:Y:S01]  /*5fe0*/  HMMA.16816.F32.BF16 R48, R4.reuse, R18, R48 ;  /* 0x000000120430723c */ /* 0x040fe20000041830 */
[----:B------:R-:W-:Y:S07]  /*5ff0*/  LDSM.16.MT88.4 R16, [R2+0x15000] ;  /* 0x015000000210783b */ /* 0x000fee0000004200 */
[-C--:B--2---:R-:W-:Y:S08]  /*6000*/  HMMA.16816.F32.BF16 R52, R4, R68.reuse, R52 ;  /* 0x000000440434723c */ /* 0x084ff00000041834 */
[C---:B------:R-:W-:Y:S08]  /*6010*/  HMMA.16816.F32.BF16 R56, R12.reuse, R68, R56 ;  /* 0x000000440c38723c */ /* 0x040ff00000041838 */
[-C--:B------:R-:W-:Y:S01]  /*6020*/  HMMA.16816.F32.BF16 R60, R12, R70.reuse, R60 ;  /* 0x000000460c3c723c */ /* 0x080fe2000004183c */
[----:B------:R-:W-:Y:S07]  /*6030*/  LDSM.16.MT88.4 R12, [R0+0x7000] ;  /* 0x00700000000c783b */ /* 0x000fee0000004200 */
[----:B------:R-:W-:Y:S01]  /*6040*/  HMMA.16816.F32.BF16 R64, R4, R70, R64 ;  /* 0x000000460440723c */ /* 0x000fe20000041840 */
[----:B------:R-:W2:Y:S07]  /*6050*/  LDSM.16.MT88.4 R4, [R3+0x15000] ;  /* 0x015000000304783b */ /* 0x000eae0000004200 */
[-C--:B-1----:R-:W-:Y:S01]  /*6060*/  HMMA.16816.F32.BF16 R20, R72, R76.reuse, R20 ;  /* 0x0000004c4814723c */ /* 0x082fe20000041814 */
[----:B------:R-:W1:Y:S07]  /*6070*/  LDSM.16.MT88.4 R68, [R0+0x9000] ;  /* 0x009000000044783b */ /* 0x000e6e0000004200 */
[C---:B---3--:R-:W-:Y:S08]  /*6080*/  HMMA.16816.F32.BF16 R24, R80.reuse, R76, R24 ;  /* 0x0000004c5018723c */ /* 0x048ff00000041818 */
[-C--:B------:R-:W-:Y:S08]  /*6090*/  HMMA.16816.F32.BF16 R28, R80, R78.reuse, R28 ;  /* 0x0000004e501c723c */ /* 0x080ff0000004181c */
[C---:B------:R-:W-:Y:S01]  /*60a0*/  HMMA.16816.F32.BF16 R32, R72.reuse, R78, R32 ;  /* 0x0000004e4820723c */ /* 0x040fe20000041820 */
[----:B------:R-:W3:Y:S07]  /*60b0*/  LDSM.16.MT88.4 R76, [R0+0xb000] ;  /* 0x00b00000004c783b */ /* 0x000eee0000004200 */
        /* <DEDUP_REMOVED lines=8> */
[----:B------:R-:W1:Y:S07]  /*6140*/  LDSM.16.MT88.4 R80, [R3+0x15800] ;  /* 0x015800000350783b */ /* 0x000e6e0000004200 */
[----:B------:R-:W-:Y:S01]  /*6150*/  HMMA.16816.F32.BF16 R64, R72, R10, R64 ;  /* 0x0000000a4840723c */ /* 0x000fe20000041840 */
[----:B------:R-:W3:Y:S07]  /*6160*/  LDSM.16.MT88.4 R8, [R0+0x9800] ;  /* 0x009800000008783b */ /* 0x000eee0000004200 */
[-C--:B--2---:R-:W-:Y:S01]  /*6170*/  HMMA.16816.F32.BF16 R20, R4, R12.reuse, R20 ;  /* 0x0000000c0414723c */ /* 0x084fe20000041814 */
[----:B------:R-:W2:Y:S07]  /*6180*/  LDSM.16.MT88.4 R72, [R0+0xb800] ;  /* 0x00b800000048783b */ /* 0x000eae0000004200 */
[C---:B------:R-:W-:Y:S01]  /*6190*/  HMMA.16816.F32.BF16 R24, R16.reuse, R12, R24 ;  /* 0x0000000c1018723c */ /* 0x040fe20000041818 */
[----:B------:R-:W-:Y:S07]  /*61a0*/  BAR.SYNC.DEFER_BLOCKING 0x0 ;  /* 0x0000000000007b1d */ /* 0x000fee0000010000 */
[-C--:B------:R-:W-:Y:S08]  /*61b0*/  HMMA.16816.F32.BF16 R28, R16, R14.reuse, R28 ;  /* 0x0000000e101c723c */ /* 0x080ff0000004181c */
[C---:B------:R-:W-:Y:S08]  /*61c0*/  HMMA.16816.F32.BF16 R32, R4.reuse, R14, R32 ;  /* 0x0000000e0420723c */ /* 0x040ff00000041820 */
[-C--:B-1----:R-:W-:Y:S08]  /*61d0*/  HMMA.16816.F32.BF16 R36, R4, R68.reuse, R36 ;  /* 0x000000440424723c */ /* 0x082ff00000041824 */
[C---:B------:R-:W-:Y:S08]  /*61e0*/  HMMA.16816.F32.BF16 R40, R16.reuse, R68, R40 ;  /* 0x000000441028723c */ /* 0x040ff00000041828 */
[-C--:B------:R-:W-:Y:S08]  /*61f0*/  HMMA.16816.F32.BF16 R44, R16, R70.reuse, R44 ;  /* 0x00000046102c723c */ /* 0x080ff0000004182c */
[C---:B------:R-:W-:Y:S08]  /*6200*/  HMMA.16816.F32.BF16 R48, R4.reuse, R70, R48 ;  /* 0x000000460430723c */ /* 0x040ff00000041830 */
[-C--:B---3--:R-:W-:Y:S08]  /*6210*/  HMMA.16816.F32.BF16 R52, R4, R76.reuse, R52 ;  /* 0x0000004c0434723c */ /* 0x088ff00000041834 */
[C---:B------:R-:W-:Y:S08]  /*6220*/  HMMA.16816.F32.BF16 R56, R16.reuse, R76, R56 ;  /* 0x0000004c1038723c */ /* 0x040ff00000041838 */
[-C--:B------:R-:W-:Y:S08]  /*6230*/  HMMA.16816.F32.BF16 R60, R16, R78.reuse, R60 ;  /* 0x0000004e103c723c */ /* 0x080ff0000004183c */
[----:B------:R-:W-:Y:S08]  /*6240*/  HMMA.16816.F32.BF16 R64, R4, R78, R64 ;  /* 0x0000004e0440723c */ /* 0x000ff00000041840 */
[-C--:B------:R-:W-:Y:S08]  /*6250*/  HMMA.16816.F32.BF16 R20, R80, R84.reuse, R20 ;  /* 0x000000545014723c */ /* 0x080ff00000041814 */
[C---:B------:R-:W-:Y:S08]  /*6260*/  HMMA.16816.F32.BF16 R24, R88.reuse, R84, R24 ;  /* 0x000000545818723c */ /* 0x040ff00000041818 */
[-C--:B------:R-:W-:Y:S08]  /*6270*/  HMMA.16816.F32.BF16 R28, R88, R86.reuse, R28 ;  /* 0x00000056581c723c */ /* 0x080ff0000004181c */
[C---:B------:R-:W-:Y:S08]  /*6280*/  HMMA.16816.F32.BF16 R32, R80.reuse, R86, R32 ;  /* 0x000000565020723c */ /* 0x040ff00000041820 */
[-C--:B------:R-:W-:Y:S08]  /*6290*/  HMMA.16816.F32.BF16 R36, R80, R8.reuse, R36 ;  /* 0x000000085024723c */ /* 0x080ff00000041824 */
[C---:B------:R-:W-:Y:S08]  /*62a0*/  HMMA.16816.F32.BF16 R40, R88.reuse, R8, R40 ;  /* 0x000000085828723c */ /* 0x040ff00000041828 */
[-C--:B------:R-:W-:Y:S08]  /*62b0*/  HMMA.16816.F32.BF16 R44, R88, R10.reuse, R44 ;  /* 0x0000000a582c723c */ /* 0x080ff0000004182c */
[C---:B------:R-:W-:Y:S04]  /*62c0*/  HMMA.16816.F32.BF16 R48, R80.reuse, R10, R48 ;  /* 0x0000000a5030723c */ /* 0x040fe80000041830 */
[C---:B----4-:R-:W-:Y:S04]  /*62d0*/  LEA R5, P1, R92.reuse, R94, 0x2 ;  /* 0x0000005e5c057211 */ /* 0x050fe800078210ff */
[-C--:B--2---:R-:W-:Y:S04]  /*62e0*/  HMMA.16816.F32.BF16 R52, R80, R72.reuse, R52 ;  /* 0x000000485034723c */ /* 0x084fe80000041834 */
[----:B------:R-:W-:Y:S04]  /*62f0*/  LEA.HI.X.SX32 R4, R92, R95, 0x2, P1 ;  /* 0x0000005f5c047211 */ /* 0x000fe800008f16ff */
[C---:B------:R-:W-:Y:S04]  /*6300*/  HMMA.16816.F32.BF16 R56, R88.reuse, R72, R56 ;  /* 0x000000485838723c */ /* 0x040fe80000041838 */
[-C--:B------:R-:W-:Y:S04]  /*6310*/  LOP3.LUT R5, R5, R4.reuse, RZ, 0x3c, !PT ;  /* 0x0000000405057212 */ /* 0x080fe800078e3cff */
[-C--:B------:R-:W-:Y:S04]  /*6320*/  HMMA.16816.F32.BF16 R60, R88, R74.reuse, R60 ;  /* 0x0000004a583c723c */ /* 0x080fe8000004183c */
[C---:B------:R-:W-:Y:S04]  /*6330*/  LOP3.LUT R4, R5.reuse, R4, RZ, 0x3c, !PT ;  /* 0x0000000405047212 */ /* 0x040fe800078e3cff */
[----:B------:R-:W-:Y:S04]  /*6340*/  HMMA.16816.F32.BF16 R64, R80, R74, R64 ;  /* 0x0000004a5040723c */ /* 0x000fe80000041840 */
[----:B------:R-:W-:Y:S05]  /*6350*/  LOP3.LUT R5, R5, R4, RZ, 0x3c, !PT ;  /* 0x0000000405057212 */ /* 0x000fea00078e3cff */
[----:B------:R1:W-:Y:S01]  /*6360*/  STL.64 [R1+0x30], R4 ;  /* 0x0000300401007387 */ /* 0x0003e20000100a00 */
[----:B------:R-:W-:-:S05]  /*6370*/  @!P0 BRA `(.L_x_331) ;  /* 0x0000036000008947 */ /* 0x000fca0003800000 */
[----:B------:R-:W2:Y:S01]  /*6380*/  LDL.64 R96, [R1+0x48] ;  /* 0x0000480001607983 */ /* 0x000ea20000100a00 */
[----:B------:R-:W-:Y:S02]  /*6390*/  IMAD.MOV.U32 R13, RZ, RZ, c[0x0][0x370] ;  /* 0x0000dc00ff0d7624 */ /* 0x000fe400078e00ff */
[----:B------:R-:W-:Y:S01]  /*63a0*/  IMAD.MOV.U32 R14, RZ, RZ, c[0x0][0x374] ;  /* 0x0000dd00ff0e7624 */ /* 0x000fe200078e00ff */
[----:B------:R-:W3:Y:S01]  /*63b0*/  LDL R98, [R1+0x68] ;  /* 0x0000680001627983 */ /* 0x000ee20000100800 */
[C---:B-1----:R-:W-:Y:S03]  /*63c0*/  IMAD.U32 R5, R13.reuse, -0x40, RZ ;  /* 0xffffffc00d057824 */ /* 0x042fe600078e00ff */
[----:B------:R-:W4:Y:S02]  /*63d0*/  LDL R93, [R1+0x6c] ;  /* 0x00006c00015d7983 */ /* 0x000f240000100800 */
[----:B------:R-:W-:Y:S02]  /*63e0*/  SHF.R.S32.HI R7, RZ, 0x1f, R5 ;  /* 0x0000001fff077819 */ /* 0x000fe40000011405 */
[----:B------:R-:W4:Y:S01]  /*63f0*/  LDL.LU.64 R94, [R1+0x38] ;  /* 0x00003800015e7983 */ /* 0x000f220000300a00 */
[C---:B------:R-:W-:Y:S03]  /*6400*/  LEA R6, P5, R13.reuse, R5, 0x5 ;  /* 0x000000050d067211 */ /* 0x040fe600078a28ff */
[----:B------:R-:W4:Y:S01]  /*6410*/  LDL R92, [R1+0x2c] ;  /* 0x00002c00015c7983 */ /* 0x000f220000100800 */
[--C-:B------:R-:W-:Y:S02]  /*6420*/  LEA.HI.X R7, R13, R7, R14.reuse, 0x5, P5 ;  /* 0x000000070d077211 */ /* 0x100fe400028f2c0e */
[----:B--2---:R-:W-:Y:S02]  /*6430*/  ISETP.GE.AND P4, PT, R96, c[0x0][0x220], PT ;  /* 0x0000880060007a0c */ /* 0x004fe40003f86270 */
[----:B---3--:R-:W-:Y:S02]  /*6440*/  ISETP.GE.AND P3, PT, R98, c[0x0][0x220], PT ;  /* 0x0000880062007a0c */ /* 0x008fe40003f66270 */
[----:B----4-:R-:W-:Y:S02]  /*6450*/  ISETP.GE.AND P2, PT, R93, c[0x0][0x220], PT ;  /* 0x000088005d007a0c */ /* 0x010fe40003f46270 */
[C---:B------:R-:W-:Y:S07]  /*6460*/  LEA R4, P1, R5.reuse, R94, 0x1 ;  /* 0x0000005e05047211 */ /* 0x040fee00078208ff */
        /* <DEDUP_REMOVED lines=39> */
.L_x_331:
        /* <DEDUP_REMOVED lines=307> */
[----:B------:R2:W5:Y:S02]  /*7a10*/  LDL.LU.64 R20, [R1+0x90] ;  /* 0x0000900001147983 */ /* 0x0005640000300a00 */
[-C--:B-1---5:R-:W-:Y:S08]  /*7a20*/  HMMA.16816.F32.BF16 R100, R4, R8.reuse, R100 ;  /* 0x000000080464723c */ /* 0x0a2ff00000041864 */
        /* <DEDUP_REMOVED lines=109> */
.L_x_332:
[----:B------:R-:W-:Y:S02]  /*8100*/  UISETP.GT.AND UP0, UPT, UR6, UR12, UPT ;  /* 0x0000000c0600728c */ /* 0x000fe4000bf04270 */
[----:B------:R-:W-:Y:S04]  /*8110*/  UIADD3 UR6, UR6, -0x1, URZ ;  /* 0xffffffff06067890 */ /* 0x000fe8000fffe03f */
[----:B------:R-:W-:Y:S11]  /*8120*/  PLOP3.LUT P0, PT, PT, PT, UP0, 0x80, 0x0 ;  /* 0x000000000000781c */ /* 0x000ff60003f0f008 */
[----:B------:R-:W-:Y:S02]  /*8130*/  @!UPT UIADD3 URZ, URZ, URZ, URZ ;  /* 0x0000003f3f3ff290 */ /* 0x000fe4000fffe03f */
[----:B------:R-:W-:-:S05]  /*8140*/  @P0 BRA `(.L_x_333) ;  /* 0xffffc20000000947 */ /* 0x000fca000383ffff */
[----:B------:R-:W2:Y:S04]  /*8150*/  LDL R73, [R1+0x78] ;  /* 0x0000780001497983 */ /* 0x000ea80000100800 */
[----:B------:R-:W3:Y:S01]  /*8160*/  LDL R72, [R1+0x7c] ;  /* 0x00007c0001487983 */ /* 0x000ee20000100800 */
        /* <DEDUP_REMOVED lines=165> */
.L_x_334:
        /* <DEDUP_REMOVED lines=18> */
.L_x_335:
        /* <DEDUP_REMOVED lines=55> */
.L_x_337:
[----:B------:R-:W-:Y:S05]  /*9050*/  BSYNC B0 ;  /* 0x0000000000007941 */ /* 0x000fea0003800000 */
.L_x_336:
        /* <DEDUP_REMOVED lines=19> */
.L_x_339:
[----:B------:R-:W-:Y:S05]  /*9190*/  BSYNC B0 ;  /* 0x0000000000007941 */ /* 0x000fea0003800000 */
.L_x_338:
        /* <DEDUP_REMOVED lines=29> */
.L_x_341:
[----:B------:R-:W-:Y:S05]  /*9370*/  BSYNC B0 ;  /* 0x0000000000007941 */ /* 0x000fea0003800000 */
.L_x_340:
        /* <DEDUP_REMOVED lines=16> */
.L_x_314:
[----:B------:R-:W-:Y:S05]  /*9480*/  BSYNC B1 ;  /* 0x0000000000017941 */ /* 0x000fea0003800000 */
.L_x_300:
        /* <DEDUP_REMOVED lines=11> */
.L_x_342:
[----:B------:R-:W-:Y:S05]  /*9540*/  EXIT ;  /* 0x000000000000794d */ /* 0x000fea0003800000 */
.L_x_344:
        /* <DEDUP_REMOVED lines=11> */
.L_x_806:


//--------------------- .text._ZN5flash44flash_bwd_dq_dk_dv_loop_seqk_parallel_kernelI23Flash_bwd_kernel_traitsILi192ELi64ELi64ELi8ELi4ELi2ELi2ELb1ELb1EN7cutlass10bfloat16_tE19Flash_kernel_traitsILi192ELi64ELi64ELi8ES3_EELb1ELb1ELb0ELb0ELb0ELb1ELb0EEEvNS_16Flash_bwd_paramsE --------------------------
	.section	.text._ZN5flash44flash_bwd_dq_dk_dv_loop_seqk_parallel_kernelI23Flash_bwd_kernel_traitsILi192ELi64ELi64ELi8ELi4ELi2ELi2ELb1ELb1EN7cutlass10bfloat16_tE19Flash_kernel_traitsILi192ELi64ELi64ELi8ES3_EELb1ELb1ELb0ELb0ELb0ELb1ELb0EEEvNS_16Flash_bwd_paramsE,"ax",@progbits
	.sectioninfo	@"SHI_REGISTERS=255"
	.align	128
        .global         _ZN5flash44flash_bwd_dq_dk_dv_loop_seqk_parallel_kernelI23Flash_bwd_kernel_traitsILi192ELi64ELi64ELi8ELi4ELi2ELi2ELb1ELb1EN7cutlass10bfloat16_tE19Flash_kernel_traitsILi192ELi64ELi64ELi8ES3_EELb1ELb1ELb0ELb0ELb0ELb1ELb0EEEvNS_16Flash_bwd_paramsE
        .type           _ZN5flash44flash_bwd_dq_dk_dv_loop_seqk_parallel_kernelI23Flash_bwd_kernel_traitsILi192ELi64ELi64ELi8ELi4ELi2ELi2ELb1ELb1EN7cutlass10bfloat16_tE19Flash_kernel_traitsILi192ELi64ELi64ELi8ES3_EELb1ELb1ELb0ELb0ELb0ELb1ELb0EEEvNS_16Flash_bwd_paramsE,@function
        .size           _ZN5flash44flash_bwd_dq_dk_dv_loop_seqk_parallel_kernelI23Flash_bwd_kernel_traitsILi192ELi64ELi64ELi8ELi4ELi2ELi2ELb1ELb1EN7cutlass10bfloat16_tE19Flash_kernel_traitsILi192ELi64ELi64ELi8ES3_EELb1ELb1ELb0ELb0ELb0ELb1ELb0EEEvNS_16Flash_bwd_paramsE,(.L_x_807 - _ZN5flash44flash_bwd_dq_dk_dv_loop_seqk_parallel_kernelI23Flash_bwd_kernel_traitsILi192ELi64ELi64ELi8ELi4ELi2ELi2ELb1ELb1EN7cutlass10bfloat16_tE19Flash_kernel_traitsILi192ELi64ELi64ELi8ES3_EELb1ELb1ELb0ELb0ELb0ELb1ELb0EEEvNS_16Flash_bwd_paramsE)
        .other          _ZN5flash44flash_bwd_dq_dk_dv_loop_seqk_parallel_kernelI23Flash_bwd_kernel_traitsILi192ELi64ELi64ELi8ELi4ELi2ELi2ELb1ELb1EN7cutlass10bfloat16_tE19Flash_kernel_traitsILi192ELi64ELi64ELi8ES3_EELb1ELb1ELb0ELb0ELb0ELb1ELb0EEEvNS_16Flash_bwd_paramsE,@"STO_CUDA_ENTRY STV_DEFAULT"
_ZN5flash44flash_bwd_dq_dk_dv_loop_seqk_parallel_kernelI23Flash_bwd_kernel_traitsILi192ELi64ELi64ELi8ELi4ELi2ELi2ELb1ELb1EN7cutlass10bfloat16_tE19Flash_kernel_traitsILi192ELi64ELi64ELi8ES3_EELb1ELb1ELb0ELb0ELb0ELb1ELb0EEEvNS_16Flash_bwd_paramsE:
.text._ZN5flash44flash_bwd_dq_dk_dv_loop_seqk_parallel_kernelI23Flash_bwd_kernel_traitsILi192ELi64ELi64ELi8ELi4ELi2ELi2ELb1ELb1EN7cutlass10bfloat16_tE19Flash_kernel_traitsILi192ELi64ELi64ELi8ES3_EELb1ELb1ELb0ELb0ELb0ELb1ELb0EEEvNS_16Flash_bwd_paramsE:
        /* <DEDUP_REMOVED lines=30> */
[----:B------:R-:W-:Y:S01]  /*01e0*/  LEA.HI R10, R4, R8, RZ, 0x3 ;  /* 0x00000008040a7211 */ /* 0x000fe200078f18ff */
[----:B------:R-:W-:Y:S01]  /*01f0*/  UIMAD.WIDE UR38, UR48, UR38, URZ ;  /* 0x00000026302672a5 */ /* 0x000fe2000f8e023f */
[--C-:B------:R-:W-:Y:S01]  /*0200*/  SHF.R.S32.HI R0, RZ, 0x5, R2.reuse ;  /* 0x00000005ff007819 */ /* 0x100fe20000011402 */
[----:B---3--:R-:W-:Y:S01]  /*0210*/  UIMAD UR49, UR37, UR48, URZ ;  /* 0x00000030253172a4 */ /* 0x008fe2000f8e023f */
[----:B------:R-:W-:Y:S01]  /*0220*/  SHF.R.S32.HI R3, RZ, 0x1f, R2 ;  /* 0x0000001fff037819 */ /* 0x000fe20000011402 */
[----:B------:R-:W-:Y:S01]  /*0230*/  UIMAD UR58, UR7, UR6, UR58 ;  /* 0x00000006073a72a4 */ /* 0x000fe2000f8e023a */
[C---:B------:R-:W-:Y:S01]  /*0240*/  LOP3.LUT R9, R2.reuse, 0xffffffe0, RZ, 0xc0, !PT ;  /* 0xffffffe002097812 */ /* 0x040fe200078ec0ff */
[----:B------:R-:W-:Y:S01]  /*0250*/  UIMAD UR48, UR48, UR12, URZ ;  /* 0x0000000c303072a4 */ /* 0x000fe2000f8e023f */
[-C--:B------:R-:W-:Y:S01]  /*0260*/  LEA.HI R3, R3, R0.reuse, RZ, 0x2 ;  /* 0x0000000003037211 */ /* 0x080fe200078f10ff */
[----:B------:R-:W-:Y:S01]  /*0270*/  UIMAD UR6, UR36, UR13, UR37 ;  /* 0x0000000d240672a4 */ /* 0x000fe2000f8e0225 */
[----:B------:R-:W-:Y:S01]  /*0280*/  LEA.HI R2, R2, R0, RZ, 0x1 ;  /* 0x0000000002027211 */ /* 0x000fe200078f08ff */
[----:B------:R-:W-:Y:S01]  /*0290*/  IMAD.IADD R9, R8, 0x1, -R9 ;  /* 0x0000000108097824 */ /* 0x000fe200078e0a09 */
[----:B------:R-:W-:Y:S01]  /*02a0*/  LOP3.LUT R3, R3, 0xfffffffc, RZ, 0xc0, !PT ;  /* 0xfffffffc03037812 */ /* 0x000fe200078ec0ff */
[----:B------:R-:W-:Y:S01]  /*02b0*/  ULDC UR14, c[0x0][0x1c0] ;  /* 0x00007000000e7ab9 */ /* 0x000fe20000000800 */
[----:B------:R-:W-:Y:S01]  /*02c0*/  LOP3.LUT R2, R2, 0xfffffffe, RZ, 0xc0, !PT ;  /* 0xfffffffe02027812 */ /* 0x000fe200078ec0ff */
[----:B------:R-:W-:Y:S01]  /*02d0*/  ULDC UR11, c[0x0][0x1c0] ;  /* 0x00007000000b7ab9 */ /* 0x000fe20000000800 */
[-C--:B------:R-:W-:Y:S01]  /*02e0*/  LEA.HI R5, R4, R8.reuse, RZ, 0x4 ;  /* 0x0000000804057211 */ /* 0x080fe200078f20ff */
[----:B------:R-:W-:Y:S01]  /*02f0*/  IMAD.IADD R18, R0, 0x1, -R3 ;  /* 0x0000000100127824 */ /* 0x000fe200078e0a03 */
[-C--:B------:R-:W-:Y:S01]  /*0300*/  LEA.HI R14, R4, R8.reuse, RZ, 0x7 ;  /* 0x00000008040e7211 */ /* 0x080fe200078f38ff */
[----:B------:R-:W-:Y:S01]  /*0310*/  IMAD.IADD R13, R0, 0x1, -R2 ;  /* 0x00000001000d7824 */ /* 0x000fe200078e0a02 */
[CC--:B------:R-:W-:Y:S01]  /*0320*/  LEA.HI R15, R4.reuse, R8.reuse, RZ, 0x6 ;  /* 0x00000008040f7211 */ /* 0x0c0fe200078f30ff */
[----:B------:R-:W-:Y:S01]  /*0330*/  UIMAD UR55, UR8, UR36, URZ ;  /* 0x00000024083772a4 */ /* 0x000fe2000f8e023f */
[----:B------:R-:W-:Y:S01]  /*0340*/  LEA.HI R4, R4, R8, RZ, 0x2 ;  /* 0x0000000804047211 */ /* 0x000fe200078f10ff */
[----:B------:R-:W-:Y:S01]  /*0350*/  STL [R1+0x7c], R18 ;  /* 0x00007c1201007387 */ /* 0x000fe20000100800 */
[----:B------:R-:W-:Y:S01]  /*0360*/  SHF.R.S32.HI R3, RZ, 0x4, R5 ;  /* 0x00000004ff037819 */ /* 0x000fe20000011405 */
[----:B------:R-:W-:Y:S01]  /*0370*/  UIMAD UR7, UR36, UR11, UR37 ;  /* 0x0000000b240772a4 */ /* 0x000fe2000f8e0225 */
[--C-:B------:R-:W-:Y:S01]  /*0380*/  SHF.R.S32.HI R2, RZ, 0x2, R4.reuse ;  /* 0x00000002ff027819 */ /* 0x100fe20000011404 */
[----:B------:R-:W-:Y:S01]  /*0390*/  @!UP5 UIMAD UR8, UR36, UR14, UR37 ;  /* 0x0000000e2408d2a4 */ /* 0x000fe2000f8e0225 */
[----:B------:R-:W-:Y:S01]  /*03a0*/  SHF.R.S32.HI R0, RZ, 0x1f, R4 ;  /* 0x0000001fff007819 */ /* 0x000fe20000011404 */
[----:B------:R-:W-:Y:S01]  /*03b0*/  USHF.L.U32 UR47, UR48, 0x6, URZ ;  /* 0x00000006302f7899 */ /* 0x000fe2000800063f */
[----:B------:R-:W-:Y:S01]  /*03c0*/  LOP3.LUT R6, R10, 0xfffffff8, RZ, 0xc0, !PT ;  /* 0xfffffff80a067812 */ /* 0x000fe200078ec0ff */
[----:B------:R-:W-:Y:S01]  /*03d0*/  USHF.L.U32 UR46, UR6, 0x5, URZ ;  /* 0x00000005062e7899 */ /* 0x000fe2000800063f */
[----:B------:R-:W-:Y:S01]  /*03e0*/  LEA.HI R0, R0, R2, RZ, 0x3 ;  /* 0x0000000200007211 */ /* 0x000fe200078f18ff */
[----:B------:R-:W-:Y:S01]  /*03f0*/  ULDC UR52, c[0x0][0x214] ;  /* 0x0000850000347ab9 */ /* 0x000fe20000000800 */
[C---:B------:R-:W-:Y:S01]  /*0400*/  LOP3.LUT R7, R5.reuse, 0xfffffff0, RZ, 0xc0, !PT ;  /* 0xfffffff005077812 */ /* 0x040fe200078ec0ff */
[----:B------:R-:W-:Y:S01]  /*0410*/  IMAD.IADD R6, R8, 0x1, -R6 ;  /* 0x0000000108067824 */ /* 0x000fe200078e0a06 */
[----:B------:R-:W-:Y:S01]  /*0420*/  LOP3.LUT R11, R4, 0x7ffffffc, RZ, 0xc0, !PT ;  /* 0x7ffffffc040b7812 */ /* 0x000fe200078ec0ff */
[----:B------:R-:W-:Y:S01]  /*0430*/  ULDC UR59, c[0x0][0x1c8] ;  /* 0x00007200003b7ab9 */ /* 0x000fe20000000800 */
[----:B------:R-:W-:Y:S01]  /*0440*/  LOP3.LUT R0, R0, 0xfffffff8, RZ, 0xc0, !PT ;  /* 0xfffffff800007812 */ /* 0x000fe200078ec0ff */
[C---:B------:R-:W-:Y:S01]  /*0450*/  IMAD.IADD R7, R8.reuse, 0x1, -R7 ;  /* 0x0000000108077824 */ /* 0x040fe200078e0a07 */
[----:B------:R-:W-:Y:S01]  /*0460*/  LEA.HI R4, R5, R3, RZ, 0x1 ;  /* 0x0000000305047211 */ /* 0x000fe200078f08ff */
[----:B------:R-:W-:Y:S01]  /*0470*/  IMAD.IADD R16, R8, 0x1, -R11 ;  /* 0x0000000108107824 */ /* 0x000fe200078e0a0b */
[----:B------:R-:W-:Y:S01]  /*0480*/  SHF.R.S32.HI R12, RZ, 0x3, R10 ;  /* 0x00000003ff0c7819 */ /* 0x000fe2000001140a */
[----:B------:R-:W-:Y:S01]  /*0490*/  IMAD.IADD R8, R2, 0x1, -R0 ;  /* 0x0000000102087824 */ /* 0x000fe200078e0a00 */
[----:B------:R-:W-:Y:S01]  /*04a0*/  LOP3.LUT R4, R4, 0xfffffffe, RZ, 0xc0, !PT ;  /* 0xfffffffe04047812 */ /* 0x000fe200078ec0ff */
[----:B------:R-:W-:Y:S01]  /*04b0*/  ULDC.U8 UR10, c[0x0][0x3d0] ;  /* 0x0000f400000a7ab9 */ /* 0x000fe20000000000 */
[----:B------:R-:W-:Y:S01]  /*04c0*/  SHF.R.S32.HI R2, RZ, 0x1f, R9 ;  /* 0x0000001fff027819 */ /* 0x000fe20000011409 */
[----:B------:R-:W-:Y:S01]  /*04d0*/  IMAD.SHL.U32 R0, R12, 0x40, RZ ;  /* 0x000000400c007824 */ /* 0x000fe200078e00ff */
[C---:B------:R-:W-:Y:S01]  /*04e0*/  LOP3.LUT P4, RZ, R6.reuse, 0x2, RZ, 0xc0, !PT ;  /* 0x0000000206ff7812 */ /* 0x040fe2000788c0ff */
[----:B------:R-:W-:Y:S01]  /*04f0*/  IMAD.IADD R11, R3, 0x1, -R4 ;  /* 0x00000001030b7824 */ /* 0x000fe200078e0a04 */
[----:B------:R-:W-:Y:S01]  /*0500*/  SHF.R.S32.HI R3, RZ, 0x1f, R7 ;  /* 0x0000001fff037819 */ /* 0x000fe20000011407 */
[----:B------:R-:W-:Y:S01]  /*0510*/  IMAD.SHL.U32 R4, R6, 0x8, RZ ;  /* 0x0000000806047824 */ /* 0x000fe200078e00ff */
[----:B------:R-:W-:Y:S01]  /*0520*/  LOP3.LUT R0, R0, 0x1c0, RZ, 0xc0, !PT ;  /* 0x000001c000007812 */ /* 0x000fe200078ec0ff */
[----:B------:R-:W-:Y:S01]  /*0530*/  ULDC UR53, c[0x0][0x224] ;  /* 0x0000890000357ab9 */ /* 0x000fe20000000800 */
[----:B------:R-:W-:Y:S01]  /*0540*/  LEA.HI R17, R2, R9, RZ, 0x2 ;  /* 0x0000000902117211 */ /* 0x000fe200078f10ff */
[----:B------:R-:W-:Y:S01]  /*0550*/  @UP5 UIMAD UR57, UR36, UR52, URZ ;  /* 0x00000034243952a4 */ /* 0x000fe2000f8e023f */
[----:B------:R-:W-:Y:S01]  /*0560*/  SHF.R.U32.HI R2, RZ, 0x3, R0 ;  /* 0x00000003ff027819 */ /* 0x000fe20000011600 */
[----:B------:R1:W-:Y:S01]  /*0570*/  STL [R1+0x80], R4 ;  /* 0x0000800401007387 */ /* 0x0003e20000100800 */
[----:B------:R-:W-:Y:S01]  /*0580*/  LOP3.LUT R0, R0, 0x38, R4, 0xf8, !PT ;  /* 0x0000003800007812 */ /* 0x000fe200078ef804 */
[----:B------:R-:W-:Y:S01]  /*0590*/  ULDC.64 UR4, c[0x0][0x118] ;  /* 0x0000460000047ab9 */ /* 0x000fe20000000a00 */
[----:B------:R-:W-:Y:S01]  /*05a0*/  LEA.HI R12, R3, R7, RZ, 0x3 ;  /* 0x00000007030c7211 */ /* 0x000fe200078f18ff */
[----:B------:R-:W-:Y:S01]  /*05b0*/  ULOP3.LUT UR59, UR37, UR59, URZ, 0x3c, !UPT ;  /* 0x0000003b253b7292 */ /* 0x000fe2000f8e3c3f */
[----:B------:R-:W-:Y:S01]  /*05c0*/  LOP3.LUT R9, R0, R2, RZ, 0x3c, !PT ;  /* 0x0000000200097212 */ /* 0x000fe200078e3cff */
[----:B------:R-:W-:Y:S01]  /*05d0*/  IMAD.SHL.U32 R0, R6, 0x40, RZ ;  /* 0x0000004006007824 */ /* 0x000fe200078e00ff */
[----:B------:R-:W-:Y:S01]  /*05e0*/  LOP3.LUT R2, R12, 0xfffffff8, RZ, 0xc0, !PT ;  /* 0xfffffff80c027812 */ /* 0x000fe200078ec0ff */
[----:B------:R-:W-:Y:S01]  /*05f0*/  USHF.R.S32.HI UR60, URZ, 0x1f, UR37 ;  /* 0x0000001f3f3c7899 */ /* 0x000fe20008011425 */
[----:B------:R-:W-:Y:S01]  /*0600*/  LOP3.LUT P3, RZ, R6, 0x4, RZ, 0xc0, !PT ;  /* 0x0000000406ff7812 */ /* 0x000fe2000786c0ff */
[----:B------:R-:W-:Y:S01]  /*0610*/  UISETP.NE.AND UP6, UPT, UR10, URZ, UPT ;  /* 0x0000003f0a00728c */ /* 0x000fe2000bfc5270 */
[----:B------:R-:W-:Y:S01]  /*0620*/  LOP3.LUT R0, R0, 0x1c0, RZ, 0xc0, !PT ;  /* 0x000001c000007812 */ /* 0x000fe200078ec0ff */
[----:B------:R-:W-:Y:S01]  /*0630*/  IMAD.IADD R7, R7, 0x1, -R2 ;  /* 0x0000000107077824 */ /* 0x000fe200078e0a02 */
[----:B------:R-:W-:Y:S01]  /*0640*/  SHF.R.S32.HI R14, RZ, 0x7, R14 ;  /* 0x00000007ff0e7819 */ /* 0x000fe2000001140e */
[----:B------:R-:W-:Y:S01]  /*0650*/  IMAD.SHL.U32 R2, R13, 0x10, RZ ;  /* 0x000000100d027824 */ /* 0x000fe200078e00ff */
[----:B------:R-:W-:Y:S01]  /*0660*/  LOP3.LUT R5, R0, 0x8, R10, 0xf8, !PT ;  /* 0x0000000800057812 */ /* 0x000fe200078ef80a */
[----:B------:R-:W-:Y:S01]  /*0670*/  USHF.R.S32.HI UR61, URZ, 0x1f, UR37 ;  /* 0x0000001f3f3d7899 */ /* 0x000fe20008011425 */
[----:B------:R-:W-:Y:S01]  /*0680*/  LOP3.LUT R3, R8, 0x1, RZ, 0xc0, !PT ;  /* 0x0000000108037812 */ /* 0x000fe200078ec0ff */
[----:B------:R-:W-:Y:S01]  /*0690*/  UIMAD.WIDE.U32 UR42, UR38, UR44, URZ ;  /* 0x0000002c262a72a5 */ /* 0x000fe2000f8e003f */
[----:B------:R-:W-:Y:S01]  /*06a0*/  LOP3.LUT R6, R0, 0x10, R2, 0xf8, !PT ;  /* 0x0000001000067812 */ /* 0x000fe200078ef802 */
[----:B------:R-:W-:Y:S01]  /*06b0*/  IMAD.SHL.U32 R2, R11, 0x200, RZ ;  /* 0x000002000b027824 */ /* 0x000fe200078e00ff */
[----:B------:R-:W-:Y:S01]  /*06c0*/  ISETP.NE.U32.AND P0, PT, R3, 0x1, PT ;  /* 0x000000010300780c */ /* 0x000fe20003f05070 */
[----:B------:R-:W-:-:S02]  /*06d0*/  UIMAD UR54, UR39, UR44, URZ ;  /* 0x0000002c273672a4 */ /* 0x000fc4000f8e023f */
[C---:B------:R-:W-:Y:S01]  /*06e0*/  IMAD R3, R14.reuse, 0x800, R2 ;  /* 0x000008000e037824 */ /* 0x040fe200078e0202 */
[----:B-1----:R-:W-:Y:S01]  /*06f0*/  SHF.R.U32.HI R4, RZ, 0x3, R0 ;  /* 0x00000003ff047819 */ /* 0x002fe20000011600 */
[----:B------:R-:W-:Y:S01]  /*0700*/  IMAD.SHL.U32 R14, R14, 0x20, RZ ;  /* 0x000000200e0e7824 */ /* 0x000fe200078e00ff */
[----:B------:R-:W-:Y:S01]  /*0710*/  R2P PR, R8, 0x6 ;  /* 0x0000000608007804 */ /* 0x000fe20000000000 */
[----:B------:R-:W-:Y:S01]  /*0720*/  USHF.R.S32.HI UR56, URZ, 0x1f, UR49 ;  /* 0x0000001f3f387899 */ /* 0x000fe20008011431 */
[----:B------:R-:W-:Y:S01]  /*0730*/  LOP3.LUT R0, R5, R4, RZ, 0x3c, !PT ;  /* 0x0000000405007212 */ /* 0x000fe200078e3cff */
[----:B------:R-:W-:Y:S01]  /*0740*/  UIMAD UR53, UR7, UR53, URZ ;  /* 0x00000035073572a4 */ /* 0x000fe2000f8e023f */
[----:B------:R-:W-:Y:S01]  /*0750*/  LOP3.LUT R5, R6, 0x8, R10, 0xf8, !PT ;  /* 0x0000000806057812 */ /* 0x000fe200078ef80a */
[----:B------:R-:W-:Y:S01]  /*0760*/  IMAD.SHL.U32 R6, R11, 0x20, RZ ;  /* 0x000000200b067824 */ /* 0x000fe200078e00ff */
[----:B------:R-:W-:Y:S01]  /*0770*/  LOP3.LUT P6, RZ, R7, 0x2, RZ, 0xc0, !PT ;  /* 0x0000000207ff7812 */ /* 0x000fe200078cc0ff */
[----:B------:R-:W-:Y:S01]  /*0780*/  IMAD.IADD R0, R3, 0x1, R0 ;  /* 0x0000000103007824 */ /* 0x000fe200078e0200 */
[----:B------:R-:W-:Y:S01]  /*0790*/  LOP3.LUT R4, R2, R5, R4, 0xf6, !PT ;  /* 0x0000000502047212 */ /* 0x000fe200078ef604 */
[----:B------:R-:W-:Y:S01]  /*07a0*/  IMAD.SHL.U32 R5, R8, 0x40, RZ ;  /* 0x0000004008057824 */ /* 0x000fe200078e00ff */
[----:B------:R-:W-:Y:S01]  /*07b0*/  SHF.R.S32.HI R2, RZ, 0x6, R15 ;  /* 0x00000006ff027819 */ /* 0x000fe2000001140f */
[----:B------:R-:W-:Y:S01]  /*07c0*/  IMAD.U32 R3, RZ, RZ, UR15 ;  /* 0x0000000fff037e24 */ /* 0x000fe2000f8e00ff */
[C---:B------:R-:W-:Y:S01]  /*07d0*/  LOP3.LUT P5, RZ, R7.reuse, 0x4, RZ, 0xc0, !PT ;  /* 0x0000000407ff7812 */ /* 0x040fe200078ac0ff */
[----:B------:R-:W-:Y:S01]  /*07e0*/  IMAD.SHL.U32 R7, R7, 0x40, RZ ;  /* 0x0000004007077824 */ /* 0x000fe200078e00ff */
[----:B------:R1:W-:Y:S01]  /*07f0*/  STL [R1+0x88], R14 ;  /* 0x0000880e01007387 */ /* 0x0003e20000100800 */
[C---:B------:R-:W-:Y:S01]  /*0800*/  IMAD R10, R2.reuse, 0x200, R9 ;  /* 0x00000200020a7824 */ /* 0x040fe200078e0209 */
[----:B------:R-:W-:Y:S01]  /*0810*/  @!UP5 UIMAD UR52, UR8, UR52, URZ ;  /* 0x000000340834d2a4 */ /* 0x000fe2000f8e023f */
[----:B------:R-:W-:Y:S01]  /*0820*/  IMAD.SHL.U32 R3, R2, 0x8, RZ ;  /* 0x0000000802037824 */ /* 0x000fe200078e00ff */
[----:B------:R-:W-:Y:S01]  /*0830*/  LOP3.LUT R2, R5, 0x1c0, RZ, 0xc0, !PT ;  /* 0x000001c005027812 */ /* 0x000fe200078ec0ff */
[----:B------:R-:W-:Y:S01]  /*0840*/  IMAD.SHL.U32 R252, R0, 0x2, RZ ;  /* 0x0000000200fc7824 */ /* 0x000fe200078e00ff */
[----:B------:R-:W-:-:S02]  /*0850*/  USHF.R.S32.HI UR51, URZ, 0x1f, UR47 ;  /* 0x0000001f3f337899 */ /* 0x000fc4000801142f */
[----:B------:R-:W-:Y:S01]  /*0860*/  LOP3.LUT R3, R3, 0x18, RZ, 0xc0, !PT ;  /* 0x0000001803037812 */ /* 0x000fe200078ec0ff */
[----:B------:R-:W-:Y:S01]  /*0870*/  USHF.R.S32.HI UR50, URZ, 0x1f, UR46 ;  /* 0x0000001f3f327899 */ /* 0x000fe2000801142e */
[----:B------:R-:W-:Y:S01]  /*0880*/  SHF.R.U32.HI R5, RZ, 0x3, R2 ;  /* 0x00000003ff057819 */ /* 0x000fe20000011602 */
[----:B------:R-:W-:Y:S01]  /*0890*/  ULDC.U8 UR34, c[0x0][0x2d8] ;  /* 0x0000b60000227ab9 */ /* 0x000fe20000000000 */
[----:B------:R-:W-:Y:S02]  /*08a0*/  LOP3.LUT R9, R3, 0x20, R6, 0xf8, !PT ;  /* 0x0000002003097812 */ /* 0x000fe400078ef806 */
[----:B------:R-:W-:Y:S02]  /*08b0*/  LOP3.LUT R8, R5, R2, R3, 0x1e, !PT ;  /* 0x0000000205087212 */ /* 0x000fe400078e1e03 */
[----:B------:R-:W-:Y:S01]  /*08c0*/  LOP3.LUT R3, R2, 0x20, R14, 0xf8, !PT ;  /* 0x0000002002037812 */ /* 0x000fe200078ef80e */
[----:B------:R-:W-:-:S03]  /*08d0*/  IMAD.SHL.U32 R2, R16, 0x2, RZ ;  /* 0x0000000210027824 */ /* 0x000fc600078e00ff */
[----:B------:R-:W-:Y:S01]  /*08e0*/  LOP3.LUT R5, R3, R5, RZ, 0x3c, !PT ;  /* 0x0000000503057212 */ /* 0x000fe200078e3cff */
[--C-:B------:R-:W-:Y:S02]  /*08f0*/  IMAD R6, R18, 0x400, R2.reuse ;  /* 0x0000040012067824 */ /* 0x100fe400078e0202 */
[----:B------:R-:W-:Y:S02]  /*0900*/  IMAD.U32 R3, RZ, RZ, UR9 ;  /* 0x00000009ff037e24 */ /* 0x000fe4000f8e00ff */
[----:B------:R-:W-:Y:S01]  /*0910*/  IMAD R3, R13, 0x400, R2 ;  /* 0x000004000d037824 */ /* 0x000fe200078e0202 */
[----:B------:R-:W-:Y:S01]  /*0920*/  LOP3.LUT R2, R7, 0x1c0, RZ, 0xc0, !PT ;  /* 0x000001c007027812 */ /* 0x000fe200078ec0ff */
[----:B------:R-:W-:Y:S02]  /*0930*/  IMAD.IADD R15, R6, 0x1, R5 ;  /* 0x00000001060f7824 */ /* 0x000fe400078e0205 */
[----:B------:R-:W-:Y:S02]  /*0940*/  IMAD.SHL.U32 R5, R11, 0x8, RZ ;  /* 0x000000080b057824 */ /* 0x000fe400078e00ff */
[----:B------:R-:W-:-:S02]  /*0950*/  IMAD.SHL.U32 R7, R12, 0x40, RZ ;  /* 0x000000400c077824 */ /* 0x000fc400078e00ff */
[----:B-1----:R-:W-:Y:S01]  /*0960*/  IMAD.IADD R14, R3, 0x1, R8 ;  /* 0x00000001030e7824 */ /* 0x002fe200078e0208 */
[--C-:B------:R-:W-:Y:S01]  /*0970*/  SHF.R.U32.HI R3, RZ, 0x3, R2.reuse ;  /* 0x00000003ff037819 */ /* 0x100fe20000011602 */
[----:B------:R-:W-:Y:S01]  /*0980*/  IMAD.MOV.U32 R11, RZ, RZ, 0x40 ;  /* 0x00000040ff0b7424 */ /* 0x000fe200078e00ff */
[----:B------:R-:W-:Y:S01]  /*0990*/  LOP3.LUT R5, R2, 0x8, R5, 0xf8, !PT ;  /* 0x0000000802057812 */ /* 0x000fe200078ef805 */
[----:B------:R-:W-:Y:S01]  /*09a0*/  IMAD.MOV.U32 R6, RZ, RZ, 0x20 ;  /* 0x00000020ff067424 */ /* 0x000fe200078e00ff */
[----:B------:R-:W-:Y:S01]  /*09b0*/  LOP3.LUT R7, R7, 0xfffffe00, RZ, 0xc0, !PT ;  /* 0xfffffe0007077812 */ /* 0x000fe200078ec0ff */
[----:B------:R-:W-:Y:S01]  /*09c0*/  IMAD.MOV.U32 R12, RZ, RZ, -0x10 ;  /* 0xfffffff0ff0c7424 */ /* 0x000fe200078e00ff */
[----:B------:R-:W-:Y:S02]  /*09d0*/  LOP3.LUT R2, R3, R9, R2, 0x1e, !PT ;  /* 0x0000000903027212 */ /* 0x000fe400078e1e02 */
[----:B------:R-:W-:Y:S01]  /*09e0*/  LOP3.LUT R3, R5, R3, RZ, 0x3c, !PT ;  /* 0x0000000305037212 */ /* 0x000fe200078e3cff */
[----:B------:R-:W-:Y:S01]  /*09f0*/  IMAD R8, R18, 0x400, R7 ;  /* 0x0000040012087824 */ /* 0x000fe200078e0207 */
[----:B------:R-:W-:Y:S01]  /*0a00*/  SHF.R.S32.HI R5, RZ, 0x2, R17 ;  /* 0x00000002ff057819 */ /* 0x000fe20000011411 */
[----:B------:R-:W-:Y:S01]  /*0a10*/  IMAD R9, R13, 0x400, R7 ;  /* 0x000004000d097824 */ /* 0x000fe200078e0207 */
[----:B------:R-:W-:Y:S01]  /*0a20*/  LOP3.LUT R7, R2, R7, RZ, 0xfc, !PT ;  /* 0x0000000702077212 */ /* 0x000fe200078efcff */
[----:B------:R-:W-:Y:S01]  /*0a30*/  IMAD.IADD R8, R8, 0x1, R3 ;  /* 0x0000000108087824 */ /* 0x000fe200078e0203 */
[----:B------:R-:W-:Y:S01]  /*0a40*/  SEL R2, R11, 0xffffffc0, !P3 ;  /* 0xffffffc00b027807 */ /* 0x000fe20005800000 */
[----:B------:R-:W-:Y:S01]  /*0a50*/  IMAD.IADD R9, R3, 0x1, R9 ;  /* 0x0000000103097824 */ /* 0x000fe200078e0209 */
[----:B------:R-:W-:Y:S01]  /*0a60*/  SEL R3, R6, 0xffffffe0, !P4 ;  /* 0xffffffe006037807 */ /* 0x000fe20006000000 */
[----:B------:R-:W-:Y:S01]  /*0a70*/  IMAD R13, R18, 0x10, R5 ;  /* 0x00000010120d7824 */ /* 0x000fe200078e0205 */
[----:B------:R-:W-:Y:S01]  /*0a80*/  SEL R6, R6, 0xffffffe0, !P6 ;  /* 0xffffffe006067807 */ /* 0x000fe20007000000 */
[----:B------:R-:W-:Y:S01]  /*0a90*/  IMAD.SHL.U32 R5, R10, 0x2, RZ ;  /* 0x000000020a057824 */ /* 0x000fe200078e00ff */
[----:B------:R-:W-:Y:S01]  /*0aa0*/  SEL R10, R12, 0x10, !P0 ;  /* 0x000000100c0a7807 */ /* 0x000fe20004000000 */
[----:B------:R-:W-:Y:S01]  /*0ab0*/  IMAD R16, R0, 0x2, R2 ;  /* 0x0000000200107824 */ /* 0x000fe200078e0202 */
[----:B------:R1:W-:Y:S01]  /*0ac0*/  STL [R1+0x3c], R13 ;  /* 0x00003c0d01007387 */ /* 0x0003e20000100800 */
[----:B------:R-:W-:Y:S01]  /*0ad0*/  LEA R12, R14, 0xc000, 0x1 ;  /* 0x0000c0000e0c7811 */ /* 0x000fe200078e08ff */
[----:B------:R-:W-:Y:S01]  /*0ae0*/  IMAD.SHL.U32 R8, R8, 0x2, RZ ;  /* 0x0000000208087824 */ /* 0x000fe200078e00ff */
[----:B------:R-:W-:Y:S01]  /*0af0*/  LEA R9, R9, 0x12000, 0x1 ;  /* 0x0001200009097811 */ /* 0x000fe200078e08ff */
[----:B------:R2:W-:Y:S04]  /*0b00*/  STL [R1+0x38], R5 ;  /* 0x0000380501007387 */ /* 0x0005e80000100800 */
[----:B------:R-:W-:Y:S01]  /*0b10*/  STL [R1], R16 ;  /* 0x0000001001007387 */ /* 0x000fe20000100800 */
[----:B-1----:R-:W-:-:S02]  /*0b20*/  IMAD R13, R0, 0x2, R3 ;  /* 0x00000002000d7824 */ /* 0x002fc400078e0203 */
[----:B------:R-:W-:Y:S02]  /*0b30*/  IMAD.IADD R3, R3, 0x1, R16 ;  /* 0x0000000103037824 */ /* 0x000fe400078e0210 */
[----:B------:R-:W-:Y:S01]  /*0b40*/  IMAD.IADD R0, R2, 0x1, R13 ;  /* 0x0000000102007824 */ /* 0x000fe200078e020d */
[----:B------:R1:W-:Y:S01]  /*0b50*/  STL [R1+0x4], R13 ;  /* 0x0000040d01007387 */ /* 0x0003e20000100800 */
[----:B--2---:R-:W-:Y:S01]  /*0b60*/  SEL R5, R11, 0xffffffc0, !P5 ;  /* 0xffffffc00b057807 */ /* 0x004fe20006800000 */
[----:B------:R-:W-:Y:S02]  /*0b70*/  IMAD R2, R4, 0x2, R2 ;  /* 0x0000000204027824 */ /* 0x000fe400078e0202 */
[----:B------:R2:W-:Y:S04]  /*0b80*/  STL [R1+0x2c], R3 ;  /* 0x00002c0301007387 */ /* 0x0005e80000100800 */
[----:B------:R3:W-:Y:S01]  /*0b90*/  STL [R1+0x10], R0 ;  /* 0x0000100001007387 */ /* 0x0007e20000100800 */
[----:B-1----:R-:W-:-:S02]  /*0ba0*/  IMAD.SHL.U32 R13, R15, 0x2, RZ ;  /* 0x000000020f0d7824 */ /* 0x002fc400078e00ff */
[----:B--2---:R-:W-:-:S03]  /*0bb0*/  IMAD.SHL.U32 R3, R4, 0x2, RZ ;  /* 0x0000000204037824 */ /* 0x004fc600078e00ff */
[C---:B------:R-:W-:Y:S01]  /*0bc0*/  IADD3 R11, R13.reuse, 0x20, RZ ;  /* 0x000000200d0b7810 */ /* 0x040fe20007ffe0ff */
[----:B------:R-:W-:Y:S01]  /*0bd0*/  STL [R1+0x50], R13 ;  /* 0x0000500d01007387 */ /* 0x000fe20000100800 */
[C---:B------:R-:W-:Y:S01]  /*0be0*/  IADD3 R4, R12.reuse, 0x40, RZ ;  /* 0x000000400c047810 */ /* 0x040fe20007ffe0ff */
[C---:B---3--:R-:W-:Y:S01]  /*0bf0*/  IMAD.IADD R0, R13.reuse, 0x1, R10 ;  /* 0x000000010d007824 */ /* 0x048fe200078e020a */
[----:B------:R-:W-:Y:S01]  /*0c00*/  @P1 IADD3 R11, R13, -0x20, RZ ;  /* 0xffffffe00d0b1810 */ /* 0x000fe20007ffe0ff */
[----:B------:R-:W-:Y:S01]  /*0c10*/  STL [R1+0x70], R12 ;  /* 0x0000700c01007387 */ /* 0x000fe20000100800 */
[----:B------:R-:W-:-:S03]  /*0c20*/  @P2 IADD3 R4, R12, -0x40, RZ ;  /* 0xffffffc00c042810 */ /* 0x000fc60007ffe0ff */
        /* <DEDUP_REMOVED lines=19> */
[----:B------:R2:W-:Y:S02]  /*0d60*/  STL [R1+0x24], R4 ;  /* 0x0000240401007387 */ /* 0x0005e40000100800 */
.L_x_373:
        /* <DEDUP_REMOVED lines=53> */
.L_x_345:
        /* <DEDUP_REMOVED lines=59> */
.L_x_347:
        /* <DEDUP_REMOVED lines=18> */
.L_x_348:
        /* <DEDUP_REMOVED lines=71> */
.L_x_349:
[----:B------:R-:W-:Y:S02]  /*1a00*/  UMOV UR8, UR53 ;  /* 0x0000003500087c82 */ /* 0x000fe40008000000 */
.L_x_350:
        /* <DEDUP_REMOVED lines=22> */
[----:B------:R-:W-:-:S03]  /*1b70*/  SHF.R.S32.HI R27, RZ, 0x3, R27 ;  /* 0x00000003ff1b7819 */ /* 0x000fc6000001141b */
[----:B------:R-:W-:Y:S01]  /*1b80*/  UIMAD UR11, UR15, UR7, UR6 ;  /* 0x000000070f0b72a4 */ /* 0x000fe2000f8e0206 */
[----:B------:R-:W-:Y:S01]  /*1b90*/  SHF.R.S32.HI R20, RZ, 0x1f, R27 ;  /* 0x0000001fff147819 */ /* 0x000fe2000001141b */
[----:B------:R-:W-:Y:S01]  /*1ba0*/  UIADD3 UR6, UR15, UR8, URZ ;  /* 0x000000080f067290 */ /* 0x000fe2000fffe03f */
[----:B------:R-:W-:Y:S02]  /*1bb0*/  IADD3 R5, P0, R27, UR15, RZ ;  /* 0x0000000f1b057c10 */ /* 0x000fe4000ff1e0ff */
[----:B------:R-:W-:Y:S02]  /*1bc0*/  ULDC.64 UR8, c[0x0][0x3c8] ;  /* 0x0000f20000087ab9 */ /* 0x000fe40000000a00 */
[----:B------:R-:W-:Y:S01]  /*1bd0*/  IADD3.X R9, R20, UR24, RZ, P0, !PT ;  /* 0x0000001814097c10 */ /* 0x000fe200087fe4ff */
[----:B------:R-:W-:Y:S02]  /*1be0*/  UMOV UR24, 0x4 ;  /* 0x0000000400187882 */ /* 0x000fe40000000000 */
[----:B------:R-:W-:-:S02]  /*1bf0*/  UIMAD.WIDE UR6, UR6, UR24, UR8 ;  /* 0x00000018060672a5 */ /* 0x000fc4000f8e0208 */
        /* <DEDUP_REMOVED lines=13> */
[----:B------:R-:W-:Y:S01]  /*1cd0*/  IADD3.X R9, R7, UR28, R5, P0, !PT ;  /* 0x0000001c07097c10 */ /* 0x000fe200087fe405 */
[----:B------:R-:W-:Y:S01]  /*1ce0*/  IMAD.U32 R5, RZ, RZ, UR15 ;  /* 0x0000000fff057e24 */ /* 0x000fe2000f8e00ff */
[----:B------:R-:W-:Y:S01]  /*1cf0*/  IADD3 R6, P0, R14, UR22, RZ ;  /* 0x000000160e067c10 */ /* 0x000fe2000ff1e0ff */
[----:B------:R-:W-:-:S02]  /*1d00*/  USHF.R.S32.HI UR12, URZ, 0x1f, UR6 ;  /* 0x0000001f3f0c7899 */ /* 0x000fc40008011406 */
[----:B------:R-:W-:Y:S01]  /*1d10*/  IMAD.WIDE.U32 R8, R11, c[0x0][0x1a8], R8 ;  /* 0x00006a000b087a25 */ /* 0x000fe200078e0008 */
[----:B------:R-:W-:Y:S01]  /*1d20*/  IADD3.X R7, R15, UR23, RZ, P0, !PT ;  /* 0x000000170f077c10 */ /* 0x000fe200087fe4ff */
[----:B------:R-:W-:Y:S02]  /*1d30*/  ULEA.HI UR12, UR12, UR6, URZ, 0x6 ;  /* 0x000000060c0c7291 */ /* 0x000fe4000f8f303f */
[----:B------:R-:W-:Y:S01]  /*1d40*/  ULDC.64 UR22, c[0x0][0x200] ;  /* 0x0000800000167ab9 */ /* 0x000fe20000000a00 */
[----:B------:R-:W-:Y:S01]  /*1d50*/  LEA R28, P2, R8, c[0x0][0x160], 0x1 ;  /* 0x00005800081c7a11 */ /* 0x000fe200078408ff */
[----:B------:R-:W-:Y:S01]  /*1d60*/  IMAD.WIDE.U32 R6, R5, c[0x0][0x370], R6 ;  /* 0x0000dc0005067a25 */ /* 0x000fe200078e0006 */
[----:B-----5:R-:W-:Y:S01]  /*1d70*/  SHF.R.S32.HI R5, RZ, 0x1f, R22 ;  /* 0x0000001fff057819 */ /* 0x020fe20000011416 */
[----:B------:R-:W-:Y:S02]  /*1d80*/  USHF.R.S32.HI UR12, URZ, 0x6, UR12 ;  /* 0x000000063f0c7899 */ /* 0x000fe4000801140c */
[----:B------:R-:W-:Y:S01]  /*1d90*/  UIMAD.WIDE UR6, UR13, UR24, UR22 ;  /* 0x000000180d0672a5 */ /* 0x000fe2000f8e0216 */
[----:B------:R-:W-:Y:S01]  /*1da0*/  LEA.HI R5, R5, R22, RZ, 0x5 ;  /* 0x0000001605057211 */ /* 0x000fe200078f28ff */
[----:B------:R-:W-:Y:S01]  /*1db0*/  UISETP.LT.AND UP1, UPT, URZ, UR12, UPT ;  /* 0x0000000c3f00728c */ /* 0x000fe2000bf21270 */
[----:B------:R-:W-:-:S02]  /*1dc0*/  IADD3 R7, R7, UR11, RZ ;  /* 0x0000000b07077c10 */ /* 0x000fc4000fffe0ff */
[----:B------:R-:W-:Y:S01]  /*1dd0*/  LOP3.LUT R10, R5, 0xffffffe0, RZ, 0xc0, !PT ;  /* 0xffffffe0050a7812 */ /* 0x000fe200078ec0ff */
[----:B------:R-:W-:Y:S01]  /*1de0*/  USEL UR12, URZ, UR12, !UP1 ;  /* 0x0000000c3f0c7287 */ /* 0x000fe2000c800000 */
[----:B------:R-:W-:Y:S01]  /*1df0*/  SHF.R.S32.HI R5, RZ, 0x5, R5 ;  /* 0x00000005ff057819 */ /* 0x000fe20000011405 */
[----:B------:R-:W-:Y:S01]  /*1e00*/  IMAD.WIDE.U32 R6, R11, c[0x0][0x378], R6 ;  /* 0x0000de000b067a25 */ /* 0x000fe200078e0006 */
[----:B------:R-:W-:Y:S01]  /*1e10*/  IADD3 R11, R9, UR16, RZ ;  /* 0x00000010090b7c10 */ /* 0x000fe2000fffe0ff */
[----:B------:R-:W-:Y:S02]  /*1e20*/  UISETP.GT.AND UP1, UPT, UR29, UR12, UPT ;  /* 0x0000000c1d00728c */ /* 0x000fe4000bf24270 */
[----:B------:R-:W-:Y:S01]  /*1e30*/  IMAD.IADD R22, R22, 0x1, -R10 ;  /* 0x0000000116167824 */ /* 0x000fe200078e0a0a */
[----:B------:R-:W-:Y:S01]  /*1e40*/  IADD3 R7, R7, UR14, RZ ;  /* 0x0000000e07077c10 */ /* 0x000fe2000fffe0ff */
[----:B------:R-:W-:Y:S01]  /*1e50*/  IMAD R9, R20, c[0x0][0x370], RZ ;  /* 0x0000dc0014097a24 */ /* 0x000fe200078e02ff */
[----:B------:R-:W-:Y:S01]  /*1e60*/  LEA.HI.X R29, R8, c[0x0][0x164], R11, 0x1, P2 ;  /* 0x00005900081d7a11 */ /* 0x000fe200010f0c0b */
[----:B------:R-:W-:-:S02]  /*1e70*/  IMAD R5, R5, UR48, R22 ;  /* 0x0000003005057c24 */ /* 0x000fc4000f8e0216 */
[C---:B------:R-:W-:Y:S02]  /*1e80*/  IMAD R9, R27.reuse, c[0x0][0x374], R9 ;  /* 0x0000dd001b097a24 */ /* 0x040fe400078e0209 */
[----:B------:R-:W-:Y:S01]  /*1e90*/  IMAD.WIDE.U32 R6, R27, c[0x0][0x370], R6 ;  /* 0x0000dc001b067a25 */ /* 0x000fe200078e0006 */
[C---:B------:R-:W-:Y:S01]  /*1ea0*/  IADD3 R10, P0, R5.reuse, UR20, RZ ;  /* 0x00000014050a7c10 */ /* 0x040fe2000ff1e0ff */
[----:B------:R1:W-:Y:S03]  /*1eb0*/  STL.64 [R1+0x48], R28 ;  /* 0x0000481c01007387 */ /* 0x0003e60000100a00 */
[----:B------:R-:W-:Y:S01]  /*1ec0*/  LEA.HI.X.SX32 R8, R5, UR17, 0x1, P0 ;  /* 0x0000001105087c11 */ /* 0x000fe200080f0eff */
[----:B------:R-:W-:Y:S01]  /*1ed0*/  IMAD.IADD R5, R7, 0x1, R9 ;  /* 0x0000000107057824 */ /* 0x000fe200078e0209 */
[----:B------:R-:W-:Y:S02]  /*1ee0*/  LEA R30, P3, R6, c[0x0][0x330], 0x1 ;  /* 0x0000cc00061e7a11 */ /* 0x000fe400078608ff */
[----:B------:R-:W-:-:S02]  /*1ef0*/  LEA R16, P2, R10, c[0x0][0x350], 0x2 ;  /* 0x0000d4000a107a11 */ /* 0x000fc400078410ff */
[----:B------:R-:W-:Y:S02]  /*1f00*/  LEA.HI.X R31, R6, c[0x0][0x334], R5, 0x1, P3 ;  /* 0x0000cd00061f7a11 */ /* 0x000fe400018f0c05 */
[----:B------:R-:W-:Y:S02]  /*1f10*/  LEA.HI.X R17, R10, c[0x0][0x354], R8, 0x2, P2 ;  /* 0x0000d5000a117a11 */ /* 0x000fe400010f1408 */
[----:B------:R-:W-:Y:S01]  /*1f20*/  PLOP3.LUT P0, PT, PT, PT, UP1, 0x80, 0x0 ;  /* 0x000000000000781c */ /* 0x000fe20003f0f018 */
[----:B------:R1:W-:Y:S04]  /*1f30*/  STL.64 [R1+0x40], R30 ;  /* 0x0000401e01007387 */ /* 0x0003e80000100a00 */
[----:B------:R1:W-:Y:S08]  /*1f40*/  STL.64 [R1+0x30], R16 ;  /* 0x0000301001007387 */ /* 0x0003f00000100a00 */
[----:B------:R-:W-:Y:S05]  /*1f50*/  @P0 BRA `(.L_x_351) ;  /* 0x000007d000000947 */ /* 0x000fea0003800000 */
        /* <DEDUP_REMOVED lines=18> */
.L_x_352:
        /* <DEDUP_REMOVED lines=18> */
.L_x_353:
        /* <DEDUP_REMOVED lines=29> */
.L_x_355:
[----:B------:R-:W-:Y:S05]  /*2370*/  BSYNC B0 ;  /* 0x0000000000007941 */ /* 0x000fea0003800000 */
.L_x_354:
[----:B--2---:R-:W-:Y:S01]  /*2380*/  IADD3 R4, R27, 0x20, RZ ;  /* 0x000000201b047810 */ /* 0x004fe20007ffe0ff */
        /* <DEDUP_REMOVED lines=15> */
.L_x_357:
[----:B------:R-:W-:Y:S05]  /*2480*/  BSYNC B0 ;  /* 0x0000000000007941 */ /* 0x000fea0003800000 */
.L_x_356:
[----:B------:R-:W-:Y:S01]  /*2490*/  ULDC.64 UR6, c[0x0][0x3a8] ;  /* 0x0000ea0000067ab9 */ /* 0x000fe20000000a00 */
[----:B--2---:R-:W-:Y:S01]  /*24a0*/  IMAD.U32 R4, RZ, RZ, UR18 ;  /* 0x00000012ff047e24 */ /* 0x004fe2000f8e00ff */
        /* <DEDUP_REMOVED lines=25> */
.L_x_359:
[----:B------:R-:W-:Y:S05]  /*2640*/  BSYNC B0 ;  /* 0x0000000000007941 */ /* 0x000fea0003800000 */
.L_x_358:
[----:B------:R-:W-:Y:S05]  /*2650*/  @P0 BRA `(.L_x_360) ;  /* 0x0000616000000947 */ /* 0x000fea0003800000 */
[----:B--2---:R-:W-:Y:S02]  /*2660*/  IADD3 R4, P0, R27, 0x20, RZ ;  /* 0x000000201b047810 */ /* 0x004fe40007f1e0ff */
        /* <DEDUP_REMOVED lines=12> */
.L_x_351:
[----:B------:R-:W2:Y:S01]  /*2730*/  LDL R26, [R1+0x38] ;  /* 0x00003800011a7983 */ /* 0x000ea20000100800 */
[----:B------:R-:W-:Y:S01]  /*2740*/  ULDC.64 UR14, c[0x0][0x198] ;  /* 0x00006600000e7ab9 */ /* 0x000fe20000000a00 */
[----:B------:R-:W-:Y:S01]  /*2750*/  IMAD.U32 R6, RZ, RZ, UR18 ;  /* 0x00000012ff067e24 */ /* 0x000fe2000f8e00ff */
[----:B------:R-:W-:Y:S01]  /*2760*/  UIMAD UR11, UR19, UR14, URZ ;  /* 0x0000000e130b72a4 */ /* 0x000fe2000f8e023f */
[----:B------:R-:W-:Y:S01]  /*2770*/  IMAD.U32 R8, RZ, RZ, UR18 ;  /* 0x00000012ff087e24 */ /* 0x000fe2000f8e00ff */
[----:B------:R-:W-:Y:S01]  /*2780*/  ULDC.64 UR16, c[0x0][0x1a0] ;  /* 0x0000680000107ab9 */ /* 0x000fe20000000a00 */
[----:B------:R-:W-:Y:S01]  /*2790*/  IADD3 R5, R27, 0x20, RZ ;  /* 0x000000201b057810 */ /* 0x000fe20007ffe0ff */
[----:B------:R-:W-:Y:S01]  /*27a0*/  UIMAD UR16, UR19, UR16, URZ ;  /* 0x00000010131072a4 */ /* 0x000fe2000f8e023f */
[----:B------:R-:W-:Y:S01]  /*27b0*/  IMAD.WIDE.U32 R6, R6, c[0x0][0x1a0], R14 ;  /* 0x0000680006067a25 */ /* 0x000fe200078e000e */
[----:B------:R-:W-:-:S02]  /*27c0*/  UIMAD UR15, UR18, UR15, UR11 ;  /* 0x0000000f120f72a4 */ /* 0x000fc4000f8e020b */
[----:B------:R-:W-:Y:S01]  /*27d0*/  UIMAD UR13, UR32, -0x40, UR21 ;  /* 0xffffffc0200d78a4 */ /* 0x000fe2000f8e0215 */
[----:B------:R-:W-:Y:S01]  /*27e0*/  IMAD.WIDE.U32 R8, R8, c[0x0][0x198], R14 ;  /* 0x0000660008087a25 */ /* 0x000fe200078e000e */
[----:B------:R-:W-:Y:S01]  /*27f0*/  UIMAD UR11, UR8, -0x40, UR31 ;  /* 0xffffffc0080b78a4 */ /* 0x000fe2000f8e021f */
[----:B------:R-:W-:Y:S01]  /*2800*/  IADD3 R6, P3, R6, UR25, RZ ;  /* 0x0000001906067c10 */ /* 0x000fe2000ff7e0ff */
[----:B------:R-:W-:Y:S02]  /*2810*/  UIMAD UR17, UR18, UR17, UR16 ;  /* 0x00000011121172a4 */ /* 0x000fe4000f8e0210 */
[C---:B------:R-:W-:Y:S02]  /*2820*/  ISETP.GE.AND P2, PT, R5.reuse, UR13, PT ;  /* 0x0000000d05007c0c */ /* 0x040fe4000bf46270 */
[----:B------:R-:W-:Y:S01]  /*2830*/  ISETP.GE.AND P1, PT, R5, UR11, PT ;  /* 0x0000000b05007c0c */ /* 0x000fe2000bf26270 */
[----:B------:R-:W-:Y:S01]  /*2840*/  IMAD.U32 R5, RZ, RZ, UR15 ;  /* 0x0000000fff057e24 */ /* 0x000fe2000f8e00ff */
[----:B------:R-:W-:-:S02]  /*2850*/  MOV R10, UR17 ;  /* 0x00000011000a7c02 */ /* 0x000fc40008000f00 */
[----:B------:R-:W-:Y:S01]  /*2860*/  IADD3 R8, P0, R8, UR27, RZ ;  /* 0x0000001b08087c10 */ /* 0x000fe2000ff1e0ff */
[----:B------:R-:W-:Y:S01]  /*2870*/  IMAD.MOV.U32 R23, RZ, RZ, 0x40 ;  /* 0x00000040ff177424 */ /* 0x000fe200078e00ff */
[----:B------:R-:W-:Y:S01]  /*2880*/  IADD3.X R7, R7, UR26, R10, P3, !PT ;  /* 0x0000001a07077c10 */ /* 0x000fe20009ffe40a */
[C---:B------:R-:W-:Y:S01]  /*2890*/  IMAD R10, R12.reuse, c[0x0][0x1b8], RZ ;  /* 0x00006e000c0a7a24 */ /* 0x040fe200078e02ff */
[----:B------:R-:W-:Y:S01]  /*28a0*/  IADD3.X R9, R9, UR30, R5, P0, !PT ;  /* 0x0000001e09097c10 */ /* 0x000fe200087fe405 */
[----:B------:R-:W-:Y:S02]  /*28b0*/  IMAD R5, R12, c[0x0][0x1b0], RZ ;  /* 0x00006c000c057a24 */ /* 0x000fe400078e02ff */
[----:B------:R-:W-:-:S04]  /*28c0*/  IMAD.WIDE.U32 R12, R23, c[0x0][0x370], RZ ;  /* 0x0000dc00170c7a25 */ /* 0x000fc800078e00ff */
[----:B-1----:R-:W-:Y:S01]  /*28d0*/  IMAD R15, R23, c[0x0][0x374], RZ ;  /* 0x0000dd00170f7a24 */ /* 0x002fe200078e02ff */
[----:B------:R-:W-:-:S04]  /*28e0*/  @!P1 IADD3 R14, P0, R30, R12, RZ ;  /* 0x0000000c1e0e9210 */ /* 0x000fc80007f1e0ff */
[----:B------:R-:W-:Y:S02]  /*28f0*/  @!P1 IADD3.X R15, R31, R13, R15, P0, !PT ;  /* 0x0000000d1f0f9210 */ /* 0x000fe400007fe40f */
[----:B------:R-:W-:Y:S01]  /*2900*/  @!P2 IADD3 R18, P0, R27, 0x20, RZ ;  /* 0x000000201b12a810 */ /* 0x000fe20007f1e0ff */
[C---:B------:R-:W-:Y:S02]  /*2910*/  IMAD R10, R4.reuse, c[0x0][0x1bc], R10 ;  /* 0x00006f00040a7a24 */ /* 0x040fe400078e020a */
[C---:B------:R-:W-:Y:S02]  /*2920*/  IMAD R11, R4.reuse, c[0x0][0x1b4], R5 ;  /* 0x00006d00040b7a24 */ /* 0x040fe400078e0205 */
[----:B------:R-:W-:-:S04]  /*2930*/  IMAD.WIDE.U32 R6, R4, c[0x0][0x1b8], R6 ;  /* 0x00006e0004067a25 */ /* 0x000fc800078e0006 */
[----:B------:R-:W-:-:S04]  /*2940*/  IMAD.WIDE.U32 R4, R4, c[0x0][0x1b0], R8 ;  /* 0x00006c0004047a25 */ /* 0x000fc800078e0008 */
[----:B------:R-:W-:Y:S01]  /*2950*/  @!P2 IMAD.X R9, RZ, RZ, R20, P0 ;  /* 0x000000ffff09a224 */ /* 0x000fe200000e0614 */
[----:B------:R-:W-:Y:S02]  /*2960*/  PLOP3.LUT P0, PT, PT, PT, UP6, 0x80, 0x0 ;  /* 0x000000000000781c */ /* 0x000fe40003f0f068 */
[C---:B------:R-:W-:Y:S02]  /*2970*/  ISETP.GE.AND P3, PT, R27.reuse, UR13, PT ;  /* 0x0000000d1b007c0c */ /* 0x040fe4000bf66270 */
[----:B------:R-:W-:Y:S02]  /*2980*/  @!P2 IADD3 R8, P4, R27, 0x20, RZ ;  /* 0x000000201b08a810 */ /* 0x000fe40007f9e0ff */
[----:B------:R-:W-:-:S03]  /*2990*/  IADD3 R7, R7, R10, RZ ;  /* 0x0000000a07077210 */ /* 0x000fc60007ffe0ff */
[----:B------:R-:W-:-:S04]  /*29a0*/  @!P2 IMAD.X R12, RZ, RZ, R20, P4 ;  /* 0x000000ffff0ca224 */ /* 0x000fc800020e0614 */
[----:B------:R-:W-:Y:S01]  /*29b0*/  @P0 BAR.SYNC.DEFER_BLOCKING 0x0 ;  /* 0x0000000000000b1d */ /* 0x000fe20000010000 */
[----:B------:R-:W-:Y:S01]  /*29c0*/  IADD3 R5, R5, R11, RZ ;  /* 0x0000000b05057210 */ /* 0x000fe20007ffe0ff */
[----:B------:R-:W-:Y:S01]  /*29d0*/  @!P2 IMAD R17, R12, c[0x0][0x1a0], RZ ;  /* 0x000068000c11aa24 */ /* 0x000fe200078e02ff */
[----:B------:R-:W-:Y:S01]  /*29e0*/  @!P2 MOV R11, R7 ;  /* 0x00000007000ba202 */ /* 0x000fe20000000f00 */
[----:B------:R-:W-:Y:S02]  /*29f0*/  @!P2 IMAD.MOV.U32 R10, RZ, RZ, R6 ;  /* 0x000000ffff0aa224 */ /* 0x000fe400078e0006 */
[----:B------:R-:W-:Y:S01]  /*2a00*/  @!P3 IMAD R19, R20, c[0x0][0x1a0], RZ ;  /* 0x000068001413ba24 */ /* 0x000fe200078e02ff */
[----:B------:R-:W-:Y:S01]  /*2a10*/  @!P2 MOV R12, R4 ;  /* 0x00000004000ca202 */ /* 0x000fe20000000f00 */
[----:B------:R-:W-:Y:S02]  /*2a20*/  @!P2 IMAD R16, R9, c[0x0][0x198], RZ ;  /* 0x000066000910aa24 */ /* 0x000fe400078e02ff */
[----:B------:R-:W-:-:S02]  /*2a30*/  @!P2 IMAD R17, R8, c[0x0][0x1a4], R17 ;  /* 0x000069000811aa24 */ /* 0x000fc400078e0211 */
[----:B------:R-:W-:-:S04]  /*2a40*/  @!P2 IMAD.WIDE.U32 R8, R8, c[0x0][0x1a0], R10 ;  /* 0x000068000808aa25 */ /* 0x000fc800078e000a */
[----:B------:R-:W-:Y:S02]  /*2a50*/  @!P2 IMAD.MOV.U32 R13, RZ, RZ, R5 ;  /* 0x000000ffff0da224 */ /* 0x000fe400078e0005 */
[C---:B------:R-:W-:Y:S02]  /*2a60*/  @!P3 IMAD R10, R27.reuse, c[0x0][0x1a4], R19 ;  /* 0x000069001b0aba24 */ /* 0x040fe400078e0213 */
[----:B------:R-:W-:-:S04]  /*2a70*/  @!P3 IMAD.WIDE.U32 R6, R27, c[0x0][0x1a0], R6 ;  /* 0x000068001b06ba25 */ /* 0x000fc800078e0006 */
[C---:B------:R-:W-:Y:S01]  /*2a80*/  @!P2 IMAD R21, R18.reuse, c[0x0][0x19c], R16 ;  /* 0x000067001215aa24 */ /* 0x040fe200078e0210 */
[----:B------:R-:W-:Y:S01]  /*2a90*/  @!P3 IADD3 R7, R7, R10, RZ ;  /* 0x0000000a0707b210 */ /* 0x000fe20007ffe0ff */
[----:B------:R-:W-:Y:S01]  /*2aa0*/  @!P2 IMAD.WIDE.U32 R18, R18, c[0x0][0x198], R12 ;  /* 0x000066001212aa25 */ /* 0x000fe200078e000c */
[----:B------:R-:W-:Y:S02]  /*2ab0*/  @!P3 LEA R12, P5, R6, c[0x0][0x170], 0x1 ;  /* 0x00005c00060cba11 */ /* 0x000fe400078a08ff */
[----:B------:R-:W-:Y:S01]  /*2ac0*/  @!P2 LEA R10, P4, R8, c[0x0][0x170], 0x1 ;  /* 0x00005c00080aaa11 */ /* 0x000fe200078808ff */
[----:B------:R-:W-:Y:S01]  /*2ad0*/  @!P3 IMAD R11, R20, c[0x0][0x198], RZ ;  /* 0x00006600140bba24 */ /* 0x000fe200078e02ff */
[----:B------:R-:W-:Y:S01]  /*2ae0*/  @!P3 LEA.HI.X R13, R6, c[0x0][0x174], R7, 0x1, P5 ;  /* 0x00005d00060dba11 */ /* 0x000fe200028f0c07 */
[----:B------:R-:W-:Y:S02]  /*2af0*/  @!P2 IMAD.IADD R9, R9, 0x1, R17 ;  /* 0x000000010909a824 */ /* 0x000fe400078e0211 */
[----:B------:R-:W-:-:S03]  /*2b00*/  @!P3 IMAD R20, R27, c[0x0][0x19c], R11 ;  /* 0x000067001b14ba24 */ /* 0x000fc600078e020b */
[----:B------:R-:W-:Y:S01]  /*2b10*/  @!P2 LEA.HI.X R11, R8, c[0x0][0x174], R9, 0x1, P4 ;  /* 0x00005d00080baa11 */ /* 0x000fe200020f0c09 */
        /* <DEDUP_REMOVED lines=18> */
[----:B------:R-:W-:-:S03]  /*2c40*/  ISETP.GE.AND P0, PT, R27, UR11, PT ;  /* 0x0000000b1b007c0c */ /* 0x000fc6000bf06270 */
[----:B------:R-:W0:Y:S04]  /*2c50*/  LDGDEPBAR ;  /* 0x00000000000079af */ /* 0x000e280000000000 */
[----:B--2---:R-:W2:Y:S06]  /*2c60*/  LDL R10, [R1+0x3c] ;  /* 0x00003c00010a7983 */ /* 0x004eac0000100800 */
[----:B------:R-:W-:Y:S04]  /*2c70*/  @P0 STS.128 [R26+0x6000], RZ ;  /* 0x006000ff1a000388 */ /* 0x000fe80000000c00 */
[----:B------:R-:W-:Y:S04]  /*2c80*/  @P0 STS.128 [R26+0x8000], RZ ;  /* 0x008000ff1a000388 */ /* 0x000fe80000000c00 */
[----:B------:R-:W-:Y:S04]  /*2c90*/  @P0 STS.128 [R26+0xa000], RZ ;  /* 0x00a000ff1a000388 */ /* 0x000fe80000000c00 */
[----:B------:R-:W-:Y:S01]  /*2ca0*/  @!PT LDS RZ, [RZ] ;  /* 0x00000000fffff984 */ /* 0x000fe20000000800 */
[----:B------:R-:W-:Y:S01]  /*2cb0*/  @!PT LDS RZ, [RZ] ;  /* 0x00000000fffff984 */ /* 0x000fe20000000800 */
[----:B------:R-:W-:Y:S01]  /*2cc0*/  @!PT LDS RZ, [RZ] ;  /* 0x00000000fffff984 */ /* 0x000fe20000000800 */
[----:B------:R3:W-:Y:S01]  /*2cd0*/  @!P0 LDGSTS.E.BYPASS.LTC128B.128 [R26+0x6000], [R30.64] ;  /* 0x060000001e1a8fae */ /* 0x0007e2000b901d44 */
[----:B------:R-:W-:-:S03]  /*2ce0*/  IMAD.WIDE.U32 R24, R23, c[0x0][0x190], RZ ;  /* 0x0000640017187a25 */ /* 0x000fc600078e00ff */
[----:B------:R3:W-:Y:S04]  /*2cf0*/  @!P0 LDGSTS.E.BYPASS.LTC128B.128 [R26+0x8000], [R30.64+0x80] ;  /* 0x080000801e1a8fae */ /* 0x0007e8000b901d44 */
[----:B------:R3:W-:Y:S04]  /*2d00*/  @!P0 LDGSTS.E.BYPASS.LTC128B.128 [R26+0xa000], [R30.64+0x100] ;  /* 0x0a0001001e1a8fae */ /* 0x0007e8000b901d44 */
[----:B------:R-:W-:Y:S04]  /*2d10*/  @P1 STS.128 [R26+0x7000], RZ ;  /* 0x007000ff1a001388 */ /* 0x000fe80000000c00 */
[----:B------:R-:W-:Y:S01]  /*2d20*/  @P1 STS.128 [R26+0x9000], RZ ;  /* 0x009000ff1a001388 */ /* 0x000fe20000000c00 */
[----:B------:R-:W-:-:S03]  /*2d30*/  IMAD R23, R23, c[0x0][0x194], RZ ;  /* 0x0000650017177a24 */ /* 0x000fc600078e02ff */
[----:B------:R-:W-:Y:S01]  /*2d40*/  @P1 STS.128 [R26+0xb000], RZ ;  /* 0x00b000ff1a001388 */ /* 0x000fe20000000c00 */
[----:B------:R-:W-:-:S03]  /*2d50*/  @!P1 IADD3 R8, P6, R28, R24, RZ ;  /* 0x000000181c089210 */ /* 0x000fc60007fde0ff */
[----:B------:R-:W-:Y:S01]  /*2d60*/  @!PT LDS RZ, [RZ] ;  /* 0x00000000fffff984 */ /* 0x000fe20000000800 */
[----:B------:R-:W-:Y:S01]  /*2d70*/  @!PT LDS RZ, [RZ] ;  /* 0x00000000fffff984 */ /* 0x000fe20000000800 */
[----:B------:R-:W-:Y:S01]  /*2d80*/  @!PT LDS RZ, [RZ] ;  /* 0x00000000fffff984 */ /* 0x000fe20000000800 */
[----:B------:R1:W-:Y:S01]  /*2d90*/  @!P1 LDGSTS.E.BYPASS.LTC128B.128 [R26+0x7000], [R14.64] ;  /* 0x070000000e1a9fae */ /* 0x0003e2000b901d44 */
[----:B------:R-:W-:-:S03]  /*2da0*/  @!P3 IMAD.WIDE.U32 R16, R27, c[0x0][0x198], R4 ;  /* 0x000066001b10ba25 */ /* 0x000fc600078e0004 */
[----:B------:R1:W-:Y:S04]  /*2db0*/  @!P1 LDGSTS.E.BYPASS.LTC128B.128 [R26+0x9000], [R14.64+0x80] ;  /* 0x090000800e1a9fae */ /* 0x0003e8000b901d44 */
[----:B------:R1:W-:Y:S04]  /*2dc0*/  @!P1 LDGSTS.E.BYPASS.LTC128B.128 [R26+0xb000], [R14.64+0x100] ;  /* 0x0b0001000e1a9fae */ /* 0x0003e8000b901d44 */
[----:B------:R-:W-:Y:S01]  /*2dd0*/  @P0 STS.128 [R26], RZ ;  /* 0x000000ff1a000388 */ /* 0x000fe20000000c00 */
[----:B------:R-:W-:-:S03]  /*2de0*/  @!P1 IADD3.X R9, R29, R25, R23, P6, !PT ;  /* 0x000000191d099210 */ /* 0x000fc600037fe417 */
[----:B------:R-:W-:Y:S04]  /*2df0*/  @P0 STS.128 [R26+0x2000], RZ ;  /* 0x002000ff1a000388 */ /* 0x000fe80000000c00 */
[----:B------:R-:W-:Y:S01]  /*2e00*/  @P0 STS.128 [R26+0x4000], RZ ;  /* 0x004000ff1a000388 */ /* 0x000fe20000000c00 */
[----:B------:R-:W-:-:S03]  /*2e10*/  @!P3 IADD3 R5, R17, R20, RZ ;  /* 0x000000141105b210 */ /* 0x000fc60007ffe0ff */
[----:B------:R-:W-:Y:S01]  /*2e20*/  @!PT LDS RZ, [RZ] ;  /* 0x00000000fffff984 */ /* 0x000fe20000000800 */
[----:B------:R-:W-:Y:S01]  /*2e30*/  @!PT LDS RZ, [RZ] ;  /* 0x00000000fffff984 */ /* 0x000fe20000000800 */
[----:B------:R-:W-:Y:S01]  /*2e40*/  @!PT LDS RZ, [RZ] ;  /* 0x00000000fffff984 */ /* 0x000fe20000000800 */
[----:B------:R2:W-:Y:S01]  /*2e50*/  @!P0 LDGSTS.E.BYPASS.LTC128B.128 [R26], [R28.64] ;  /* 0x000000001c1a8fae */ /* 0x0005e2000b901d44 */
[----:B------:R-:W-:-:S03]  /*2e60*/  @!P3 LEA R6, P5, R16, c[0x0][0x168], 0x1 ;  /* 0x00005a001006ba11 */ /* 0x000fc600078a08ff */
[----:B------:R2:W-:Y:S04]  /*2e70*/  @!P0 LDGSTS.E.BYPASS.LTC128B.128 [R26+0x2000], [R28.64+0x80] ;  /* 0x020000801c1a8fae */ /* 0x0005e8000b901d44 */
[----:B------:R2:W-:Y:S04]  /*2e80*/  @!P0 LDGSTS.E.BYPASS.LTC128B.128 [R26+0x4000], [R28.64+0x100] ;  /* 0x040001001c1a8fae */ /* 0x0005e8000b901d44 */
[----:B------:R-:W-:Y:S01]  /*2e90*/  @P1 STS.128 [R26+0x1000], RZ ;  /* 0x001000ff1a001388 */ /* 0x000fe20000000c00 */
[----:B------:R-:W-:-:S03]  /*2ea0*/  @!P3 LEA.HI.X R7, R16, c[0x0][0x16c], R5, 0x1, P5 ;  /* 0x00005b001007ba11 */ /* 0x000fc600028f0c05 */
[----:B------:R-:W-:Y:S01]  /*2eb0*/  @P1 STS.128 [R26+0x3000], RZ ;  /* 0x003000ff1a001388 */ /* 0x000fe20000000c00 */
[----:B------:R-:W-:-:S03]  /*2ec0*/  @!P2 IMAD.IADD R17, R19, 0x1, R21 ;  /* 0x000000011311a824 */ /* 0x000fc600078e0215 */
[----:B------:R-:W-:Y:S01]  /*2ed0*/  @P1 STS.128 [R26+0x5000], RZ ;  /* 0x005000ff1a001388 */ /* 0x000fe20000000c00 */
[----:B------:R-:W-:-:S03]  /*2ee0*/  @!P2 LEA R4, P4, R18, c[0x0][0x168], 0x1 ;  /* 0x00005a001204aa11 */ /* 0x000fc600078808ff */
[----:B------:R-:W-:Y:S01]  /*2ef0*/  @!PT LDS RZ, [RZ] ;  /* 0x00000000fffff984 */ /* 0x000fe20000000800 */
[----:B------:R-:W-:Y:S01]  /*2f00*/  @!PT LDS RZ, [RZ] ;  /* 0x00000000fffff984 */ /* 0x000fe20000000800 */
[----:B------:R-:W-:Y:S01]  /*2f10*/  @!PT LDS RZ, [RZ] ;  /* 0x00000000fffff984 */ /* 0x000fe20000000800 */
[----:B------:R5:W-:Y:S04]  /*2f20*/  @!P1 LDGSTS.E.BYPASS.LTC128B.128 [R26+0x1000], [R8.64] ;  /* 0x01000000081a9fae */ /* 0x000be8000b901d44 */
[----:B------:R5:W-:Y:S04]  /*2f30*/  @!P1 LDGSTS.E.BYPASS.LTC128B.128 [R26+0x3000], [R8.64+0x80] ;  /* 0x03000080081a9fae */ /* 0x000be8000b901d44 */
[----:B------:R5:W-:Y:S04]  /*2f40*/  @!P1 LDGSTS.E.BYPASS.LTC128B.128 [R26+0x5000], [R8.64+0x100] ;  /* 0x05000100081a9fae */ /* 0x000be8000b901d44 */
[----:B------:R-:W-:Y:S01]  /*2f50*/  @P3 STS.128 [R26+0xc000], RZ ;  /* 0x00c000ff1a003388 */ /* 0x000fe20000000c00 */
[----:B------:R-:W-:-:S03]  /*2f60*/  @!P2 LEA.HI.X R5, R18, c[0x0][0x16c], R17, 0x1, P4 ;  /* 0x00005b001205aa11 */ /* 0x000fc600020f0c11 */
        /* <DEDUP_REMOVED lines=17> */
[----:B-1----:R-:W-:Y:S01]  /*3080*/  MOV R6, 0x7f800000 ;  /* 0x7f80000000067802 */ /* 0x002fe20000000f00 */
[----:B------:R-:W-:-:S02]  /*3090*/  IMAD.MOV.U32 R7, RZ, RZ, 0x7f800000 ;  /* 0x7f800000ff077424 */ /* 0x000fc400078e00ff */
[----:B------:R-:W0:Y:S01]  /*30a0*/  LDGDEPBAR ;  /* 0x00000000000079af */ /* 0x000e220000000000 */
[----:B------:R-:W-:-:S04]  /*30b0*/  DEPBAR.LE SB0, 0x1 ;  /* 0x000080400000791a */ /* 0x000fc80000000000 */
[C---:B--2---:R-:W-:Y:S02]  /*30c0*/  IADD3 R4, R10.reuse, 0x8, RZ ;  /* 0x000000080a047810 */ /* 0x044fe40007ffe0ff */
[----:B------:R-:W-:Y:S02]  /*30d0*/  ISETP.GE.AND P1, PT, R10, UR11, PT ;  /* 0x0000000b0a007c0c */ /* 0x000fe4000bf26270 */
[----:B------:R-:W-:Y:S02]  /*30e0*/  ISETP.GE.AND P0, PT, R4, UR11, PT ;  /* 0x0000000b04007c0c */ /* 0x000fe4000bf06270 */
[----:B------:R-:W-:-:S05]  /*30f0*/  MOV R4, 0x4 ;  /* 0x0000000400047802 */ /* 0x000fca0000000f00 */
[----:B------:R-:W-:-:S05]  /*3100*/  IMAD.WIDE R4, R10, R4, UR6 ;  /* 0x000000060a047e25 */ /* 0x000fca000f8e0204 */
[----:B------:R-:W2:Y:S04]  /*3110*/  @!P1 LDG.E R7, [R4.64] ;  /* 0x0000000404079981 */ /* 0x000ea8000c1e1900 */
[----:B------:R-:W2:Y:S04]  /*3120*/  @!P0 LDG.E R6, [R4.64+0x20] ;  /* 0x0000200404068981 */ /* 0x000ea8000c1e1900 */
[----:B------:R-:W-:Y:S01]  /*3130*/  BAR.SYNC.DEFER_BLOCKING 0x0 ;  /* 0x0000000000007b1d */ /* 0x000fe20000010000 */
[----:B-----5:R-:W-:-:S05]  /*3140*/  SHF.R.S32.HI R8, RZ, 0x1f, R22 ;  /* 0x0000001fff087819 */ /* 0x020fca0000011416 */
[----:B------:R-:W1:Y:S04]  /*3150*/  LDSM.16.M88.4 R148, [R252+0x12000] ;  /* 0x01200000fc94783b */ /* 0x000e680000000200 */
[----:B------:R-:W1:Y:S04]  /*3160*/  LDSM.16.M88.4 R152, [R252+0x12800] ;  /* 0x01280000fc98783b */ /* 0x000e680000000200 */
[----:B------:R-:W1:Y:S04]  /*3170*/  LDSM.16.M88.4 R180, [R252+0x14000] ;  /* 0x01400000fcb4783b */ /* 0x000e680000000200 */
[----:B------:R-:W1:Y:S04]  /*3180*/  LDSM.16.M88.4 R184, [R252+0x14800] ;  /* 0x01480000fcb8783b */ /* 0x000e680000000200 */
[----:B------:R-:W1:Y:S04]  /*3190*/  LDSM.16.M88.4 R212, [R252+0x16000] ;  /* 0x01600000fcd4783b */ /* 0x000e680000000200 */
[----:B------:R-:W1:Y:S04]  /*31a0*/  LDSM.16.M88.4 R216, [R252+0x16800] ;  /* 0x01680000fcd8783b */ /* 0x000e680000000200 */
[----:B--2---:R2:W-:Y:S04]  /*31b0*/  STL [R1+0x64], R6 ;  /* 0x0000640601007387 */ /* 0x0045e80000100800 */
[----:B------:R5:W-:Y:S04]  /*31c0*/  STL [R1+0x60], R7 ;  /* 0x0000600701007387 */ /* 0x000be80000100800 */
[----:B------:R-:W4:Y:S04]  /*31d0*/  LDL R10, [R1+0x4] ;  /* 0x00000400010a7983 */ /* 0x000f280000100800 */
[----:B------:R-:W4:Y:S01]  /*31e0*/  LDL R9, [R1] ;  /* 0x0000000001097983 */ /* 0x000f220000100800 */
[----:B--2---:R-:W-:Y:S01]  /*31f0*/  IMAD.MOV.U32 R6, RZ, RZ, c[0x0][0x308] ;  /* 0x0000c200ff067624 */ /* 0x004fe200078e00ff */
[----:B-----5:R-:W-:-:S05]  /*3200*/  MOV R7, c[0x0][0x30c] ;  /* 0x0000c30000077a02 */ /* 0x020fca0000000f00 */
[----:B------:R2:W5:Y:S04]  /*3210*/  LDG.E.64 R4, [R6.64+0x8] ;  /* 0x0000080406047981 */ /* 0x000568000c1e1b00 */
[----:B--2---:R-:W2:Y:S01]  /*3220*/  LDG.E.64 R6, [R6.64] ;  /* 0x0000000406067981 */ /* 0x004ea2000c1e1b00 */
        /* <DEDUP_REMOVED lines=41> */
[----:B---3--:R-:W-:Y:S01]  /*34c0*/  CS2R R30, SRZ ;  /* 0x00000000001e7805 */ /* 0x008fe2000001ff00 */
[----:B------:R-:W-:Y:S01]  /*34d0*/  CS2R R28, SRZ ;  /* 0x00000000001c7805 */ /* 0x000fe2000001ff00 */
[----:B------:R-:W-:Y:S01]  /*34e0*/  CS2R R34, SRZ ;  /* 0x0000000000227805 */ /* 0x000fe2000001ff00 */
[----:B------:R-:W-:Y:S01]  /*34f0*/  CS2R R32, SRZ ;  /* 0x0000000000207805 */ /* 0x000fe2000001ff00 */
[----:B------:R-:W-:Y:S01]  /*3500*/  CS2R R26, SRZ ;  /* 0x00000000001a7805 */ /* 0x000fe2000001ff00 */
[----:B------:R-:W-:Y:S01]  /*3510*/  CS2R R24, SRZ ;  /* 0x0000000000187805 */ /* 0x000fe2000001ff00 */
[----:B------:R-:W-:Y:S01]  /*3520*/  CS2R R20, SRZ ;  /* 0x0000000000147805 */ /* 0x000fe2000001ff00 */
[----:B------:R-:W-:Y:S01]  /*3530*/  UIADD3 UR16, UR18, 0x40, URZ ;  /* 0x0000004012107890 */ /* 0x000fe2000fffe03f */
[----:B----4-:R-:W3:Y:S04]  /*3540*/  LDSM.16.M88.4 R156, [R10+0x12000] ;  /* 0x012000000a9c783b */ /* 0x010ee80000000200 */
[----:B------:R-:W4:Y:S04]  /*3550*/  LDSM.16.M88.4 R160, [R10+0x12800] ;  /* 0x012800000aa0783b */ /* 0x000f280000000200 */
[----:B------:R-:W1:Y:S04]  /*3560*/  LDSM.16.M88.4 R164, [R9+0x12000] ;  /* 0x0120000009a4783b */ /* 0x000e680000000200 */
[----:B------:R-:W1:Y:S04]  /*3570*/  LDSM.16.M88.4 R168, [R9+0x12800] ;  /* 0x0128000009a8783b */ /* 0x000e680000000200 */
[----:B------:R-:W1:Y:S04]  /*3580*/  LDSM.16.M88.4 R188, [R10+0x14000] ;  /* 0x014000000abc783b */ /* 0x000e680000000200 */
[----:B------:R-:W1:Y:S04]  /*3590*/  LDSM.16.M88.4 R192, [R10+0x14800] ;  /* 0x014800000ac0783b */ /* 0x000e680000000200 */
[----:B------:R-:W1:Y:S01]  /*35a0*/  LDSM.16.M88.4 R196, [R9+0x14000] ;  /* 0x0140000009c4783b */ /* 0x000e620000000200 */
[----:B-----5:R-:W-:-:S03]  /*35b0*/  IADD3 R4, P1, P0, R4, UR46, R22 ;  /* 0x0000002e04047c10 */ /* 0x020fc6000f83e016 */
[----:B------:R-:W1:Y:S01]  /*35c0*/  LDSM.16.M88.4 R200, [R9+0x14800] ;  /* 0x0148000009c8783b */ /* 0x000e620000000200 */
[----:B------:R-:W-:-:S03]  /*35d0*/  IADD3.X R5, R5, UR50, R8, P1, P0 ;  /* 0x0000003205057c10 */ /* 0x000fc60008fe0408 */
[----:B------:R-:W1:Y:S04]  /*35e0*/  LDSM.16.M88.4 R220, [R10+0x16000] ;  /* 0x016000000adc783b */ /* 0x000e680000000200 */
[----:B------:R5:W-:Y:S04]  /*35f0*/  STL [R1+0x78], R5 ;  /* 0x0000780501007387 */ /* 0x000be80000100800 */
[----:B------:R1:W1:Y:S04]  /*3600*/  LDSM.16.M88.4 R224, [R10+0x16800] ;  /* 0x016800000ae0783b */ /* 0x0002680000000200 */
[----:B------:R1:W1:Y:S04]  /*3610*/  LDSM.16.M88.4 R228, [R9+0x16000] ;  /* 0x0160000009e4783b */ /* 0x0002680000000200 */
[----:B------:R1:W1:Y:S01]  /*3620*/  LDSM.16.M88.4 R232, [R9+0x16800] ;  /* 0x0168000009e8783b */ /* 0x0002620000000200 */
[----:B--2---:R2:W3:Y:S03]  /*3630*/  R2UR UR14, R7 ;  /* 0x00000000070e73c2 */ /* 0x0044e600000e0000 */
[----:B--2---:R-:W2:Y:S01]  /*3640*/  LDL R7, [R1+0x2c] ;  /* 0x00002c0001077983 */ /* 0x004ea20000100800 */
[----:B-----5:R-:W-:-:S04]  /*3650*/  IMAD.WIDE.U32 R4, R4, -0x2daee0ad, RZ ;  /* 0xd2511f5304047825 */ /* 0x020fc800078e00ff */
[----:B------:R-:W5:Y:S01]  /*3660*/  R2UR UR15, R6 ;  /* 0x00000000060f73c2 */ /* 0x000f6200000e0000 */
[----:B------:R1:W-:Y:S01]  /*3670*/  STL.64 [R1+0x68], R4 ;  /* 0x0000680401007387 */ /* 0x0003e20000100a00 */
[----:B------:R-:W-:Y:S01]  /*3680*/  CS2R R22, SRZ ;  /* 0x0000000000167805 */ /* 0x000fe2000001ff00 */
[----:B------:R-:W-:Y:S02]  /*3690*/  UIADD3 UR17, UR17, -UR21, URZ ;  /* 0x8000001511117290 */ /* 0x000fe4000fffe03f */
[----:B---3--:R-:W-:Y:S02]  /*36a0*/  UIADD3 UR29, UR14, -0x4498517b, URZ ;  /* 0xbb67ae850e1d7890 */ /* 0x008fe4000fffe03f */
[----:B------:R-:W-:Y:S02]  /*36b0*/  UIADD3 UR27, UR14, 0x76cf5d0a, URZ ;  /* 0x76cf5d0a0e1b7890 */ /* 0x000fe4000fffe03f */
[----:B------:R-:W-:Y:S02]  /*36c0*/  UIADD3 UR25, UR14, 0x32370b8f, URZ ;  /* 0x32370b8f0e197890 */ /* 0x000fe4000fffe03f */
[----:B------:R-:W-:-:S02]  /*36d0*/  UIADD3 UR23, UR14, -0x126145ec, URZ ;  /* 0xed9eba140e177890 */ /* 0x000fc4000fffe03f */
[----:B------:R-:W-:Y:S02]  /*36e0*/  UIADD3 UR20, UR14, -0x56f99767, URZ ;  /* 0xa90668990e147890 */ /* 0x000fe4000fffe03f */
[----:B------:R-:W-:Y:S02]  /*36f0*/  UIADD3 UR18, UR14, 0x646e171e, URZ ;  /* 0x646e171e0e127890 */ /* 0x000fe4000fffe03f */
[----:B-----5:R-:W-:Y:S02]  /*3700*/  UIADD3 UR30, UR15, -0x61c88647, URZ ;  /* 0x9e3779b90f1e7890 */ /* 0x020fe4000fffe03f */
[----:B------:R-:W-:Y:S02]  /*3710*/  UIADD3 UR28, UR15, 0x3c6ef372, URZ ;  /* 0x3c6ef3720f1c7890 */ /* 0x000fe4000fffe03f */
[----:B------:R-:W-:Y:S02]  /*3720*/  UIADD3 UR26, UR15, -0x255992d5, URZ ;  /* 0xdaa66d2b0f1a7890 */ /* 0x000fe4000fffe03f */
[----:B------:R-:W-:-:S02]  /*3730*/  UIADD3 UR24, UR15, 0x78dde6e4, URZ ;  /* 0x78dde6e40f187890 */ /* 0x000fc4000fffe03f */
[----:B------:R-:W-:Y:S02]  /*3740*/  UIADD3 UR22, UR15, 0x1715609d, URZ ;  /* 0x1715609d0f167890 */ /* 0x000fe4000fffe03f */
[----:B------:R-:W-:Y:S01]  /*3750*/  UIADD3 UR19, UR15, -0x4ab325aa, URZ ;  /* 0xb54cda560f137890 */ /* 0x000fe2000fffe03f */
[----:B--2---:R2:W3:Y:S04]  /*3760*/  LDSM.16.M88.4 R172, [R7+0x12000] ;  /* 0x0120000007ac783b */ /* 0x0044e80000000200 */
[----:B------:R2:W1:Y:S04]  /*3770*/  LDSM.16.M88.4 R176, [R7+0x12800] ;  /* 0x0128000007b0783b */ /* 0x0004680000000200 */
[----:B------:R2:W1:Y:S04]  /*3780*/  LDSM.16.M88.4 R204, [R7+0x14000] ;  /* 0x0140000007cc783b */ /* 0x0004680000000200 */
[----:B------:R2:W1:Y:S04]  /*3790*/  LDSM.16.M88.4 R208, [R7+0x14800] ;  /* 0x0148000007d0783b */ /* 0x0004680000000200 */
[----:B------:R2:W1:Y:S04]  /*37a0*/  LDSM.16.M88.4 R236, [R7+0x16000] ;  /* 0x0160000007ec783b */ /* 0x0004680000000200 */
[----:B----4-:R2:W1:Y:S02]  /*37b0*/  LDSM.16.M88.4 R240, [R7+0x16800] ;  /* 0x0168000007f0783b */ /* 0x0104640000000200 */
.L_x_363:
[----:B------:R-:W4:Y:S01]  /*37c0*/  LDL R98, [R1+0x8] ;  /* 0x0000080001627983 */ /* 0x000f220000100800 */
[----:B------:R-:W-:Y:S02]  /*37d0*/  USHF.L.U32 UR11, UR8, 0x6, URZ ;  /* 0x00000006080b7899 */ /* 0x000fe4000800063f */
[----:B------:R-:W-:Y:S01]  /*37e0*/  UISETP.GT.AND UP1, UPT, UR8, UR12, UPT ;  /* 0x0000000c0800728c */ /* 0x000fe2000bf24270 */
[----:B-----5:R-:W5:Y:S01]  /*37f0*/  LDL R91, [R1+0x4] ;  /* 0x00000400015b7983 */ /* 0x020f620000100800 */
[----:B------:R-:W-:Y:S02]  /*3800*/  UISETP.GE.AND UP0, UPT, UR11, UR17, UPT ;  /* 0x000000110b00728c */ /* 0x000fe4000bf06270 */
[----:B------:R-:W-:Y:S01]  /*3810*/  IMAD.U32 R88, RZ, RZ, UR11 ;  /* 0x0000000bff587e24 */ /* 0x000fe2000f8e00ff */
[----:B--2---:R-:W2:Y:S01]  /*3820*/  LDL R97, [R1+0xc] ;  /* 0x00000c0001617983 */ /* 0x004ea20000100800 */
[----:B------:R-:W-:Y:S03]  /*3830*/  UISETP.LT.AND UP0, UPT, UR16, UR21, UP0 ;  /* 0x000000151000728c */ /* 0x000fe60008701270 */
[----:B---3--:R-:W3:Y:S03]  /*3840*/  LDL R89, [R1] ;  /* 0x0000000001597983 */ /* 0x008ee60000100800 */
        /* <DEDUP_REMOVED lines=12> */
[----:B----4-:R-:W-:Y:S08]  /*3910*/  LDSM.16.M88.4 R16, [R98] ;  /* 0x000000006210783b */ /* 0x010ff00000000200 */
[----:B-1----:R-:W1:Y:S08]  /*3920*/  LDSM.16.M88.4 R8, [R252+0xc000] ;  /* 0x00c00000fc08783b */ /* 0x002e700000000200 */
[----:B------:R-:W2:Y:S08]  /*3930*/  LDSM.16.M88.4 R68, [R252+0xc800] ;  /* 0x00c80000fc44783b */ /* 0x000eb00000000200 */
[----:B------:R-:W-:Y:S08]  /*3940*/  LDSM.16.M88.4 R72, [R97] ;  /* 0x000000006148783b */ /* 0x000ff00000000200 */
[----:B-----5:R-:W4:Y:S08]  /*3950*/  LDSM.16.M88.4 R76, [R91+0xc000] ;  /* 0x00c000005b4c783b */ /* 0x020f300000000200 */
[----:B------:R-:W5:Y:S01]  /*3960*/  LDSM.16.M88.4 R80, [R91+0xc800] ;  /* 0x00c800005b50783b */ /* 0x000f620000000200 */
[C---:B-1----:R-:W-:Y:S07]  /*3970*/  HMMA.16816.F32.BF16 R4, R16.reuse, R8, RZ ;  /* 0x000000081004723c */ /* 0x042fee00000418ff */
[----:B---3--:R-:W-:Y:S01]  /*3980*/  LDSM.16.M88.4 R84, [R89+0xc800] ;  /* 0x00c800005954783b */ /* 0x008fe20000000200 */
[C---:B------:R-:W-:Y:S08]  /*3990*/  HMMA.16816.F32.BF16 R8, R16.reuse, R10, RZ ;  /* 0x0000000a1008723c */ /* 0x040ff000000418ff */
[C---:B--2---:R-:W-:Y:S08]  /*39a0*/  HMMA.16816.F32.BF16 R12, R16.reuse, R68, RZ ;  /* 0x00000044100c723c */ /* 0x044ff000000418ff */
[----:B------:R-:W-:Y:S01]  /*39b0*/  HMMA.16816.F32.BF16 R16, R16, R70, RZ ;  /* 0x000000461010723c */ /* 0x000fe200000418ff */
[----:B------:R-:W-:Y:S07]  /*39c0*/  LDSM.16.M88.4 R68, [R96] ;  /* 0x000000006044783b */ /* 0x000fee0000000200 */
[C---:B----4-:R-:W-:Y:S08]  /*39d0*/  HMMA.16816.F32.BF16 R4, R72.reuse, R76, R4 ;  /* 0x0000004c4804723c */ /* 0x050ff00000041804 */
[C---:B------:R-:W-:Y:S01]  /*39e0*/  HMMA.16816.F32.BF16 R8, R72.reuse, R78, R8 ;  /* 0x0000004e4808723c */ /* 0x040fe20000041808 */
[----:B------:R-:W1:Y:S07]  /*39f0*/  LDSM.16.M88.4 R76, [R89+0xc000] ;  /* 0x00c00000594c783b */ /* 0x000e6e0000000200 */
[C---:B-----5:R-:W-:Y:S08]  /*3a00*/  HMMA.16816.F32.BF16 R12, R72.reuse, R80, R12 ;  /* 0x00000050480c723c */ /* 0x060ff0000004180c */
[----:B------:R-:W-:Y:S01]  /*3a10*/  HMMA.16816.F32.BF16 R16, R72, R82, R16 ;  /* 0x000000524810723c */ /* 0x000fe20000041810 */
[----:B------:R-:W-:Y:S08]  /*3a20*/  LDSM.16.M88.4 R72, [R95] ;  /* 0x000000005f48783b */ /* 0x000ff00000000200 */
[----:B------:R-:W-:Y:S01]  /*3a30*/  LDSM.16.M88.4 R80, [R90+0xc800] ;  /* 0x00c800005a50783b */ /* 0x000fe20000000200 */
[C---:B-1----:R-:W-:Y:S08]  /*3a40*/  HMMA.16816.F32.BF16 R4, R68.reuse, R76, R4 ;  /* 0x0000004c4404723c */ /* 0x042ff00000041804 */
[C---:B------:R-:W-:Y:S01]  /*3a50*/  HMMA.16816.F32.BF16 R8, R68.reuse, R78, R8 ;  /* 0x0000004e4408723c */ /* 0x040fe20000041808 */
[----:B------:R-:W1:Y:S07]  /*3a60*/  LDSM.16.M88.4 R76, [R90+0xc000] ;  /* 0x00c000005a4c783b */ /* 0x000e6e0000000200 */
[C---:B------:R-:W-:Y:S08]  /*3a70*/  HMMA.16816.F32.BF16 R12, R68.reuse, R84, R12 ;  /* 0x00000054440c723c */ /* 0x040ff0000004180c */
[----:B------:R-:W-:Y:S01]  /*3a80*/  HMMA.16816.F32.BF16 R16, R68, R86, R16 ;  /* 0x000000564410723c */ /* 0x000fe20000041810 */
[----:B------:R-:W-:Y:S08]  /*3a90*/  LDSM.16.M88.4 R68, [R98+0x2000] ;  /* 0x002000006244783b */ /* 0x000ff00000000200 */
[----:B------:R-:W-:Y:S01]  /*3aa0*/  LDSM.16.M88.4 R84, [R252+0xe800] ;  /* 0x00e80000fc54783b */ /* 0x000fe20000000200 */
[C---:B-1----:R-:W-:Y:S08]  /*3ab0*/  HMMA.16816.F32.BF16 R4, R72.reuse, R76, R4 ;  /* 0x0000004c4804723c */ /* 0x042ff00000041804 */
[C---:B------:R-:W-:Y:S01]  /*3ac0*/  HMMA.16816.F32.BF16 R8, R72.reuse, R78, R8 ;  /* 0x0000004e4808723c */ /* 0x040fe20000041808 */
[----:B------:R-:W1:Y:S07]  /*3ad0*/  LDSM.16.M88.4 R76, [R252+0xe000] ;  /* 0x00e00000fc4c783b */ /* 0x000e6e0000000200 */
[C---:B------:R-:W-:Y:S08]  /*3ae0*/  HMMA.16816.F32.BF16 R12, R72.reuse, R80, R12 ;  /* 0x00000050480c723c */ /* 0x040ff0000004180c */
[----:B------:R-:W-:Y:S01]  /*3af0*/  HMMA.16816.F32.BF16 R16, R72, R82, R16 ;  /* 0x000000524810723c */ /* 0x000fe20000041810 */
[----:B------:R-:W-:Y:S08]  /*3b00*/  LDSM.16.M88.4 R72, [R97+0x2000] ;  /* 0x002000006148783b */ /* 0x000ff00000000200 */
[----:B------:R-:W2:Y:S01]  /*3b10*/  LDSM.16.M88.4 R80, [R91+0xe000] ;  /* 0x00e000005b50783b */ /* 0x000ea20000000200 */
[C---:B-1----:R-:W-:Y:S08]  /*3b20*/  HMMA.16816.F32.BF16 R4, R68.reuse, R76, R4 ;  /* 0x0000004c4404723c */ /* 0x042ff00000041804 */
[C---:B------:R-:W-:Y:S01]  /*3b30*/  HMMA.16816.F32.BF16 R8, R68.reuse, R78, R8 ;  /* 0x0000004e4408723c */ /* 0x040fe20000041808 */
[----:B------:R-:W1:Y:S07]  /*3b40*/  LDSM.16.M88.4 R76, [R91+0xe800] ;  /* 0x00e800005b4c783b */ /* 0x000e6e0000000200 */
[C---:B------:R-:W-:Y:S08]  /*3b50*/  HMMA.16816.F32.BF16 R12, R68.reuse, R84, R12 ;  /* 0x00000054440c723c */ /* 0x040ff0000004180c */
[----:B------:R-:W-:Y:S01]  /*3b60*/  HMMA.16816.F32.BF16 R16, R68, R86, R16 ;  /* 0x000000564410723c */ /* 0x000fe20000041810 */
[----:B------:R-:W-:Y:S07]  /*3b70*/  LDSM.16.M88.4 R68, [R96+0x2000] ;  /* 0x002000006044783b */ /* 0x000fee0000000200 */
[C---:B--2---:R-:W-:Y:S01]  /*3b80*/  HMMA.16816.F32.BF16 R4, R72.reuse, R80, R4 ;  /* 0x000000504804723c */ /* 0x044fe20000041804 */
[----:B------:R-:W2:Y:S07]  /*3b90*/  LDSM.16.M88.4 R84, [R89+0xe000] ;  /* 0x00e000005954783b */ /* 0x000eae0000000200 */
[C---:B------:R-:W-:Y:S01]  /*3ba0*/  HMMA.16816.F32.BF16 R8, R72.reuse, R82, R8 ;  /* 0x000000524808723c */ /* 0x040fe20000041808 */
[----:B------:R-:W3:Y:S07]  /*3bb0*/  LDSM.16.M88.4 R80, [R89+0xe800] ;  /* 0x00e800005950783b */ /* 0x000eee0000000200 */
[C---:B-1----:R-:W-:Y:S08]  /*3bc0*/  HMMA.16816.F32.BF16 R12, R72.reuse, R76, R12 ;  /* 0x0000004c480c723c */ /* 0x042ff0000004180c */
[----:B------:R-:W-:Y:S01]  /*3bd0*/  HMMA.16816.F32.BF16 R16, R72, R78, R16 ;  /* 0x0000004e4810723c */ /* 0x000fe20000041810 */
[----:B------:R-:W-:Y:S08]  /*3be0*/  LDSM.16.M88.4 R72, [R95+0x2000] ;  /* 0x002000005f48783b */ /* 0x000ff00000000200 */
[----:B------:R-:W1:Y:S01]  /*3bf0*/  LDSM.16.M88.4 R76, [R90+0xe000] ;  /* 0x00e000005a4c783b */ /* 0x000e620000000200 */
[C---:B--2---:R-:W-:Y:S08]  /*3c00*/  HMMA.16816.F32.BF16 R4, R68.reuse, R84, R4 ;  /* 0x000000544404723c */ /* 0x044ff00000041804 */
[C---:B------:R-:W-:Y:S01]  /*3c10*/  HMMA.16816.F32.BF16 R8, R68.reuse, R86, R8 ;  /* 0x000000564408723c */ /* 0x040fe20000041808 */
[----:B------:R-:W2:Y:S07]  /*3c20*/  LDSM.16.M88.4 R84, [R90+0xe800] ;  /* 0x00e800005a54783b */ /* 0x000eae0000000200 */
[C---:B---3--:R-:W-:Y:S08]  /*3c30*/  HMMA.16816.F32.BF16 R12, R68.reuse, R80, R12 ;  /* 0x00000050440c723c */ /* 0x048ff0000004180c */
[----:B------:R-:W-:Y:S01]  /*3c40*/  HMMA.16816.F32.BF16 R16, R68, R82, R16 ;  /* 0x000000524410723c */ /* 0x000fe20000041810 */
[----:B------:R-:W-:Y:S07]  /*3c50*/  LDSM.16.M88.4 R68, [R98+0x4000] ;  /* 0x004000006244783b */ /* 0x000fee0000000200 */
[C---:B-1----:R-:W-:Y:S01]  /*3c60*/  HMMA.16816.F32.BF16 R4, R72.reuse, R76, R4 ;  /* 0x0000004c4804723c */ /* 0x042fe20000041804 */
[----:B------:R-:W-:Y:S07]  /*3c70*/  LDSM.16.M88.4 R80, [R252+0x10800] ;  /* 0x01080000fc50783b */ /* 0x000fee0000000200 */
[C---:B------:R-:W-:Y:S01]  /*3c80*/  HMMA.16816.F32.BF16 R8, R72.reuse, R78, R8 ;  /* 0x0000004e4808723c */ /* 0x040fe20000041808 */
[----:B------:R-:W1:Y:S07]  /*3c90*/  LDSM.16.M88.4 R76, [R252+0x10000] ;  /* 0x01000000fc4c783b */ /* 0x000e6e0000000200 */
[C---:B--2---:R-:W-:Y:S08]  /*3ca0*/  HMMA.16816.F32.BF16 R12, R72.reuse, R84, R12 ;  /* 0x00000054480c723c */ /* 0x044ff0000004180c */
        /* <DEDUP_REMOVED lines=12> */
[----:B------:R-:W-:Y:S07]  /*3d70*/  LDSM.16.M88.4 R76, [R95+0x4000] ;  /* 0x004000005f4c783b */ /* 0x000fee0000000200 */
[C---:B------:R-:W-:Y:S08]  /*3d80*/  HMMA.16816.F32.BF16 R12, R72.reuse, R84, R12 ;  /* 0x00000054480c723c */ /* 0x040ff0000004180c */
[----:B------:R-:W-:Y:S01]  /*3d90*/  HMMA.16816.F32.BF16 R16, R72, R86, R16 ;  /* 0x000000564810723c */ /* 0x000fe20000041810 */
[----:B------:R1:W3:Y:S07]  /*3da0*/  LDSM.16.M88.4 R72, [R89+0x10800] ;  /* 0x010800005948783b */ /* 0x0002ee0000000200 */
[C---:B--2---:R-:W-:Y:S01]  /*3db0*/  HMMA.16816.F32.BF16 R4, R68.reuse, R80, R4 ;  /* 0x000000504404723c */ /* 0x044fe20000041804 */
[----:B------:R-:W2:Y:S07]  /*3dc0*/  LDSM.16.M88.4 R84, [R90+0x10000] ;  /* 0x010000005a54783b */ /* 0x000eae0000000200 */
[C---:B------:R-:W-:Y:S01]  /*3dd0*/  HMMA.16816.F32.BF16 R8, R68.reuse, R82, R8 ;  /* 0x000000524408723c */ /* 0x040fe20000041808 */
[----:B------:R-:W4:Y:S04]  /*3de0*/  LDL R83, [R1+0x78] ;  /* 0x0000780001537983 */ /* 0x000f280000100800 */
[----:B------:R-:W5:Y:S02]  /*3df0*/  @!P4 S2R R80, SR_TID.X ;  /* 0x000000000050c919 */ /* 0x000f640000002100 */
[----:B------:R-:W-:Y:S06]  /*3e00*/  IMAD.U32 R82, RZ, RZ, UR32 ;  /* 0x00000020ff527e24 */ /* 0x000fec000f8e00ff */
[----:B-1----:R-:W4:Y:S01]  /*3e10*/  LDL R89, [R1+0x64] ;  /* 0x0000640001597983 */ /* 0x002f220000100800 */
[C---:B---3--:R-:W-:Y:S07]  /*3e20*/  HMMA.16816.F32.BF16 R12, R68.reuse, R72, R12 ;  /* 0x00000048440c723c */ /* 0x048fee000004180c */
[----:B------:R-:W-:Y:S01]  /*3e30*/  IMAD.U32 R72, RZ, RZ, UR31 ;  /* 0x0000001fff487e24 */ /* 0x000fe2000f8e00ff */
[----:B------:R-:W-:Y:S01]  /*3e40*/  HMMA.16816.F32.BF16 R16, R68, R74, R16 ;  /* 0x0000004a4410723c */ /* 0x000fe20000041810 */
[----:B------:R1:W3:Y:S03]  /*3e50*/  LDSM.16.M88.4 R68, [R90+0x10800] ;  /* 0x010800005a44783b */ /* 0x0002e60000000200 */
[----:B------:R-:W-:Y:S03]  /*3e60*/  @!P4 IADD3 R72, -R72, 0x1, R94 ;  /* 0x000000014848c810 */ /* 0x000fe60007ffe15e */
[----:B-----5:R-:W-:Y:S01]  /*3e70*/  @!P4 IMAD.SHL.U32 R75, R80, 0x2, RZ ;  /* 0x00000002504bc824 */ /* 0x020fe200078e00ff */
[C---:B--2---:R-:W-:Y:S01]  /*3e80*/  HMMA.16816.F32.BF16 R4, R76.reuse, R84, R4 ;  /* 0x000000544c04723c */ /* 0x044fe20000041804 */
[----:B------:R-:W-:Y:S04]  /*3e90*/  IMAD.U32 R74, RZ, RZ, UR32 ;  /* 0x00000020ff4a7e24 */ /* 0x000fe8000f8e00ff */
[----:B------:R-:W-:Y:S01]  /*3ea0*/  @!P4 LOP3.LUT R75, R99, 0x6, R75, 0xf8, !PT ;  /* 0x00000006634bc812 */ /* 0x000fe200078ef84b */
[----:B------:R-:W-:Y:S01]  /*3eb0*/  FMUL.FTZ R80, R93, 1.4426950216293334961 ;  /* 0x3fb8aa3b5d507820 */ /* 0x000fe20000410000 */
[----:B------:R-:W-:Y:S01]  /*3ec0*/  @!P4 IADD3 R73, R88, UR21, R72 ;  /* 0x000000155849cc10 */ /* 0x000fe2000fffe048 */
[C---:B------:R-:W-:Y:S01]  /*3ed0*/  HMMA.16816.F32.BF16 R8, R76.reuse, R86, R8 ;  /* 0x000000564c08723c */ /* 0x040fe20000041808 */
[----:B------:R-:W2:Y:S03]  /*3ee0*/  S2R R93, SR_TID.X ;  /* 0x00000000005d7919 */ /* 0x000ea60000002100 */
[----:B------:R-:W-:Y:S01]  /*3ef0*/  @!P4 IMAD R72, R74, 0x40, R75 ;  /* 0x000000404a48c824 */ /* 0x000fe200078e024b */
[C---:B------:R-:W-:Y:S01]  /*3f00*/  @!P4 IMNMX R75, R73.reuse, UR21, PT ;  /* 0x00000015494bcc17 */ /* 0x040fe2000b800200 */
[----:B------:R-:W-:Y:S01]  /*3f10*/  IMAD.U32 R74, RZ, RZ, UR8 ;  /* 0x00000008ff4a7e24 */ /* 0x000fe2000f8e00ff */
[----:B------:R-:W-:Y:S02]  /*3f20*/  @!P4 IADD3 R73, R73, 0x8, RZ ;  /* 0x000000084949c810 */ /* 0x000fe40007ffe0ff */
[----:B-1----:R-:W5:Y:S01]  /*3f30*/  LDL.64 R90, [R1+0x68] ;  /* 0x00006800015a7983 */ /* 0x002f620000100a00 */
[-C--:B------:R-:W-:Y:S02]  /*3f40*/  @!P4 ISETP.GE.AND P1, PT, R72, R75.reuse, PT ;  /* 0x0000004b4800c20c */ /* 0x080fe40003f26270 */
[----:B------:R-:W-:Y:S01]  /*3f50*/  IMAD R86, R74, 0x4, R92 ;  /* 0x000000044a567824 */ /* 0x000fe200078e025c */
[----:B------:R-:W-:Y:S02]  /*3f60*/  FSEL R74, R80, RZ, P0 ;  /* 0x000000ff504a7208 */ /* 0x000fe40000000000 */
[----:B------:R-:W1:Y:S01]  /*3f70*/  S2R R92, SR_TID.X ;  /* 0x00000000005c7919 */ /* 0x000e620000002100 */
[----:B------:R-:W-:Y:S01]  /*3f80*/  IMAD.WIDE.U32 R86, R86, -0x326172a9, RZ ;  /* 0xcd9e8d5756567825 */ /* 0x000fe200078e00ff */
[----:B------:R-:W-:Y:S02]  /*3f90*/  @!P4 FSEL R4, R4, -INF , !P1 ;  /* 0xff8000000404c808 */ /* 0x000fe40004800000 */
[----:B------:R-:W-:Y:S03]  /*3fa0*/  @!P4 IADD3 R80, R72, 0x1, RZ ;  /* 0x000000014850c810 */ /* 0x000fe60007ffe0ff */
[--C-:B------:R-:W-:Y:S01]  /*3fb0*/  FFMA.FTZ R4, R4, c[0x0][0x23c], -R74.reuse ;  /* 0x00008f0004047a23 */ /* 0x100fe2000001084a */
[----:B------:R-:W-:Y:S01]  /*3fc0*/  @!P4 ISETP.GE.AND P1, PT, R80, R75, PT ;  /* 0x0000004b5000c20c */ /* 0x000fe20003f26270 */
[C---:B---3--:R-:W-:Y:S03]  /*3fd0*/  HMMA.16816.F32.BF16 R12, R76.reuse, R68, R12 ;  /* 0x000000444c0c723c */ /* 0x048fe6000004180c */
[----:B------:R-:W-:Y:S05]  /*3fe0*/  @!P4 FSEL R5, R5, -INF , !P1 ;  /* 0xff8000000505c808 */ /* 0x000fea0004800000 */
[----:B------:R-:W-:Y:S04]  /*3ff0*/  HMMA.16816.F32.BF16 R16, R76, R70, R16 ;  /* 0x000000464c10723c */ /* 0x000fe80000041810 */
[----:B------:R-:W-:Y:S01]  /*4000*/  FFMA.FTZ R5, R5, c[0x0][0x23c], -R74 ;  /* 0x00008f0005057a23 */ /* 0x000fe2000001084a */
[----:B-1----:R-:W-:Y:S03]  /*4010*/  SHF.R.S32.HI R92, RZ, 0x1f, R92 ;  /* 0x0000001fff5c7819 */ /* 0x002fe6000001145c */
[----:B------:R1:W-:Y:S01]  /*4020*/  MUFU.EX2 R88, R5 ;  /* 0x0000000500587308 */ /* 0x0003e20000000800 */
[----:B--2---:R-:W-:Y:S02]  /*4030*/  LEA.HI R92, R92, R93, RZ, 0x7 ;  /* 0x0000005d5c5c7211 */ /* 0x004fe400078f38ff */
[----:B------:R-:W2:Y:S02]  /*4040*/  LDL R93, [R1+0x50] ;  /* 0x00005000015d7983 */ /* 0x000ea40000100800 */
[----:B------:R-:W-:Y:S05]  /*4050*/  SHF.R.S32.HI R92, RZ, 0x7, R92 ;  /* 0x00000007ff5c7819 */ /* 0x000fea000001145c */
[----:B------:R-:W-:Y:S02]  /*4060*/  IMAD R82, R82, 0x2, R92 ;  /* 0x0000000252527824 */ /* 0x000fe400078e025c */
[----:B------:R-:W3:Y:S01]  /*4070*/  LDL R92, [R1+0x5c] ;  /* 0x00005c00015c7983 */ /* 0x000ee20000100800 */
[----:B-1----:R-:W-:Y:S04]  /*4080*/  @!P4 IADD3 R5, R72, 0x8, RZ ;  /* 0x000000084805c810 */ /* 0x002fe80007ffe0ff */
[-C--:B------:R-:W-:Y:S04]  /*4090*/  @!P4 ISETP.GE.AND P1, PT, R5, R75.reuse, PT ;  /* 0x0000004b0500c20c */ /* 0x080fe80003f26270 */
[----:B------:R-:W-:Y:S05]  /*40a0*/  @!P4 FSEL R8, R8, -INF , !P1 ;  /* 0xff8000000808c808 */ /* 0x000fea0004800000 */
[----:B------:R-:W-:Y:S01]  /*40b0*/  FFMA.FTZ R8, R8, c[0x0][0x23c], -R74 ;  /* 0x00008f0008087a23 */ /* 0x000fe2000001084a */
[----:B----4-:R-:W-:Y:S05]  /*40c0*/  LOP3.LUT R84, R87, UR15, R83, 0x96, !PT ;  /* 0x0000000f57547c12 */ /* 0x010fea000f8e9653 */
[----:B------:R-:W-:Y:S01]  /*40d0*/  IMAD.WIDE.U32 R84, R84, -0x2daee0ad, RZ ;  /* 0xd2511f5354547825 */ /* 0x000fe200078e00ff */
[C---:B------:R-:W-:Y:S03]  /*40e0*/  FSETP.NEU.FTZ.AND P0, PT, R89.reuse, -INF , PT ;  /* 0xff8000005900780b */ /* 0x040fe60003f1d000 */
[----:B------:R-:W-:Y:S02]  /*40f0*/  FMUL.FTZ R81, R89, 1.4426950216293334961 ;  /* 0x3fb8aa3b59517820 */ /* 0x000fe40000410000 */
[----:B------:R1:W-:Y:S02]  /*4100*/  MUFU.EX2 R89, R4 ;  /* 0x0000000400597308 */ /* 0x0003e40000000800 */
[----:B-1----:R-:W-:Y:S02]  /*4110*/  @!P4 IMNMX R4, R73, UR21, PT ;  /* 0x000000154904cc17 */ /* 0x002fe4000b800200 */
[----:B------:R-:W-:Y:S02]  /*4120*/  FSEL R73, R81, RZ, P0 ;  /* 0x000000ff51497208 */ /* 0x000fe40000000000 */
[-C--:B------:R-:W-:Y:S04]  /*4130*/  @!P4 ISETP.GE.AND P0, PT, R72, R4.reuse, PT ;  /* 0x000000044800c20c */ /* 0x080fe80003f06270 */
[----:B------:R-:W-:Y:S02]  /*4140*/  @!P4 FSEL R6, R6, -INF , !P0 ;  /* 0xff8000000606c808 */ /* 0x000fe40004000000 */
[-C--:B------:R-:W-:Y:S03]  /*4150*/  @!P4 ISETP.GE.AND P0, PT, R80, R4.reuse, PT ;  /* 0x000000045000c20c */ /* 0x080fe60003f06270 */
[--C-:B------:R-:W-:Y:S01]  /*4160*/  FFMA.FTZ R6, R6, c[0x0][0x23c], -R73.reuse ;  /* 0x00008f0006067a23 */ /* 0x100fe20000010849 */
[----:B------:R-:W-:Y:S02]  /*4170*/  @!P4 FSEL R7, R7, -INF , !P0 ;  /* 0xff8000000707c808 */ /* 0x000fe40004000000 */
[-C--:B------:R-:W-:Y:S01]  /*4180*/  @!P4 ISETP.GE.AND P0, PT, R5, R4.reuse, PT ;  /* 0x000000040500c20c */ /* 0x080fe20003f06270 */
[----:B------:R1:W-:Y:S01]  /*4190*/  MUFU.EX2 R87, R6 ;  /* 0x0000000600577308 */ /* 0x0003e20000000800 */
[----:B-----5:R-:W-:Y:S02]  /*41a0*/  LOP3.LUT R82, R91, UR14, R82, 0x96, !PT ;  /* 0x0000000e5b527c12 */ /* 0x020fe4000f8e9652 */
[----:B------:R-:W4:Y:S01]  /*41b0*/  LDL R91, [R1+0x54] ;  /* 0x00005400015b7983 */ /* 0x000f220000100800 */
[----:B------:R-:W-:Y:S01]  /*41c0*/  LOP3.LUT R83, R85, UR29, R90, 0x96, !PT ;  /* 0x0000001d55537c12 */ /* 0x000fe2000f8e965a */
[--C-:B------:R-:W-:Y:S01]  /*41d0*/  FFMA.FTZ R85, R7, c[0x0][0x23c], -R73.reuse ;  /* 0x00008f0007557a23 */ /* 0x100fe20000010849 */
[----:B------:R-:W-:Y:S01]  /*41e0*/  @!P4 IADD3 R5, R72, 0x9, RZ ;  /* 0x000000094805c810 */ /* 0x000fe20007ffe0ff */
[----:B------:R-:W5:Y:S01]  /*41f0*/  LDL R90, [R1+0x58] ;  /* 0x00005800015a7983 */ /* 0x000f620000100800 */
[----:B------:R-:W-:Y:S01]  /*4200*/  IMAD.WIDE.U32 R68, R82, -0x326172a9, RZ ;  /* 0xcd9e8d5752447825 */ /* 0x000fe200078e00ff */
[----:B------:R-:W-:Y:S02]  /*4210*/  @!P4 FSEL R10, R10, -INF , !P0 ;  /* 0xff8000000a0ac808 */ /* 0x000fe40004000000 */
[-C--:B------:R-:W-:Y:S01]  /*4220*/  @!P4 ISETP.GE.AND P2, PT, R5, R75.reuse, PT ;  /* 0x0000004b0500c20c */ /* 0x080fe20003f46270 */
[----:B------:R-:W-:Y:S01]  /*4230*/  IMAD.WIDE.U32 R82, R83, -0x326172a9, RZ ;  /* 0xcd9e8d5753527825 */ /* 0x000fe200078e00ff */
[-C--:B------:R-:W-:Y:S01]  /*4240*/  @!P4 ISETP.GE.AND P1, PT, R5, R4.reuse, PT ;  /* 0x000000040500c20c */ /* 0x080fe20003f26270 */
[----:B------:R-:W-:Y:S01]  /*4250*/  MUFU.EX2 R85, R85 ;  /* 0x0000005500557308 */ /* 0x000fe20000000800 */
[----:B------:R-:W-:Y:S01]  /*4260*/  @!P4 FSEL R9, R9, -INF , !P2 ;  /* 0xff8000000909c808 */ /* 0x000fe20005000000 */
[--C-:B------:R-:W-:Y:S01]  /*4270*/  FFMA.FTZ R10, R10, c[0x0][0x23c], -R73.reuse ;  /* 0x00008f000a0a7a23 */ /* 0x100fe20000010849 */
[----:B------:R-:W-:Y:S02]  /*4280*/  LOP3.LUT R80, R83, UR28, R68, 0x96, !PT ;  /* 0x0000001c53507c12 */ /* 0x000fe4000f8e9644 */
[----:B------:R-:W-:Y:S01]  /*4290*/  @!P4 IADD3 R5, R72, 0x10, RZ ;  /* 0x000000104805c810 */ /* 0x000fe20007ffe0ff */
[----:B------:R-:W-:Y:S01]  /*42a0*/  FFMA.FTZ R83, R9, c[0x0][0x23c], -R74 ;  /* 0x00008f0009537a23 */ /* 0x000fe2000001084a */
[----:B------:R-:W-:Y:S01]  /*42b0*/  @!P4 FSEL R11, R11, -INF , !P1 ;  /* 0xff8000000b0bc808 */ /* 0x000fe20004800000 */
[----:B------:R-:W-:Y:S01]  /*42c0*/  IMAD.WIDE.U32 R80, R80, -0x2daee0ad, RZ ;  /* 0xd2511f5350507825 */ /* 0x000fe200078e00ff */
[-C--:B------:R-:W-:Y:S02]  /*42d0*/  @!P4 ISETP.GE.AND P2, PT, R5, R75.reuse, PT ;  /* 0x0000004b0500c20c */ /* 0x080fe40003f46270 */
[----:B-1----:R-:W-:Y:S01]  /*42e0*/  LOP3.LUT R6, R69, UR30, R86, 0x96, !PT ;  /* 0x0000001e45067c12 */ /* 0x002fe2000f8e9656 */
[----:B------:R-:W-:Y:S01]  /*42f0*/  MUFU.EX2 R83, R83 ;  /* 0x0000005300537308 */ /* 0x000fe20000000800 */
[-C--:B------:R-:W-:Y:S02]  /*4300*/  @!P4 ISETP.GE.AND P3, PT, R5, R4.reuse, PT ;  /* 0x000000040500c20c */ /* 0x080fe40003f66270 */
[----:B------:R-:W-:Y:S01]  /*4310*/  @!P4 IADD3 R5, R72, 0x11, RZ ;  /* 0x000000114805c810 */ /* 0x000fe20007ffe0ff */
[----:B------:R-:W-:Y:S01]  /*4320*/  IMAD.WIDE.U32 R6, R6, -0x2daee0ad, RZ ;  /* 0xd2511f5306067825 */ /* 0x000fe200078e00ff */
[----:B------:R-:W-:Y:S02]  /*4330*/  @!P4 FSEL R12, R12, -INF , !P2 ;  /* 0xff8000000c0cc808 */ /* 0x000fe40005000000 */
[-C--:B------:R-:W-:Y:S02]  /*4340*/  @!P4 ISETP.GE.AND P6, PT, R5, R75.reuse, PT ;  /* 0x0000004b0500c20c */ /* 0x080fe40003fc6270 */
[----:B------:R-:W-:Y:S01]  /*4350*/  LOP3.LUT R7, R7, UR27, R84, 0x96, !PT ;  /* 0x0000001b07077c12 */ /* 0x000fe2000f8e9654 */
[----:B------:R-:W-:Y:S01]  /*4360*/  FFMA.FTZ R12, R12, c[0x0][0x23c], -R74 ;  /* 0x00008f000c0c7a23 */ /* 0x000fe2000001084a */
[----:B------:R1:W1:Y:S01]  /*4370*/  MUFU.EX2 R84, R8 ;  /* 0x0000000800547308 */ /* 0x0002620000000800 */
[----:B------:R-:W-:Y:S01]  /*4380*/  LOP3.LUT R6, R81, UR25, R6, 0x96, !PT ;  /* 0x0000001951067c12 */ /* 0x000fe2000f8e9606 */
[--C-:B------:R-:W-:Y:S01]  /*4390*/  FFMA.FTZ R81, R11, c[0x0][0x23c], -R73.reuse ;  /* 0x00008f000b517a23 */ /* 0x100fe20000010849 */
[----:B------:R-:W-:Y:S02]  /*43a0*/  @!P4 FSEL R13, R13, -INF , !P6 ;  /* 0xff8000000d0dc808 */ /* 0x000fe40007000000 */
[----:B------:R-:W-:Y:S02]  /*43b0*/  @!P4 FSEL R14, R14, -INF , !P3 ;  /* 0xff8000000e0ec808 */ /* 0x000fe40005800000 */
[-C--:B------:R-:W-:Y:S01]  /*43c0*/  @!P4 ISETP.GE.AND P0, PT, R5, R4.reuse, PT ;  /* 0x000000040500c20c */ /* 0x080fe20003f06270 */
[----:B------:R-:W-:Y:S01]  /*43d0*/  FFMA.FTZ R13, R13, c[0x0][0x23c], -R74 ;  /* 0x00008f000d0d7a23 */ /* 0x000fe2000001084a */
[----:B------:R-:W-:Y:S01]  /*43e0*/  @!P4 IADD3 R5, R72, 0x18, RZ ;  /* 0x000000184805c810 */ /* 0x000fe20007ffe0ff */
[--C-:B------:R-:W-:Y:S01]  /*43f0*/  FFMA.FTZ R14, R14, c[0x0][0x23c], -R73.reuse ;  /* 0x00008f000e0e7a23 */ /* 0x100fe20000010849 */
[----:B------:R-:W-:Y:S01]  /*4400*/  @!P4 IADD3 R72, R72, 0x19, RZ ;  /* 0x000000194848c810 */ /* 0x000fe20007ffe0ff */
[----:B------:R2:W-:Y:S01]  /*4410*/  MUFU.EX2 R78, R13 ;  /* 0x0000000d004e7308 */ /* 0x0005e20000000800 */
[CC--:B------:R-:W-:Y:S02]  /*4420*/  @!P4 ISETP.GE.AND P1, PT, R5.reuse, R75.reuse, PT ;  /* 0x0000004b0500c20c */ /* 0x0c0fe40003f26270 */
[-C--:B------:R-:W-:Y:S02]  /*4430*/  @!P4 ISETP.GE.AND P5, PT, R5, R4.reuse, PT ;  /* 0x000000040500c20c */ /* 0x080fe40003fa6270 */
[C---:B------:R-:W-:Y:S02]  /*4440*/  @!P4 ISETP.GE.AND P6, PT, R72.reuse, R4, PT ;  /* 0x000000044800c20c */ /* 0x040fe40003fc6270 */
[----:B------:R-:W-:Y:S02]  /*4450*/  @!P4 ISETP.GE.AND P2, PT, R72, R75, PT ;  /* 0x0000004b4800c20c */ /* 0x000fe40003f46270 */
[----:B------:R-:W-:Y:S01]  /*4460*/  @!P4 FSEL R16, R16, -INF , !P1 ;  /* 0xff8000001010c808 */ /* 0x000fe20004800000 */
[----:B------:R2:W-:Y:S01]  /*4470*/  MUFU.EX2 R77, R14 ;  /* 0x0000000e004d7308 */ /* 0x0005e20000000800 */
[----:B------:R-:W-:Y:S01]  /*4480*/  @!P4 FSEL R17, R17, -INF , !P2 ;  /* 0xff8000001111c808 */ /* 0x000fe20005000000 */
[----:B-1----:R-:W-:Y:S01]  /*4490*/  IMAD.WIDE.U32 R8, R7, -0x326172a9, RZ ;  /* 0xcd9e8d5707087825 */ /* 0x002fe200078e00ff */
[----:B------:R-:W-:Y:S02]  /*44a0*/  @!P4 FSEL R18, R18, -INF , !P5 ;  /* 0xff8000001212c808 */ /* 0x000fe40006800000 */
[----:B------:R-:W-:Y:S01]  /*44b0*/  @!P4 FSEL R19, R19, -INF , !P6 ;  /* 0xff8000001313c808 */ /* 0x000fe20007000000 */
[----:B------:R-:W-:Y:S01]  /*44c0*/  IMAD.WIDE.U32 R6, R6, -0x326172a9, RZ ;  /* 0xcd9e8d5706067825 */ /* 0x000fe200078e00ff */
[----:B------:R-:W-:Y:S02]  /*44d0*/  LOP3.LUT R68, R9, UR26, R82, 0x96, !PT ;  /* 0x0000001a09447c12 */ /* 0x000fe4000f8e9652 */
[----:B------:R-:W-:Y:S01]  /*44e0*/  @!P4 FSEL R15, R15, -INF , !P0 ;  /* 0xff8000000f0fc808 */ /* 0x000fe20004000000 */
[----:B------:R1:W-:Y:S01]  /*44f0*/  MUFU.EX2 R82, R10 ;  /* 0x0000000a00527308 */ /* 0x0003e20000000800 */
[----:B------:R-:W-:Y:S01]  /*4500*/  LOP3.LUT R8, R7, UR24, R8, 0x96, !PT ;  /* 0x0000001807087c12 */ /* 0x000fe2000f8e9608 */
[----:B------:R-:W-:Y:S04]  /*4510*/  IMAD.WIDE.U32 R68, R68, -0x2daee0ad, RZ ;  /* 0xd2511f5344447825 */ /* 0x000fe800078e00ff */
[----:B------:R-:W-:Y:S04]  /*4520*/  IMAD.WIDE.U32 R8, R8, -0x2daee0ad, RZ ;  /* 0xd2511f5308087825 */ /* 0x000fe800078e00ff */
[----:B------:R-:W3:Y:S01]  /*4530*/  MUFU.EX2 R81, R81 ;  /* 0x0000005100517308 */ /* 0x000ee20000000800 */
[----:B------:R-:W-:Y:S01]  /*4540*/  LOP3.LUT R5, R9, UR20, R68, 0x96, !PT ;  /* 0x0000001409057c12 */ /* 0x000fe2000f8e9644 */
[--C-:B------:R-:W-:Y:S02]  /*4550*/  FFMA.FTZ R15, R15, c[0x0][0x23c], -R73.reuse ;  /* 0x00008f000f0f7a23 */ /* 0x100fe40000010849 */
[--C-:B------:R-:W-:Y:S02]  /*4560*/  FFMA.FTZ R16, R16, c[0x0][0x23c], -R74.reuse ;  /* 0x00008f0010107a23 */ /* 0x100fe4000001084a */
[----:B------:R-:W-:Y:S04]  /*4570*/  IMAD.WIDE.U32 R4, R5, -0x326172a9, RZ ;  /* 0xcd9e8d5705047825 */ /* 0x000fe800078e00ff */
[----:B------:R-:W-:Y:S01]  /*4580*/  FFMA.FTZ R74, R17, c[0x0][0x23c], -R74 ;  /* 0x00008f00114a7a23 */ /* 0x000fe2000001084a */
[----:B--2---:R-:W-:Y:S01]  /*4590*/  LOP3.LUT R13, R4, 0xff, RZ, 0xc0, !PT ;  /* 0x000000ff040d7812 */ /* 0x004fe200078ec0ff */
[----:B------:R-:W-:Y:S01]  /*45a0*/  MUFU.EX2 R76, R15 ;  /* 0x0000000f004c7308 */ /* 0x000fe20000000800 */
[----:B------:R-:W-:Y:S01]  /*45b0*/  SHF.R.U32.HI R14, RZ, 0x10, R4 ;  /* 0x00000010ff0e7819 */ /* 0x000fe20000011604 */
[--C-:B------:R-:W-:Y:S01]  /*45c0*/  FFMA.FTZ R18, R18, c[0x0][0x23c], -R73.reuse ;  /* 0x00008f0012127a23 */ /* 0x100fe20000010849 */
[----:B-1----:R-:W-:Y:S01]  /*45d0*/  LOP3.LUT R10, R69, UR23, R80, 0x96, !PT ;  /* 0x00000017450a7c12 */ /* 0x002fe2000f8e9650 */
[----:B------:R-:W-:Y:S01]  /*45e0*/  FFMA.FTZ R73, R19, c[0x0][0x23c], -R73 ;  /* 0x00008f0013497a23 */ /* 0x000fe20000010849 */
[----:B------:R-:W-:Y:S03]  /*45f0*/  ISETP.LE.U32.AND P4, PT, R13, UR34, PT ;  /* 0x000000220d007c0c */ /* 0x000fe6000bf83070 */
[----:B------:R-:W-:Y:S02]  /*4600*/  IMAD.WIDE.U32 R10, R10, -0x326172a9, RZ ;  /* 0xcd9e8d570a0a7825 */ /* 0x000fe400078e00ff */
[----:B------:R1:W2:Y:S03]  /*4610*/  MUFU.EX2 R80, R12 ;  /* 0x0000000c00507308 */ /* 0x0002a60000000800 */
[----:B------:R-:W-:Y:S05]  /*4620*/  LOP3.LUT R6, R11, UR22, R6, 0x96, !PT ;  /* 0x000000160b067c12 */ /* 0x000fea000f8e9606 */
[----:B------:R-:W-:Y:S02]  /*4630*/  IMAD.WIDE.U32 R6, R6, -0x2daee0ad, RZ ;  /* 0xd2511f5306067825 */ /* 0x000fe400078e00ff */
[----:B------:R-:W-:Y:S02]  /*4640*/  MUFU.EX2 R75, R16 ;  /* 0x00000010004b7308 */ /* 0x000fe40000000800 */
[----:B------:R-:W-:Y:S01]  /*4650*/  @!P4 FADD.FTZ R84, -R84, -RZ ;  /* 0x800000ff5454c221 */ /* 0x000fe20000010100 */
[C---:B------:R-:W-:Y:S02]  /*4660*/  LOP3.LUT R69, R6.reuse, 0xffff, RZ, 0xc0, !PT ;  /* 0x0000ffff06457812 */ /* 0x040fe400078ec0ff */
[--C-:B------:R-:W-:Y:S02]  /*4670*/  SHF.R.U32.HI R68, RZ, 0x10, R6.reuse ;  /* 0x00000010ff447819 */ /* 0x100fe40000011606 */
[----:B------:R-:W-:Y:S02]  /*4680*/  SHF.R.U32.HI R9, RZ, 0x18, R6 ;  /* 0x00000018ff097819 */ /* 0x000fe40000011606 */
[----:B------:R-:W-:Y:S01]  /*4690*/  LOP3.LUT R11, R6, 0xff, RZ, 0xc0, !PT ;  /* 0x000000ff060b7812 */ /* 0x000fe200078ec0ff */
[----:B------:R-:W-:Y:S01]  /*46a0*/  MUFU.EX2 R74, R74 ;  /* 0x0000004a004a7308 */ /* 0x000fe20000000800 */
[----:B------:R-:W-:Y:S02]  /*46b0*/  LOP3.LUT R6, R5, UR19, R10, 0x96, !PT ;  /* 0x0000001305067c12 */ /* 0x000fe4000f8e960a */
[----:B------:R-:W-:Y:S02]  /*46c0*/  LOP3.LUT R10, R4, 0xffff, RZ, 0xc0, !PT ;  /* 0x0000ffff040a7812 */ /* 0x000fe400078ec0ff */
[C---:B------:R-:W-:Y:S02]  /*46d0*/  LOP3.LUT R5, R6.reuse, 0xffff, RZ, 0xc0, !PT ;  /* 0x0000ffff06057812 */ /* 0x040fe400078ec0ff */
[----:B-1----:R-:W-:Y:S02]  /*46e0*/  SHF.R.U32.HI R12, RZ, 0x18, R4 ;  /* 0x00000018ff0c7819 */ /* 0x002fe40000011604 */
[----:B------:R-:W-:Y:S01]  /*46f0*/  SHF.R.U32.HI R4, RZ, 0x8, R5 ;  /* 0x00000008ff047819 */ /* 0x000fe20000011605 */
[----:B------:R-:W1:Y:S01]  /*4700*/  MUFU.EX2 R72, R18 ;  /* 0x0000001200487308 */ /* 0x000e620000000800 */
[----:B------:R-:W-:Y:S02]  /*4710*/  SHF.R.U32.HI R5, RZ, 0x10, R6 ;  /* 0x00000010ff057819 */ /* 0x000fe40000011606 */
[----:B------:R-:W-:Y:S02]  /*4720*/  LOP3.LUT R8, R7, UR18, R8, 0x96, !PT ;  /* 0x0000001207087c12 */ /* 0x000fe4000f8e9608 */
[----:B------:R-:W-:Y:S02]  /*4730*/  LOP3.LUT R7, R6, 0xff, RZ, 0xc0, !PT ;  /* 0x000000ff06077812 */ /* 0x000fe400078ec0ff */
[----:B------:R-:W-:Y:S02]  /*4740*/  LOP3.LUT R4, R4, 0xffff, RZ, 0xc0, !PT ;  /* 0x0000ffff04047812 */ /* 0x000fe400078ec0ff */
[----:B------:R-:W-:Y:S01]  /*4750*/  LOP3.LUT R5, R5, 0xff, RZ, 0xc0, !PT ;  /* 0x000000ff05057812 */ /* 0x000fe200078ec0ff */
[----:B------:R-:W1:Y:S01]  /*4760*/  MUFU.EX2 R73, R73 ;  /* 0x0000004900497308 */ /* 0x000e620000000800 */
        /* <DEDUP_REMOVED lines=19> */
[----:B---3--:R-:W-:Y:S01]  /*48a0*/  @!P1 FADD.FTZ R81, -R81, -RZ ;  /* 0x800000ff51519221 */ /* 0x008fe20000010100 */
[----:B------:R-:W-:Y:S01]  /*48b0*/  LOP3.LUT R8, R8, 0xffff, RZ, 0xc0, !PT ;  /* 0x0000ffff08087812 */ /* 0x000fe200078ec0ff */
[----:B--2---:R-:W-:Y:S01]  /*48c0*/  @!P2 FADD.FTZ R80, -R80, -RZ ;  /* 0x800000ff5050a221 */ /* 0x004fe20000010100 */
        /* <DEDUP_REMOVED lines=20> */
[----:B-1----:R-:W-:Y:S01]  /*4a10*/  @!P1 FADD.FTZ R72, -R72, -RZ ;  /* 0x800000ff48489221 */ /* 0x002fe20000010100 */
        /* <DEDUP_REMOVED lines=13> */
[----:B--2---:R-:W-:Y:S02]  /*4af0*/  F2FP.RELU.BF16.PACK_AB R6, R76, R77 ;  /* 0x0000004d4c06723e */ /* 0x004fe400000018ff */
[----:B---3--:R-:W-:Y:S02]  /*4b00*/  F2FP.RELU.BF16.PACK_AB R5, R74, R75 ;  /* 0x0000004b4a05723e */ /* 0x008fe400000018ff */
[----:B-1----:R-:W-:Y:S01]  /*4b10*/  F2FP.RELU.BF16.PACK_AB R4, R73, R72 ;  /* 0x000000484904723e */ /* 0x002fe200000018ff */
[----:B----4-:R-:W-:Y:S04]  /*4b20*/  STS [R91+0x14000], R7 ;  /* 0x014000075b007388 */ /* 0x010fe80000000800 */
[----:B------:R-:W-:Y:S04]  /*4b30*/  STS [R91+0x14400], R6 ;  /* 0x014400065b007388 */ /* 0x000fe80000000800 */
[----:B-----5:R-:W-:Y:S04]  /*4b40*/  STS [R90+0x14000], R5 ;  /* 0x014000055a007388 */ /* 0x020fe80000000800 */
        /* <DEDUP_REMOVED lines=125> */
[----:B------:R-:W-:Y:S01]  /*5320*/  FMUL.FTZ R10, R77, R10 ;  /* 0x0000000a4d0a7220 */ /* 0x000fe20000410000 */
[----:B------:R-:W-:Y:S01]  /*5330*/  PLOP3.LUT P3, PT, PT, PT, UP1, 0x80, 0x0 ;  /* 0x000000000000781c */ /* 0x000fe20003f6f018 */
[----:B------:R-:W-:Y:S01]  /*5340*/  FMUL.FTZ R81, R81, R4 ;  /* 0x0000000451517220 */ /* 0x000fe20000410000 */
[----:B------:R-:W-:Y:S02]  /*5350*/  F2FP.BF16.PACK_AB R4, R85, R87 ;  /* 0x000000575504723e */ /* 0x000fe400000010ff */
[----:B------:R-:W-:Y:S01]  /*5360*/  FSEL R5, R5, R68, P1 ;  /* 0x0000004405057208 */ /* 0x000fe20000800000 */
[----:B------:R-:W-:Y:S01]  /*5370*/  @P0 FADD.FTZ R68, -R68, R19 ;  /* 0x0000001344440221 */ /* 0x000fe20000010100 */
[----:B------:R-:W-:Y:S01]  /*5380*/  F2FP.BF16.PACK_AB R6, R81, R82 ;  /* 0x000000525106723e */ /* 0x000fe200000010ff */
[----:B------:R1:W-:Y:S02]  /*5390*/  STS [R93+0x12400], R4 ;  /* 0x012400045d007388 */ /* 0x0003e40000000800 */
        /* <DEDUP_REMOVED lines=113> */
.L_x_361:
        /* <DEDUP_REMOVED lines=119> */
[----:B----4-:R1:W-:Y:S04]  /*6220*/  @P3 STL [R1+0x60], R25 ;  /* 0x0000601901003387 */ /* 0x0103e80000100800 */
[----:B-1----:R1:W5:Y:S04]  /*6230*/  LDL.LU.64 R24, [R1+0x98] ;  /* 0x0000980001187983 */ /* 0x0023680000300a00 */
[----:B---3--:R2:W-:Y:S02]  /*6240*/  @P3 STL [R1+0x64], R246 ;  /* 0x000064f601003387 */ /* 0x0085e40000100800 */
        /* <DEDUP_REMOVED lines=248> */
.L_x_362:
        /* <DEDUP_REMOVED lines=16> */
[----:B------:R-:W-:Y:S01]  /*72d0*/  FMUL.FTZ R13, R45, c[0x0][0x2dc] ;  /* 0x0000b7002d0d7a20 */ /* 0x000fe20000410000 */
        /* <DEDUP_REMOVED lines=130> */
[----:B-1----:R-:W-:Y:S01]  /*7b00*/  FMUL.FTZ R9, R57, c[0x0][0x2dc] ;  /* 0x0000b70039097a20 */ /* 0x002fe20000410000 */
        /* <DEDUP_REMOVED lines=73> */
.L_x_364:
        /* <DEDUP_REMOVED lines=19> */
.L_x_365:
        /* <DEDUP_REMOVED lines=53> */
.L_x_367:
[----:B-1-34-:R-:W-:Y:S05]  /*8420*/  BSYNC B0 ;  /* 0x0000000000007941 */ /* 0x01afea0003800000 */
.L_x_366:
        /* <DEDUP_REMOVED lines=16> */
.L_x_369:
[----:B------:R-:W-:Y:S05]  /*8530*/  BSYNC B0 ;  /* 0x0000000000007941 */ /* 0x000fea0003800000 */
.L_x_368:
        /* <DEDUP_REMOVED lines=26> */
.L_x_371:
[----:B------:R-:W-:Y:S05]  /*86e0*/  BSYNC B0 ;  /* 0x0000000000007941 */ /* 0x000fea0003800000 */
.L_x_370:
        /* <DEDUP_REMOVED lines=13> */
.L_x_360:
[----:B------:R-:W-:Y:S05]  /*87c0*/  BSYNC B1 ;  /* 0x0000000000017941 */ /* 0x000fea0003800000 */
.L_x_346:
        /* <DEDUP_REMOVED lines=11> */
.L_x_372:
[----:B------:R-:W-:Y:S05]  /*8880*/  EXIT ;  /* 0x000000000000794d */ /* 0x000fea0003800000 */
.L_x_374:
        /* <DEDUP_REMOVED lines=15> */
.L_x_807:


//--------------------- .text._ZN5flash44flash_bwd_dq_dk_dv_loop_seqk_parallel_kernelI23Flash_bwd_kernel_traitsILi192ELi64ELi64ELi8ELi4ELi2ELi2ELb1ELb1EN7cutlass10bfloat16_tE19Flash_kernel_traitsILi192ELi64ELi64ELi8ES3_EELb0ELb1ELb0ELb0ELb0ELb1ELb1EEEvNS_16Flash_bwd_paramsE --------------------------
	.section	.text._ZN5flash44flash_bwd_dq_dk_dv_loop_seqk_parallel_kernelI23Flash_bwd_kernel_traitsILi192ELi64ELi64ELi8ELi4ELi2ELi2ELb1ELb1EN7cutlass10bfloat16_tE19Flash_kernel_traitsILi192ELi64ELi64ELi8ES3_EELb0ELb1ELb0ELb0ELb0ELb1ELb1EEEvNS_16Flash_bwd_paramsE,"ax",@progbits
	.sectioninfo	@"SHI_REGISTERS=255"
	.align	128
        .global         _ZN5flash44flash_bwd_dq_dk_dv_loop_seqk_parallel_kernelI23Flash_bwd_kernel_traitsILi192ELi64ELi64ELi8ELi4ELi2ELi2ELb1ELb1EN7cutlass10bfloat16_tE19Flash_kernel_traitsILi192ELi64ELi64ELi8ES3_EELb0ELb1ELb0ELb0ELb0ELb1ELb1EEEvNS_16Flash_bwd_paramsE
        .type           _ZN5flash44flash_bwd_dq_dk_dv_loop_seqk_parallel_kernelI23Flash_bwd_kernel_traitsILi192ELi64ELi64ELi8ELi4ELi2ELi2ELb1ELb1EN7cutlass10bfloat16_tE19Flash_kernel_traitsILi192ELi64ELi64ELi8ES3_EELb0ELb1ELb0ELb0ELb0ELb1ELb1EEEvNS_16Flash_bwd_paramsE,@function
        .size           _ZN5flash44flash_bwd_dq_dk_dv_loop_seqk_parallel_kernelI23Flash_bwd_kernel_traitsILi192ELi64ELi64ELi8ELi4ELi2ELi2ELb1ELb1EN7cutlass10bfloat16_tE19Flash_kernel_traitsILi192ELi64ELi64ELi8ES3_EELb0ELb1ELb0ELb0ELb0ELb1ELb1EEEvNS_16Flash_bwd_paramsE,(.L_x_808 - _ZN5flash44flash_bwd_dq_dk_dv_loop_seqk_parallel_kernelI23Flash_bwd_kernel_traitsILi192ELi64ELi64ELi8ELi4ELi2ELi2ELb1ELb1EN7cutlass10bfloat16_tE19Flash_kernel_traitsILi192ELi64ELi64ELi8ES3_EELb0ELb1ELb0ELb0ELb0ELb1ELb1EEEvNS_16Flash_bwd_paramsE)
        .other          _ZN5flash44flash_bwd_dq_dk_dv_loop_seqk_parallel_kernelI23Flash_bwd_kernel_traitsILi192ELi64ELi64ELi8ELi4ELi2ELi2ELb1ELb1EN7cutlass10bfloat16_tE19Flash_kernel_traitsILi192ELi64ELi64ELi8ES3_EELb0ELb1ELb0ELb0ELb0ELb1ELb1EEEvNS_16Flash_bwd_paramsE,@"STO_CUDA_ENTRY STV_DEFAULT"
_ZN5flash44flash_bwd_dq_dk_dv_loop_seqk_parallel_kernelI23Flash_bwd_kernel_traitsILi192ELi64ELi64ELi8ELi4ELi2ELi2ELb1ELb1EN7cutlass10bfloat16_tE19Flash_kernel_traitsILi192ELi64ELi64ELi8ES3_EELb0ELb1ELb0ELb0ELb0ELb1ELb1EEEvNS_16Flash_bwd_paramsE:
.text._ZN5flash44flash_bwd_dq_dk_dv_loop_seqk_parallel_kernelI23Flash_bwd_kernel_traitsILi192ELi64ELi64ELi8ELi4ELi2ELi2ELb1ELb1EN7cutlass10bfloat16_tE19Flash_kernel_traitsILi192ELi64ELi64ELi8ES3_EELb0ELb1ELb0ELb0ELb0ELb1ELb1EEEvNS_16Flash_bwd_paramsE:
        /* <DEDUP_REMOVED lines=211> */
.L_x_403:
        /* <DEDUP_REMOVED lines=53> */
.L_x_375:
        /* <DEDUP_REMOVED lines=59> */
.L_x_377:
        /* <DEDUP_REMOVED lines=18> */
.L_x_378:
        /* <DEDUP_REMOVED lines=68> */
.L_x_379:
[----:B------:R-:W-:Y:S02]  /*1990*/  UMOV UR8, UR48 ;  /* 0x0000003000087c82 */ /* 0x000fe40008000000 */
.L_x_380:
        /* <DEDUP_REMOVED lines=107> */
.L_x_382:
        /* <DEDUP_REMOVED lines=18> */
.L_x_383:
        /* <DEDUP_REMOVED lines=29> */
.L_x_385:
[----:B------:R-:W-:Y:S05]  /*2340*/  BSYNC B0 ;  /* 0x0000000000007941 */ /* 0x000fea0003800000 */
.L_x_384:
        /* <DEDUP_REMOVED lines=16> */
.L_x_387:
[----:B------:R-:W-:Y:S05]  /*2450*/  BSYNC B0 ;  /* 0x0000000000007941 */ /* 0x000fea0003800000 */
.L_x_386:
        /* <DEDUP_REMOVED lines=27> */
.L_x_389:
[----:B------:R-:W-:Y:S05]  /*2610*/  BSYNC B0 ;  /* 0x0000000000007941 */ /* 0x000fea0003800000 */
.L_x_388:
        /* <DEDUP_REMOVED lines=14> */
.L_x_381:
        /* <DEDUP_REMOVED lines=250> */
.L_x_393:
[----:B------:R-:W3:Y:S01]  /*36a0*/  LDL R246, [R1+0x4] ;  /* 0x0000040001f67983 */ /* 0x000ee20000100800 */
[----:B------:R-:W-:Y:S03]  /*36b0*/  USHF.L.U32 UR11, UR6, 0x6, URZ ;  /* 0x00000006060b7899 */ /* 0x000fe6000800063f */
[----:B------:R-:W4:Y:S01]  /*36c0*/  LDL R245, [R1] ;  /* 0x0000000001f57983 */ /* 0x000f220000100800 */
[----:B------:R-:W-:Y:S03]  /*36d0*/  UISETP.GE.AND UP0, UPT, UR11, UR15, UPT ;  /* 0x0000000f0b00728c */ /* 0x000fe6000bf06270 */
[----:B--2---:R-:W2:Y:S01]  /*36e0*/  LDL R244, [R1+0x10] ;  /* 0x0000100001f47983 */ /* 0x004ea20000100800 */
[----:B------:R-:W-:Y:S03]  /*36f0*/  UISETP.LT.AND UP0, UPT, UR14, UR16, UP0 ;  /* 0x000000100e00728c */ /* 0x000fe60008701270 */
[----:B-1----:R1:W-:Y:S03]  /*3700*/  STL [R1+0xac], R107 ;  /* 0x0000ac6b01007387 */ /* 0x0023e60000100800 */
[----:B------:R-:W-:Y:S01]  /*3710*/  PLOP3.LUT P0, PT, PT, PT, UP0, 0x80, 0x0 ;  /* 0x000000000000781c */ /* 0x000fe20003f0f008 */
[----:B------:R-:W0:Y:S01]  /*3720*/  LDGDEPBAR ;  /* 0x00000000000079af */ /* 0x000e220000000000 */
[----:B------:R-:W-:Y:S06]  /*3730*/  UISETP.GT.AND UP0, UPT, UR6, UR12, UPT ;  /* 0x0000000c0600728c */ /* 0x000fec000bf04270 */
[----:B------:R-:W-:Y:S01]  /*3740*/  PLOP3.LUT P3, PT, PT, PT, UP0, 0x80, 0x0 ;  /* 0x000000000000781c */ /* 0x000fe20003f6f008 */
        /* <DEDUP_REMOVED lines=18> */
[----:B------:R-:W-:Y:S08]  /*3870*/  LDSM.16.M88.4 R68, [R252+0xc800] ;  /* 0x00c80000fc44783b */ /* 0x000ff00000000200 */
[----:B---3--:R-:W-:Y:S08]  /*3880*/  LDSM.16.M88.4 R76, [R246+0xc000] ;  /* 0x00c00000f64c783b */ /* 0x008ff00000000200 */
[----:B------:R-:W-:Y:S08]  /*3890*/  LDSM.16.M88.4 R80, [R246+0xc800] ;  /* 0x00c80000f650783b */ /* 0x000ff00000000200 */
[----:B----4-:R-:W-:Y:S08]  /*38a0*/  LDSM.16.M88.4 R88, [R245+0xc000] ;  /* 0x00c00000f558783b */ /* 0x010ff00000000200 */
[----:B--2---:R-:W-:Y:S08]  /*38b0*/  LDSM.16.M88.4 R96, [R244+0xc000] ;  /* 0x00c00000f460783b */ /* 0x004ff00000000200 */
[----:B------:R-:W1:Y:S08]  /*38c0*/  LDSM.16.M88.4 R16, [R107] ;  /* 0x000000006b10783b */ /* 0x000e700000000200 */
[----:B------:R-:W2:Y:S01]  /*38d0*/  LDSM.16.M88.4 R72, [R106] ;  /* 0x000000006a48783b */ /* 0x000ea20000000200 */
[C---:B-1----:R-:W-:Y:S08]  /*38e0*/  HMMA.16816.F32.BF16 R4, R16.reuse, R8, RZ ;  /* 0x000000081004723c */ /* 0x042ff000000418ff */
[C---:B------:R-:W-:Y:S08]  /*38f0*/  HMMA.16816.F32.BF16 R8, R16.reuse, R10, RZ ;  /* 0x0000000a1008723c */ /* 0x040ff000000418ff */
[C---:B------:R-:W-:Y:S01]  /*3900*/  HMMA.16816.F32.BF16 R12, R16.reuse, R68, RZ ;  /* 0x00000044100c723c */ /* 0x040fe200000418ff */
[----:B------:R-:W1:Y:S07]  /*3910*/  LDSM.16.M88.4 R84, [R105] ;  /* 0x000000006954783b */ /* 0x000e6e0000000200 */
        /* <DEDUP_REMOVED lines=229> */
[----:B------:R-:W2:Y:S08]  /*4770*/  LDSM.16.M88.4 R68, [R106+0x6000] ;  /* 0x006000006a44783b */ /* 0x000eb00000000200 */
        /* <DEDUP_REMOVED lines=245> */
[----:B------:R-:W2:Y:S01]  /*56d0*/  LDL.LU.64 R94, [R1+0x40] ;  /* 0x00004000015e7983 */ /* 0x000ea20000300a00 */
[----:B------:R-:W-:Y:S01]  /*56e0*/  IMAD.MOV.U32 R6, RZ, RZ, c[0x0][0x370] ;  /* 0x0000dc00ff067624 */ /* 0x000fe200078e00ff */
[----:B------:R-:W-:Y:S02]  /*56f0*/  MOV R7, c[0x0][0x374] ;  /* 0x0000dd0000077a02 */ /* 0x000fe40000000f00 */
[----:B------:R-:W3:Y:S01]  /*5700*/  LDL R92, [R1+0x38] ;  /* 0x00003800015c7983 */ /* 0x000ee20000100800 */
[----:B-1----:R-:W-:Y:S05]  /*5710*/  IMAD.U32 R4, R6, -0x40, RZ ;  /* 0xffffffc006047824 */ /* 0x002fea00078e00ff */
        /* <DEDUP_REMOVED lines=17> */
.L_x_391:
        /* <DEDUP_REMOVED lines=371> */
.L_x_392:
        /* <DEDUP_REMOVED lines=172> */
.L_x_394:
        /* <DEDUP_REMOVED lines=18> */
.L_x_395:
        /* <DEDUP_REMOVED lines=53> */
.L_x_397:
[----:B-1-34-:R-:W-:Y:S05]  /*7e90*/  BSYNC B0 ;  /* 0x0000000000007941 */ /* 0x01afea0003800000 */
.L_x_396:
        /* <DEDUP_REMOVED lines=16> */
.L_x_399:
[----:B------:R-:W-:Y:S05]  /*7fa0*/  BSYNC B0 ;  /* 0x0000000000007941 */ /* 0x000fea0003800000 */
.L_x_398:
        /* <DEDUP_REMOVED lines=26> */
.L_x_401:
[----:B------:R-:W-:Y:S05]  /*8150*/  BSYNC B0 ;  /* 0x0000000000007941 */ /* 0x000fea0003800000 */
.L_x_400:
        /* <DEDUP_REMOVED lines=13> */
.L_x_390:
[----:B------:R-:W-:Y:S05]  /*8230*/  BSYNC B1 ;  /* 0x0000000000017941 */ /* 0x000fea0003800000 */
.L_x_376:
        /* <DEDUP_REMOVED lines=11> */
.L_x_402:
[----:B------:R-:W-:Y:S05]  /*82f0*/  EXIT ;  /* 0x000000000000794d */ /* 0x000fea0003800000 */
.L_x_404:
        /* <DEDUP_REMOVED lines=16> */
.L_x_808:


//--------------------- .text._ZN5flash44flash_bwd_dq_dk_dv_loop_seqk_parallel_kernelI23Flash_bwd_kernel_traitsILi192ELi64ELi64ELi8ELi4ELi2ELi2ELb1ELb1EN7cutlass10bfloat16_tE19Flash_kernel_traitsILi192ELi64ELi64ELi8ES3_EELb1ELb1ELb0ELb1ELb0ELb0ELb0EEEvNS_16Flash_bwd_paramsE --------------------------
	.section	.text._ZN5flash44flash_bwd_dq_dk_dv_loop_seqk_parallel_kernelI23Flash_bwd_kernel_traitsILi192ELi64ELi64ELi8ELi4ELi2ELi2ELb1ELb1EN7cutlass10bfloat16_tE19Flash_kernel_traitsILi192ELi64ELi64ELi8ES3_EELb1ELb1ELb0ELb1ELb0ELb0ELb0EEEvNS_16Flash_bwd_paramsE,"ax",@progbits
	.sectioninfo	@"SHI_REGISTERS=255"
	.align	128
        .global         _ZN5flash44flash_bwd_dq_dk_dv_loop_seqk_parallel_kernelI23Flash_bwd_kernel_traitsILi192ELi64ELi64ELi8ELi4ELi2ELi2ELb1ELb1EN7cutlass10bfloat16_tE19Flash_kernel_traitsILi192ELi64ELi64ELi8ES3_EELb1ELb1ELb0ELb1ELb0ELb0ELb0EEEvNS_16Flash_bwd_paramsE
        .type           _ZN5flash44flash_bwd_dq_dk_dv_loop_seqk_parallel_kernelI23Flash_bwd_kernel_traitsILi192ELi64ELi64ELi8ELi4ELi2ELi2ELb1ELb1EN7cutlass10bfloat16_tE19Flash_kernel_traitsILi192ELi64ELi64ELi8ES3_EELb1ELb1ELb0ELb1ELb0ELb0ELb0EEEvNS_16Flash_bwd_paramsE,@function
        .size           _ZN5flash44flash_bwd_dq_dk_dv_loop_seqk_parallel_kernelI23Flash_bwd_kernel_traitsILi192ELi64ELi64ELi8ELi4ELi2ELi2ELb1ELb1EN7cutlass10bfloat16_tE19Flash_kernel_traitsILi192ELi64ELi64ELi8ES3_EELb1ELb1ELb0ELb1ELb0ELb0ELb0EEEvNS_16Flash_bwd_paramsE,(.L_x_809 - _ZN5flash44flash_bwd_dq_dk_dv_loop_seqk_parallel_kernelI23Flash_bwd_kernel_traitsILi192ELi64ELi64ELi8ELi4ELi2ELi2ELb1ELb1EN7cutlass10bfloat16_tE19Flash_kernel_traitsILi192ELi64ELi64ELi8ES3_EELb1ELb1ELb0ELb1ELb0ELb0ELb0EEEvNS_16Flash_bwd_paramsE)
        .other          _ZN5flash44flash_bwd_dq_dk_dv_loop_seqk_parallel_kernelI23Flash_bwd_kernel_traitsILi192ELi64ELi64ELi8ELi4ELi2ELi2ELb1ELb1EN7cutlass10bfloat16_tE19Flash_kernel_traitsILi192ELi64ELi64ELi8ES3_EELb1ELb1ELb0ELb1ELb0ELb0ELb0EEEvNS_16Flash_bwd_paramsE,@"STO_CUDA_ENTRY STV_DEFAULT"
_ZN5flash44flash_bwd_dq_dk_dv_loop_seqk_parallel_kernelI23Flash_bwd_kernel_traitsILi192ELi64ELi64ELi8ELi4ELi2ELi2ELb1ELb1EN7cutlass10bfloat16_tE19Flash_kernel_traitsILi192ELi64ELi64ELi8ES3_EELb1ELb1ELb0ELb1ELb0ELb0ELb0EEEvNS_16Flash_bwd_paramsE:
.text._ZN5flash44flash_bwd_dq_dk_dv_loop_seqk_parallel_kernelI23Flash_bwd_kernel_traitsILi192ELi64ELi64ELi8ELi4ELi2ELi2ELb1ELb1EN7cutlass10bfloat16_tE19Flash_kernel_traitsILi192ELi64ELi64ELi8ES3_EELb1ELb1ELb0ELb1ELb0ELb0ELb0EEEvNS_16Flash_bwd_paramsE:
        /* <DEDUP_REMOVED lines=21> */
[----:B------:R-:W-:Y:S01]  /*0150*/  ULDC UR6, c[0x0][0x210] ;  /* 0x0000840000067ab9 */ /* 0x000fe20000000800 */
[----:B------:R-:W4:Y:S01]  /*0160*/  S2UR UR61, SR_CTAID.X ;  /* 0x00000000003d79c3 */ /* 0x000f220000002500 */
[----:B------:R-:W-:Y:S02]  /*0170*/  ULDC UR56, c[0x0][0x234] ;  /* 0x00008d0000387ab9 */ /* 0x000fe40000000800 */
[----:B------:R-:W-:Y:S02]  /*0180*/  ULDC UR12, c[0x0][0x1c0] ;  /* 0x00007000000c7ab9 */ /* 0x000fe40000000800 */
[----:B------:R-:W-:Y:S01]  /*0190*/  ULDC UR13, c[0x0][0x1c0] ;  /* 0x00007000000d7ab9 */ /* 0x000fe20000000800 */
[----:B-1----:R-:W-:Y:S01]  /*01a0*/  SHF.R.S32.HI R6, RZ, 0x1f, R5 ;  /* 0x0000001fff067819 */ /* 0x002fe20000011405 */
[----:B--2---:R-:W-:-:S02]  /*01b0*/  UIMAD.WIDE.U32 UR42, UR32, UR15, URZ ;  /* 0x0000000f202a72a5 */ /* 0x004fc4000f8e003f */
[----:B------:R-:W-:Y:S01]  /*01c0*/  USHF.L.U32 UR15, UR32, 0x7, URZ ;  /* 0x00000007200f7899 */ /* 0x000fe2000800063f */
[CC--:B------:R-:W-:Y:S01]  /*01d0*/  LEA.HI R3, R6.reuse, R5.reuse, RZ, 0x5 ;  /* 0x0000000506037211 */ /* 0x0c0fe200078f28ff */
[----:B------:R-:W-:Y:S01]  /*01e0*/  UIMAD.WIDE UR36, UR46, UR36, URZ ;  /* 0x000000242e2472a5 */ /* 0x000fe2000f8e023f */
[CC--:B------:R-:W-:Y:S01]  /*01f0*/  LEA.HI R11, R6.reuse, R5.reuse, RZ, 0x3 ;  /* 0x00000005060b7211 */ /* 0x0c0fe200078f18ff */
[----:B------:R-:W-:Y:S01]  /*0200*/  UIMAD UR56, UR7, UR6, UR56 ;  /* 0x00000006073872a4 */ /* 0x000fe2000f8e0238 */
[CC--:B------:R-:W-:Y:S01]  /*0210*/  LEA.HI R2, R6.reuse, R5.reuse, RZ, 0x4 ;  /* 0x0000000506027211 */ /* 0x0c0fe200078f20ff */
[----:B---3--:R-:W-:Y:S01]  /*0220*/  UIMAD UR47, UR35, UR46, URZ ;  /* 0x0000002e232f72a4 */ /* 0x008fe2000f8e023f */
[CC--:B------:R-:W-:Y:S01]  /*0230*/  LEA.HI R15, R6.reuse, R5.reuse, RZ, 0x7 ;  /* 0x00000005060f7211 */ /* 0x0c0fe200078f38ff */
[----:B------:R-:W-:Y:S01]  /*0240*/  UIMAD UR46, UR46, UR12, URZ ;  /* 0x0000000c2e2e72a4 */ /* 0x000fe2000f8e023f */
[CC--:B------:R-:W-:Y:S01]  /*0250*/  LEA.HI R16, R6.reuse, R5.reuse, RZ, 0x6 ;  /* 0x0000000506107211 */ /* 0x0c0fe200078f30ff */
[----:B------:R-:W-:Y:S01]  /*0260*/  UIMAD UR6, UR32, UR13, UR35 ;  /* 0x0000000d200672a4 */ /* 0x000fe2000f8e0223 */
[----:B------:R-:W-:Y:S01]  /*0270*/  LEA.HI R6, R6, R5, RZ, 0x2 ;  /* 0x0000000506067211 */ /* 0x000fe200078f10ff */
[----:B------:R-:W-:Y:S01]  /*0280*/  ULDC UR14, c[0x0][0x1c0] ;  /* 0x00007000000e7ab9 */ /* 0x000fe20000000800 */
[----:B------:R-:W-:Y:S01]  /*0290*/  LOP3.LUT R4, R3, 0xffffffe0, RZ, 0xc0, !PT ;  /* 0xffffffe003047812 */ /* 0x000fe200078ec0ff */
[----:B------:R-:W-:Y:S01]  /*02a0*/  ULDC UR11, c[0x0][0x1c0] ;  /* 0x00007000000b7ab9 */ /* 0x000fe20000000800 */
[----:B------:R-:W-:Y:S01]  /*02b0*/  LOP3.LUT R8, R11, 0xfffffff8, RZ, 0xc0, !PT ;  /* 0xfffffff80b087812 */ /* 0x000fe200078ec0ff */
[----:B------:R-:W-:Y:S01]  /*02c0*/  UIMAD UR53, UR8, UR32, URZ ;  /* 0x00000020083572a4 */ /* 0x000fe2000f8e023f */
[----:B------:R-:W-:Y:S01]  /*02d0*/  LOP3.LUT R9, R2, 0xfffffff0, RZ, 0xc0, !PT ;  /* 0xfffffff002097812 */ /* 0x000fe200078ec0ff */
[C---:B------:R-:W-:Y:S01]  /*02e0*/  IMAD.IADD R10, R5.reuse, 0x1, -R4 ;  /* 0x00000001050a7824 */ /* 0x040fe200078e0a04 */
[----:B------:R-:W-:Y:S01]  /*02f0*/  LOP3.LUT R7, R6, 0x7ffffffc, RZ, 0xc0, !PT ;  /* 0x7ffffffc06077812 */ /* 0x000fe200078ec0ff */
[C---:B------:R-:W-:Y:S01]  /*0300*/  IMAD.IADD R8, R5.reuse, 0x1, -R8 ;  /* 0x0000000105087824 */ /* 0x040fe200078e0a08 */
[----:B------:R-:W-:Y:S01]  /*0310*/  SHF.R.S32.HI R0, RZ, 0x5, R3 ;  /* 0x00000005ff007819 */ /* 0x000fe20000011403 */
[C---:B------:R-:W-:Y:S01]  /*0320*/  IMAD.IADD R9, R5.reuse, 0x1, -R9 ;  /* 0x0000000105097824 */ /* 0x040fe200078e0a09 */
[----:B------:R-:W-:Y:S01]  /*0330*/  SHF.R.S32.HI R12, RZ, 0x1f, R3 ;  /* 0x0000001fff0c7819 */ /* 0x000fe20000011403 */
[----:B------:R-:W-:Y:S01]  /*0340*/  IMAD.IADD R17, R5, 0x1, -R7 ;  /* 0x0000000105117824 */ /* 0x000fe200078e0a07 */
[----:B------:R-:W-:Y:S01]  /*0350*/  SHF.R.S32.HI R5, RZ, 0x4, R2 ;  /* 0x00000004ff057819 */ /* 0x000fe20000011402 */
[----:B------:R-:W-:Y:S01]  /*0360*/  IMAD.SHL.U32 R20, R8, 0x8, RZ ;  /* 0x0000000808147824 */ /* 0x000fe200078e00ff */
[-C--:B------:R-:W-:Y:S01]  /*0370*/  LEA.HI R3, R3, R0.reuse, RZ, 0x1 ;  /* 0x0000000003037211 */ /* 0x080fe200078f08ff */
[----:B------:R-:W-:Y:S01]  /*0380*/  UIMAD UR7, UR32, UR11, UR35 ;  /* 0x0000000b200772a4 */ /* 0x000fe2000f8e0223 */
[----:B------:R-:W-:Y:S01]  /*0390*/  LEA.HI R7, R12, R0, RZ, 0x2 ;  /* 0x000000000c077211 */ /* 0x000fe200078f10ff */
[----:B------:R-:W-:Y:S01]  /*03a0*/  @!UP5 UIMAD UR8, UR32, UR14, UR35 ;  /* 0x0000000e2008d2a4 */ /* 0x000fe2000f8e0223 */
[----:B------:R-:W-:Y:S01]  /*03b0*/  LEA.HI R4, R2, R5, RZ, 0x1 ;  /* 0x0000000502047211 */ /* 0x000fe200078f08ff */
[----:B------:R-:W-:Y:S01]  /*03c0*/  USHF.L.U32 UR45, UR46, 0x6, URZ ;  /* 0x000000062e2d7899 */ /* 0x000fe2000800063f */
[----:B------:R-:W-:Y:S01]  /*03d0*/  LOP3.LUT R2, R3, 0xfffffffe, RZ, 0xc0, !PT ;  /* 0xfffffffe03027812 */ /* 0x000fe200078ec0ff */
[----:B------:R-:W-:Y:S01]  /*03e0*/  USHF.L.U32 UR44, UR6, 0x5, URZ ;  /* 0x00000005062c7899 */ /* 0x000fe2000800063f */
[----:B------:R-:W-:Y:S01]  /*03f0*/  LOP3.LUT R7, R7, 0xfffffffc, RZ, 0xc0, !PT ;  /* 0xfffffffc07077812 */ /* 0x000fe200078ec0ff */
[----:B------:R-:W-:Y:S01]  /*0400*/  ULDC UR50, c[0x0][0x214] ;  /* 0x0000850000327ab9 */ /* 0x000fe20000000800 */
[----:B------:R-:W-:Y:S01]  /*0410*/  LOP3.LUT R3, R4, 0xfffffffe, RZ, 0xc0, !PT ;  /* 0xfffffffe04037812 */ /* 0x000fe200078ec0ff */
[C---:B------:R-:W-:Y:S01]  /*0420*/  IMAD.IADD R14, R0.reuse, 0x1, -R2 ;  /* 0x00000001000e7824 */ /* 0x040fe200078e0a02 */
[----:B------:R-:W-:Y:S01]  /*0430*/  SHF.R.S32.HI R13, RZ, 0x3, R11 ;  /* 0x00000003ff0d7819 */ /* 0x000fe2000001140b */
[----:B------:R-:W-:Y:S01]  /*0440*/  IMAD.IADD R19, R0, 0x1, -R7 ;  /* 0x0000000100137824 */ /* 0x000fe200078e0a07 */
[--C-:B------:R-:W-:Y:S01]  /*0450*/  SHF.R.S32.HI R0, RZ, 0x1f, R6.reuse ;  /* 0x0000001fff007819 */ /* 0x100fe20000011406 */
[----:B------:R-:W-:Y:S01]  /*0460*/  IMAD.IADD R12, R5, 0x1, -R3 ;  /* 0x00000001050c7824 */ /* 0x000fe200078e0a03 */
[----:B------:R-:W-:Y:S01]  /*0470*/  SHF.R.S32.HI R3, RZ, 0x2, R6 ;  /* 0x00000002ff037819 */ /* 0x000fe20000011406 */
[----:B------:R-:W-:Y:S01]  /*0480*/  IMAD.SHL.U32 R2, R13, 0x40, RZ ;  /* 0x000000400d027824 */ /* 0x000fe200078e00ff */
[----:B------:R-:W-:Y:S01]  /*0490*/  SHF.R.S32.HI R4, RZ, 0x1f, R9 ;  /* 0x0000001fff047819 */ /* 0x000fe20000011409 */
[----:B------:R-:W-:Y:S01]  /*04a0*/  STL [R1+0xb8], R19 ;  /* 0x0000b81301007387 */ /* 0x000fe20000100800 */
[----:B------:R-:W-:Y:S01]  /*04b0*/  LEA.HI R0, R0, R3, RZ, 0x3 ;  /* 0x0000000300007211 */ /* 0x000fe200078f18ff */
[----:B------:R-:W-:Y:S01]  /*04c0*/  ULDC UR57, c[0x0][0x1c8] ;  /* 0x0000720000397ab9 */ /* 0x000fe20000000800 */
[----:B------:R-:W-:Y:S01]  /*04d0*/  LEA.HI R13, R4, R9, RZ, 0x3 ;  /* 0x00000009040d7211 */ /* 0x000fe200078f18ff */
[----:B------:R-:W-:Y:S01]  /*04e0*/  STL [R1+0x50], R20 ;  /* 0x0000501401007387 */ /* 0x000fe20000100800 */
[----:B------:R-:W-:Y:S01]  /*04f0*/  LOP3.LUT R0, R0, 0xfffffff8, RZ, 0xc0, !PT ;  /* 0xfffffff800007812 */ /* 0x000fe200078ec0ff */
[----:B------:R-:W-:Y:S01]  /*0500*/  ULDC.U8 UR10, c[0x0][0x3d0] ;  /* 0x0000f400000a7ab9 */ /* 0x000fe20000000000 */
[----:B------:R-:W-:Y:S01]  /*0510*/  SHF.R.S32.HI R7, RZ, 0x7, R15 ;  /* 0x00000007ff077819 */ /* 0x000fe2000001140f */
[----:B------:R-:W-:Y:S01]  /*0520*/  ULDC UR51, c[0x0][0x224] ;  /* 0x0000890000337ab9 */ /* 0x000fe20000000800 */
[----:B------:R-:W-:Y:S01]  /*0530*/  LOP3.LUT P4, RZ, R8, 0x4, RZ, 0xc0, !PT ;  /* 0x0000000408ff7812 */ /* 0x000fe2000788c0ff */
[----:B------:R-:W-:Y:S01]  /*0540*/  IMAD.IADD R5, R3, 0x1, -R0 ;  /* 0x0000000103057824 */ /* 0x000fe200078e0a00 */
[----:B------:R-:W-:Y:S01]  /*0550*/  LOP3.LUT R0, R2, 0x1c0, RZ, 0xc0, !PT ;  /* 0x000001c002007812 */ /* 0x000fe200078ec0ff */
[----:B------:R-:W-:Y:S01]  /*0560*/  @UP5 UIMAD UR55, UR32, UR50, URZ ;  /* 0x00000032203752a4 */ /* 0x000fe2000f8e023f */
[----:B------:R-:W-:Y:S01]  /*0570*/  SHF.R.S32.HI R3, RZ, 0x1f, R10 ;  /* 0x0000001fff037819 */ /* 0x000fe2000001140a */
[----:B------:R-:W-:Y:S01]  /*0580*/  ULDC.64 UR4, c[0x0][0x118] ;  /* 0x0000460000047ab9 */ /* 0x000fe20000000a00 */
[----:B------:R-:W-:Y:S01]  /*0590*/  LOP3.LUT R2, R0, 0x38, R20, 0xf8, !PT ;  /* 0x0000003800027812 */ /* 0x000fe200078ef814 */
[----:B------:R-:W-:Y:S01]  /*05a0*/  ULOP3.LUT UR57, UR35, UR57, URZ, 0x3c, !UPT ;  /* 0x0000003923397292 */ /* 0x000fe2000f8e3c3f */
[----:B------:R-:W-:Y:S01]  /*05b0*/  SHF.R.U32.HI R0, RZ, 0x3, R0 ;  /* 0x00000003ff007819 */ /* 0x000fe20000011600 */
[----:B------:R-:W-:Y:S01]  /*05c0*/  USHF.R.S32.HI UR58, URZ, 0x1f, UR35 ;  /* 0x0000001f3f3a7899 */ /* 0x000fe20008011423 */
[----:B------:R-:W-:Y:S01]  /*05d0*/  LEA.HI R18, R3, R10, RZ, 0x2 ;  /* 0x0000000a03127211 */ /* 0x000fe200078f10ff */
[----:B------:R-:W-:Y:S01]  /*05e0*/  IMAD.SHL.U32 R3, R12, 0x200, RZ ;  /* 0x000002000c037824 */ /* 0x000fe200078e00ff */
[----:B------:R-:W-:Y:S01]  /*05f0*/  LOP3.LUT R10, R2, R0, RZ, 0x3c, !PT ;  /* 0x00000000020a7212 */ /* 0x000fe200078e3cff */
[----:B------:R-:W-:Y:S01]  /*0600*/  IMAD.SHL.U32 R0, R8, 0x40, RZ ;  /* 0x0000004008007824 */ /* 0x000fe200078e00ff */
[----:B------:R-:W-:Y:S01]  /*0610*/  LOP3.LUT R2, R13, 0xfffffff8, RZ, 0xc0, !PT ;  /* 0xfffffff80d027812 */ /* 0x000fe200078ec0ff */
[----:B------:R-:W-:Y:S01]  /*0620*/  UISETP.NE.AND UP6, UPT, UR10, URZ, UPT ;  /* 0x0000003f0a00728c */ /* 0x000fe2000bfc5270 */
[----:B------:R-:W-:Y:S01]  /*0630*/  LOP3.LUT R4, R5, 0x1, RZ, 0xc0, !PT ;  /* 0x0000000105047812 */ /* 0x000fe200078ec0ff */
[----:B------:R-:W-:Y:S01]  /*0640*/  USHF.R.S32.HI UR60, URZ, 0x1f, UR32 ;  /* 0x0000001f3f3c7899 */ /* 0x000fe20008011420 */
[----:B------:R-:W-:Y:S01]  /*0650*/  LOP3.LUT R0, R0, 0x1c0, RZ, 0xc0, !PT ;  /* 0x000001c000007812 */ /* 0x000fe200078ec0ff */
[----:B------:R-:W-:Y:S01]  /*0660*/  IMAD.IADD R9, R9, 0x1, -R2 ;  /* 0x0000000109097824 */ /* 0x000fe200078e0a02 */
[----:B------:R-:W-:Y:S01]  /*0670*/  ISETP.NE.U32.AND P0, PT, R4, 0x1, PT ;  /* 0x000000010400780c */ /* 0x000fe20003f05070 */
[----:B------:R-:W-:Y:S01]  /*0680*/  IMAD.SHL.U32 R2, R14, 0x10, RZ ;  /* 0x000000100e027824 */ /* 0x000fe200078e00ff */
[----:B------:R-:W-:Y:S01]  /*0690*/  LOP3.LUT R252, R0, 0x8, R11, 0xf8, !PT ;  /* 0x0000000800fc7812 */ /* 0x000fe200078ef80b */
[----:B------:R-:W-:Y:S01]  /*06a0*/  IMAD.U32 R4, RZ, RZ, UR15 ;  /* 0x0000000fff047e24 */ /* 0x000fe2000f8e00ff */
[----:B------:R-:W-:Y:S01]  /*06b0*/  LOP3.LUT P3, RZ, R8, 0x2, RZ, 0xc0, !PT ;  /* 0x0000000208ff7812 */ /* 0x000fe2000786c0ff */
[----:B------:R-:W-:Y:S01]  /*06c0*/  IMAD.SHL.U32 R4, R5, 0x40, RZ ;  /* 0x0000004005047824 */ /* 0x000fe200078e00ff */
[----:B------:R-:W-:Y:S01]  /*06d0*/  LOP3.LUT R6, R0, 0x10, R2, 0xf8, !PT ;  /* 0x0000001000067812 */ /* 0x000fe200078ef802 */
[----:B------:R-:W-:Y:S01]  /*06e0*/  IMAD R2, R7, 0x800, R3 ;  /* 0x0000080007027824 */ /* 0x000fe200078e0203 */
[----:B------:R-:W-:Y:S01]  /*06f0*/  SHF.R.U32.HI R0, RZ, 0x3, R0 ;  /* 0x00000003ff007819 */ /* 0x000fe20000011600 */
[----:B------:R-:W-:Y:S01]  /*0700*/  USHF.R.S32.HI UR59, URZ, 0x1f, UR35 ;  /* 0x0000001f3f3b7899 */ /* 0x000fe20008011423 */
[----:B------:R-:W-:Y:S01]  /*0710*/  LOP3.LUT R6, R6, 0x8, R11, 0xf8, !PT ;  /* 0x0000000806067812 */ /* 0x000fe200078ef80b */
[----:B------:R-:W-:Y:S01]  /*0720*/  UIMAD.WIDE.U32 UR40, UR36, UR42, URZ ;  /* 0x0000002a242872a5 */ /* 0x000fe2000f8e003f */
[----:B------:R-:W-:Y:S01]  /*0730*/  LOP3.LUT R252, R252, R0, RZ, 0x3c, !PT ;  /* 0x00000000fcfc7212 */ /* 0x000fe200078e3cff */
[----:B------:R-:W-:Y:S01]  /*0740*/  UIMAD UR52, UR37, UR42, URZ ;  /* 0x0000002a253472a4 */ /* 0x000fe2000f8e023f */
[----:B------:R-:W-:Y:S01]  /*0750*/  LOP3.LUT R3, R3, R6, R0, 0xf6, !PT ;  /* 0x0000000603037212 */ /* 0x000fe200078ef600 */
[----:B------:R-:W-:Y:S01]  /*0760*/  IMAD.SHL.U32 R6, R7, 0x20, RZ ;  /* 0x0000002007067824 */ /* 0x000fe200078e00ff */
[----:B------:R-:W-:Y:S01]  /*0770*/  LOP3.LUT R0, R4, 0x1c0, RZ, 0xc0, !PT ;  /* 0x000001c004007812 */ /* 0x000fe200078ec0ff */
[----:B------:R-:W-:Y:S01]  /*0780*/  IMAD.IADD R252, R2, 0x1, R252 ;  /* 0x0000000102fc7824 */ /* 0x000fe200078e02fc */
[----:B------:R-:W-:Y:S01]  /*0790*/  SHF.R.S32.HI R2, RZ, 0x6, R16 ;  /* 0x00000006ff027819 */ /* 0x000fe20000011410 */
[----:B------:R-:W-:Y:S01]  /*07a0*/  USHF.R.S32.HI UR54, URZ, 0x1f, UR47 ;  /* 0x0000001f3f367899 */ /* 0x000fe2000801142f */
[----:B------:R-:W-:Y:S01]  /*07b0*/  R2P PR, R5, 0x6 ;  /* 0x0000000605007804 */ /* 0x000fe20000000000 */
[----:B------:R-:W-:Y:S01]  /*07c0*/  IMAD.SHL.U32 R5, R12, 0x20, RZ ;  /* 0x000000200c057824 */ /* 0x000fe200078e00ff */
[----:B------:R-:W-:Y:S01]  /*07d0*/  SHF.R.U32.HI R4, RZ, 0x3, R0 ;  /* 0x00000003ff047819 */ /* 0x000fe20000011600 */
[----:B------:R-:W-:Y:S01]  /*07e0*/  IMAD R15, R2, 0x200, R10 ;  /* 0x00000200020f7824 */ /* 0x000fe200078e020a */
[----:B------:R-:W-:Y:S01]  /*07f0*/  IADD3 R16, R20, 0x40, RZ ;  /* 0x0000004014107810 */ /* 0x000fe20007ffe0ff */
[----:B------:R-:W-:Y:S01]  /*0800*/  IMAD.SHL.U32 R2, R2, 0x8, RZ ;  /* 0x0000000802027824 */ /* 0x000fe200078e00ff */
[C---:B------:R-:W-:Y:S01]  /*0810*/  LOP3.LUT P6, RZ, R9.reuse, 0x4, RZ, 0xc0, !PT ;  /* 0x0000000409ff7812 */ /* 0x040fe200078cc0ff */
[----:B------:R-:W-:Y:S01]  /*0820*/  UIMAD UR51, UR7, UR51, URZ ;  /* 0x00000033073372a4 */ /* 0x000fe2000f8e023f */
[----:B------:R-:W-:Y:S01]  /*0830*/  LOP3.LUT P5, RZ, R9, 0x2, RZ, 0xc0, !PT ;  /* 0x0000000209ff7812 */ /* 0x000fe200078ac0ff */
[----:B------:R-:W-:Y:S01]  /*0840*/  STL [R1+0x70], R16 ;  /* 0x0000701001007387 */ /* 0x000fe20000100800 */
[----:B------:R-:W-:Y:S01]  /*0850*/  LOP3.LUT R2, R2, 0x18, RZ, 0xc0, !PT ;  /* 0x0000001802027812 */ /* 0x000fe200078ec0ff */
[----:B------:R-:W-:-:S02]  /*0860*/  @!UP5 UIMAD UR50, UR8, UR50, URZ ;  /* 0x000000320832d2a4 */ /* 0x000fc4000f8e023f */
[----:B------:R-:W-:Y:S01]  /*0870*/  USHF.R.S32.HI UR49, URZ, 0x1f, UR45 ;  /* 0x0000001f3f317899 */ /* 0x000fe2000801142d */
[----:B------:R-:W-:Y:S01]  /*0880*/  LOP3.LUT R8, R2, 0x20, R5, 0xf8, !PT ;  /* 0x0000002002087812 */ /* 0x000fe200078ef805 */
[----:B------:R-:W-:Y:S01]  /*0890*/  USHF.R.S32.HI UR48, URZ, 0x1f, UR44 ;  /* 0x0000001f3f307899 */ /* 0x000fe2000801142c */
[----:B------:R-:W-:Y:S01]  /*08a0*/  LOP3.LUT R5, R0, 0x20, R6, 0xf8, !PT ;  /* 0x0000002000057812 */ /* 0x000fe200078ef806 */
[----:B------:R-:W-:Y:S01]  /*08b0*/  IMAD.SHL.U32 R6, R9, 0x40, RZ ;  /* 0x0000004009067824 */ /* 0x000fe200078e00ff */
[----:B------:R-:W-:Y:S01]  /*08c0*/  LOP3.LUT R7, R4, R0, R2, 0x1e, !PT ;  /* 0x0000000004077212 */ /* 0x000fe200078e1e02 */
[----:B------:R-:W-:Y:S01]  /*08d0*/  IMAD.SHL.U32 R0, R17, 0x2, RZ ;  /* 0x0000000211007824 */ /* 0x000fe200078e00ff */
[----:B------:R-:W-:Y:S01]  /*08e0*/  LOP3.LUT R4, R5, R4, RZ, 0x3c, !PT ;  /* 0x0000000405047212 */ /* 0x000fe200078e3cff */
[----:B------:R-:W-:Y:S02]  /*08f0*/  IMAD.MOV.U32 R9, RZ, RZ, -0x10 ;  /* 0xfffffff0ff097424 */ /* 0x000fe400078e00ff */
[----:B------:R-:W-:-:S02]  /*0900*/  IMAD R5, R19, 0x400, R0 ;  /* 0x0000040013057824 */ /* 0x000fc400078e0200 */
[----:B------:R-:W-:Y:S01]  /*0910*/  IMAD R2, R14, 0x400, R0 ;  /* 0x000004000e027824 */ /* 0x000fe200078e0200 */
[----:B------:R-:W-:Y:S01]  /*0920*/  LOP3.LUT R0, R6, 0x1c0, RZ, 0xc0, !PT ;  /* 0x000001c006007812 */ /* 0x000fe200078ec0ff */
[----:B------:R-:W-:Y:S01]  /*0930*/  IMAD.IADD R11, R5, 0x1, R4 ;  /* 0x00000001050b7824 */ /* 0x000fe200078e0204 */
[----:B------:R-:W-:Y:S01]  /*0940*/  SEL R9, R9, 0x10, !P0 ;  /* 0x0000001009097807 */ /* 0x000fe20004000000 */
[----:B------:R-:W-:Y:S02]  /*0950*/  IMAD.SHL.U32 R4, R12, 0x8, RZ ;  /* 0x000000080c047824 */ /* 0x000fe400078e00ff */
[----:B------:R-:W-:Y:S01]  /*0960*/  IMAD.IADD R10, R2, 0x1, R7 ;  /* 0x00000001020a7824 */ /* 0x000fe200078e0207 */
[----:B------:R-:W-:Y:S01]  /*0970*/  SHF.R.U32.HI R2, RZ, 0x3, R0 ;  /* 0x00000003ff027819 */ /* 0x000fe20000011600 */
[----:B------:R-:W-:Y:S01]  /*0980*/  IMAD.SHL.U32 R7, R13, 0x40, RZ ;  /* 0x000000400d077824 */ /* 0x000fe200078e00ff */
[----:B------:R-:W-:Y:S01]  /*0990*/  LOP3.LUT R4, R0, 0x8, R4, 0xf8, !PT ;  /* 0x0000000800047812 */ /* 0x000fe200078ef804 */
[----:B------:R-:W-:Y:S01]  /*09a0*/  IMAD.MOV.U32 R5, RZ, RZ, 0x20 ;  /* 0x00000020ff057424 */ /* 0x000fe200078e00ff */
[----:B------:R-:W-:Y:S01]  /*09b0*/  LOP3.LUT R0, R2, R8, R0, 0x1e, !PT ;  /* 0x0000000802007212 */ /* 0x000fe200078e1e00 */
[----:B------:R-:W-:Y:S01]  /*09c0*/  IMAD.MOV.U32 R12, RZ, RZ, 0x40 ;  /* 0x00000040ff0c7424 */ /* 0x000fe200078e00ff */
[----:B------:R-:W-:-:S02]  /*09d0*/  LOP3.LUT R7, R7, 0xfffffe00, RZ, 0xc0, !PT ;  /* 0xfffffe0007077812 */ /* 0x000fc400078ec0ff */
[----:B------:R-:W-:Y:S02]  /*09e0*/  LOP3.LUT R2, R4, R2, RZ, 0x3c, !PT ;  /* 0x0000000204027212 */ /* 0x000fe400078e3cff */
[----:B------:R-:W-:Y:S01]  /*09f0*/  SHF.R.S32.HI R4, RZ, 0x2, R18 ;  /* 0x00000002ff047819 */ /* 0x000fe20000011412 */
[--C-:B------:R-:W-:Y:S01]  /*0a00*/  IMAD R8, R14, 0x400, R7.reuse ;  /* 0x000004000e087824 */ /* 0x100fe200078e0207 */
[----:B------:R-:W-:Y:S01]  /*0a10*/  IADD3 R14, R20, 0x80, RZ ;  /* 0x00000080140e7810 */ /* 0x000fe20007ffe0ff */
[C---:B------:R-:W-:Y:S01]  /*0a20*/  IMAD R6, R19.reuse, 0x400, R7 ;  /* 0x0000040013067824 */ /* 0x040fe200078e0207 */
[----:B------:R-:W-:Y:S01]  /*0a30*/  LOP3.LUT R7, R0, R7, RZ, 0xfc, !PT ;  /* 0x0000000700077212 */ /* 0x000fe200078efcff */
[----:B------:R-:W-:Y:S01]  /*0a40*/  IMAD R13, R19, 0x10, R4 ;  /* 0x00000010130d7824 */ /* 0x000fe200078e0204 */
[----:B------:R-:W-:Y:S01]  /*0a50*/  SEL R0, R5, 0xffffffe0, !P3 ;  /* 0xffffffe005007807 */ /* 0x000fe20005800000 */
[----:B------:R-:W-:Y:S01]  /*0a60*/  IMAD.SHL.U32 R4, R15, 0x2, RZ ;  /* 0x000000020f047824 */ /* 0x000fe200078e00ff */
[----:B------:R-:W-:Y:S01]  /*0a70*/  STL [R1+0x74], R14 ;  /* 0x0000740e01007387 */ /* 0x000fe20000100800 */
[----:B------:R-:W-:Y:S01]  /*0a80*/  IMAD.IADD R6, R6, 0x1, R2 ;  /* 0x0000000106067824 */ /* 0x000fe200078e0202 */
[----:B------:R-:W-:Y:S01]  /*0a90*/  SEL R5, R5, 0xffffffe0, !P5 ;  /* 0xffffffe005057807 */ /* 0x000fe20006800000 */
[----:B------:R-:W-:Y:S01]  /*0aa0*/  IMAD R0, R252, 0x2, R0 ;  /* 0x00000002fc007824 */ /* 0x000fe200078e0200 */
[----:B------:R1:W-:Y:S01]  /*0ab0*/  STL [R1+0x3c], R13 ;  /* 0x00003c0d01007387 */ /* 0x0003e20000100800 */
[----:B------:R-:W-:Y:S01]  /*0ac0*/  IMAD.IADD R8, R2, 0x1, R8 ;  /* 0x0000000102087824 */ /* 0x000fe200078e0208 */
[----:B------:R-:W-:-:S02]  /*0ad0*/  SEL R2, R12, 0xffffffc0, !P4 ;  /* 0xffffffc00c027807 */ /* 0x000fc40006000000 */
[----:B------:R2:W-:Y:S02]  /*0ae0*/  STL [R1+0x2c], R4 ;  /* 0x00002c0401007387 */ /* 0x0005e40000100800 */
[----:B------:R-:W-:Y:S02]  /*0af0*/  LEA R8, R8, 0x12000, 0x1 ;  /* 0x0001200008087811 */ /* 0x000fe400078e08ff */
[----:B------:R-:W-:Y:S01]  /*0b00*/  STL [R1], R0 ;  /* 0x0000000001007387 */ /* 0x000fe20000100800 */
[----:B-1----:R-:W-:Y:S01]  /*0b10*/  LEA R13, R10, 0xc000, 0x1 ;  /* 0x0000c0000a0d7811 */ /* 0x002fe200078e08ff */
[C---:B--2---:R-:W-:Y:S02]  /*0b20*/  IMAD.SHL.U32 R4, R252.reuse, 0x2, RZ ;  /* 0x00000002fc047824 */ /* 0x044fe400078e00ff */
[----:B------:R-:W-:-:S03]  /*0b30*/  IMAD R252, R252, 0x2, R2 ;  /* 0x00000002fcfc7824 */ /* 0x000fc600078e0202 */
[----:B------:R1:W-:Y:S02]  /*0b40*/  STL [R1+0x4], R4 ;  /* 0x0000040401007387 */ /* 0x0003e40000100800 */
[----:B-1----:R-:W-:Y:S01]  /*0b50*/  SEL R4, R12, 0xffffffc0, !P6 ;  /* 0xffffffc00c047807 */ /* 0x002fe20007000000 */
[----:B------:R-:W-:Y:S02]  /*0b60*/  IMAD.IADD R12, R2, 0x1, R0 ;  /* 0x00000001020c7824 */ /* 0x000fe400078e0200 */
[----:B------:R-:W-:Y:S01]  /*0b70*/  IMAD.SHL.U32 R0, R11, 0x2, RZ ;  /* 0x000000020b007824 */ /* 0x000fe200078e00ff */
[----:B------:R-:W-:Y:S01]  /*0b80*/  IADD3 R11, R13, 0x40, RZ ;  /* 0x000000400d0b7810 */ /* 0x000fe20007ffe0ff */
[----:B------:R-:W-:Y:S01]  /*0b90*/  IMAD R2, R3, 0x2, R2 ;  /* 0x0000000203027824 */ /* 0x000fe200078e0202 */
[----:B------:R1:W-:Y:S01]  /*0ba0*/  STL [R1+0x10], R12 ;  /* 0x0000100c01007387 */ /* 0x0003e20000100800 */
[C---:B------:R-:W-:Y:S01]  /*0bb0*/  IMAD.IADD R10, R0.reuse, 0x1, R9 ;  /* 0x00000001000a7824 */ /* 0x040fe200078e0209 */
[----:B------:R-:W-:Y:S01]  /*0bc0*/  @P2 IADD3 R11, R13, -0x40, RZ ;  /* 0xffffffc00d0b2810 */ /* 0x000fe20007ffe0ff */
        /* <DEDUP_REMOVED lines=25> */
[----:B----4-:R3:W-:Y:S02]  /*0d60*/  STL [R1+0x24], R4 ;  /* 0x0000240401007387 */ /* 0x0107e40000100800 */
.L_x_449:
        /* <DEDUP_REMOVED lines=53> */
.L_x_405:
        /* <DEDUP_REMOVED lines=24> */
[----:B------:R-:W-:Y:S02]  /*1240*/  UIADD3 UR10, UR20, 0x3f, URZ ;  /* 0x0000003f140a7890 */ /* 0x000fe4000fffe03f */
[----:B------:R-:W-:Y:S01]  /*1250*/  UIMAD UR13, UR32, UR13, UR11 ;  /* 0x0000000d200d72a4 */ /* 0x000fe2000f8e020b */
[----:B------:R-:W-:Y:S01]  /*1260*/  PLOP3.LUT P1, PT, PT, PT, UP0, 0x80, 0x0 ;  /* 0x000000000000781c */ /* 0x000fe20003f2f008 */
[----:B------:R-:W-:-:S02]  /*1270*/  ULDC.64 UR6, c[0x0][0x190] ;  /* 0x0000640000067ab9 */ /* 0x000fc40000000a00 */
[----:B------:R-:W-:Y:S02]  /*1280*/  USHF.R.S32.HI UR11, URZ, 0x1f, UR10 ;  /* 0x0000001f3f0b7899 */ /* 0x000fe4000801140a */
[----:B------:R-:W-:Y:S02]  /*1290*/  UIMAD.WIDE.U32 UR8, UR14, UR6, URZ ;  /* 0x000000060e0872a5 */ /* 0x000fe4000f8e003f */
[----:B------:R-:W-:Y:S02]  /*12a0*/  UIMAD UR15, UR14, UR7, URZ ;  /* 0x000000070e0f72a4 */ /* 0x000fe4000f8e023f */
[----:B------:R-:W-:Y:S02]  /*12b0*/  UIMAD.WIDE.U32 UR6, UR32, UR12, URZ ;  /* 0x0000000c200672a5 */ /* 0x000fe4000f8e003f */
[----:B------:R-:W-:Y:S02]  /*12c0*/  UISETP.NE.AND UP2, UPT, UR14, -0x1, UPT ;  /* 0xffffffff0e00788c */ /* 0x000fe4000bf45270 */
[----:B------:R-:W-:-:S02]  /*12d0*/  ULEA.HI UR11, UR11, UR10, URZ, 0x6 ;  /* 0x0000000a0b0b7291 */ /* 0x000fc4000f8f303f */
[----:B------:R-:W-:Y:S02]  /*12e0*/  @UP0 UIADD3 UR10, UR21, UR23, URZ ;  /* 0x00000017150a0290 */ /* 0x000fe4000fffe03f */
[----:B------:R-:W-:Y:S02]  /*12f0*/  ULDC.64 UR18, c[0x0][0x198] ;  /* 0x0000660000127ab9 */ /* 0x000fe40000000a00 */
[----:B------:R-:W-:Y:S02]  /*1300*/  USEL UR38, UR6, UR8, !UP2 ;  /* 0x0000000806267287 */ /* 0x000fe4000d000000 */
[----:B------:R-:W-:Y:S02]  /*1310*/  UIADD3 UR33, UR7, UR13, URZ ;  /* 0x0000000d07217290 */ /* 0x000fe4000fffe03f */
[----:B------:R-:W-:Y:S02]  /*1320*/  ULOP3.LUT UR8, UR11, 0xffffffc0, URZ, 0xc0, !UPT ;  /* 0xffffffc00b087892 */ /* 0x000fe4000f8ec03f */
[----:B------:R-:W-:-:S02]  /*1330*/  @UP0 UIMAD.WIDE.U32 UR6, UR10, UR18, URZ ;  /* 0x000000120a0602a5 */ /* 0x000fc4000f8e003f */
[----:B------:R-:W-:Y:S02]  /*1340*/  UIADD3 UR18, UR8, -0x40, URZ ;  /* 0xffffffc008127890 */ /* 0x000fe4000fffe03f */
[----:B------:R-:W-:Y:S02]  /*1350*/  @UP0 UIMAD UR27, UR10, UR19, UR7 ;  /* 0x000000130a1b02a4 */ /* 0x000fe4000f8e0207 */
        /* <DEDUP_REMOVED lines=17> */
.L_x_407:
        /* <DEDUP_REMOVED lines=10> */
[----:B------:R-:W-:-:S04]  /*1510*/  UIMAD UR9, UR21, UR9, UR10 ;  /* 0x00000009150972a4 */ /* 0x000fc8000f8e020a */
[----:B------:R-:W-:-:S03]  /*1520*/  UIADD3 UR7, UR7, UR9, URZ ;  /* 0x0000000907077290 */ /* 0x000fc6000fffe03f */
[----:B------:R-:W-:Y:S02]  /*1530*/  ULDC.64 UR8, c[0x0][0x188] ;  /* 0x0000620000087ab9 */ /* 0x000fe40000000a00 */
[----:B------:R-:W-:Y:S02]  /*1540*/  UIMAD.WIDE.U32 UR6, UR32, UR8, UR6 ;  /* 0x00000008200672a5 */ /* 0x000fe4000f8e0006 */
[----:B------:R-:W-:-:S04]  /*1550*/  UIMAD UR8, UR39, UR8, URZ ;  /* 0x00000008270872a4 */ /* 0x000fc8000f8e023f */
[----:B------:R-:W-:Y:S02]  /*1560*/  UIMAD UR8, UR32, UR9, UR8 ;  /* 0x00000009200872a4 */ /* 0x000fe4000f8e0208 */
[----:B------:R-:W-:Y:S02]  /*1570*/  UMOV UR30, UR6 ;  /* 0x00000006001e7c82 */ /* 0x000fe40008000000 */
[----:B------:R-:W-:Y:S02]  /*1580*/  UIADD3 UR31, UR7, UR8, URZ ;  /* 0x00000008071f7290 */ /* 0x000fe4000fffe03f */
.L_x_408:
[----:B------:R-:W-:Y:S01]  /*1590*/  IABS R8, c[0x0][0x1c8] ;  /* 0x0000720000087a13 */ /* 0x000fe20000000000 */
[----:B------:R-:W-:Y:S01]  /*15a0*/  ULDC.64 UR8, c[0x0][0x370] ;  /* 0x0000dc0000087ab9 */ /* 0x000fe20000000a00 */
[----:B--2---:R-:W-:Y:S01]  /*15b0*/  IABS R7, UR35 ;  /* 0x0000002300077c13 */ /* 0x004fe20008000000 */
[----:B------:R-:W-:Y:S01]  /*15c0*/  @UP2 UIMAD.WIDE.U32 UR6, UR14, UR8, URZ ;  /* 0x000000080e0622a5 */ /* 0x000fe2000f8e003f */
[----:B------:R-:W1:Y:S01]  /*15d0*/  I2F.RP R4, R8 ;  /* 0x0000000800047306 */ /* 0x000e620000209400 */
[----:B------:R-:W-:Y:S01]  /*15e0*/  ULDC UR10, c[0x0][0x224] ;  /* 0x00008900000a7ab9 */ /* 0x000fe20000000800 */
[----:B------:R-:W-:Y:S01]  /*15f0*/  ISETP.NE.AND P2, PT, RZ, c[0x0][0x1c8], PT ;  /* 0x00007200ff007a0c */ /* 0x000fe20003f45270 */
[----:B------:R-:W-:-:S02]  /*1600*/  @UP2 UIMAD UR25, UR14, UR9, UR7 ;  /* 0x000000090e1922a4 */ /* 0x000fc4000f8e0207 */
[----:B------:R-:W-:Y:S02]  /*1610*/  USHF.R.S32.HI UR19, URZ, 0x1f, UR22 ;  /* 0x0000001f3f137899 */ /* 0x000fe40008011416 */
[----:B------:R-:W-:Y:S02]  /*1620*/  @UP2 UMOV UR24, UR6 ;  /* 0x0000000600182c82 */ /* 0x000fe40008000000 */
        /* <DEDUP_REMOVED lines=8> */
[----:B------:R-:W-:Y:S02]  /*16b0*/  UIMAD UR6, UR39, UR10, UR53 ;  /* 0x0000000a270672a4 */ /* 0x000fe4000f8e0235 */
[----:B------:R-:W-:Y:S02]  /*16c0*/  USHF.L.U32 UR10, UR32, 0x7, URZ ;  /* 0x00000007200a7899 */ /* 0x000fe4000800063f */
        /* <DEDUP_REMOVED lines=13> */
[----:B------:R-:W-:Y:S01]  /*17a0*/  USHF.L.U64.HI UR6, UR32, 0x7, UR39 ;  /* 0x0000000720067899 */ /* 0x000fe20008010227 */
[----:B------:R-:W-:Y:S01]  /*17b0*/  IMAD.MOV.U32 R4, RZ, RZ, RZ ;  /* 0x000000ffff047224 */ /* 0x000fe200078e00ff */
[----:B------:R-:W-:Y:S02]  /*17c0*/  UIMAD UR9, UR61, UR9, UR7 ;  /* 0x000000093d0972a4 */ /* 0x000fe4000f8e0207 */
[----:B------:R-:W-:Y:S01]  /*17d0*/  USEL UR7, UR6, URZ, UP1 ;  /* 0x0000003f06077287 */ /* 0x000fe20008800000 */
[----:B------:R-:W-:Y:S01]  /*17e0*/  IMAD.HI.U32 R4, R5, R6, R4 ;  /* 0x0000000605047227 */ /* 0x000fe200078e0004 */
[----:B------:R-:W-:-:S03]  /*17f0*/  USEL UR6, UR10, URZ, UP1 ;  /* 0x0000003f0a067287 */ /* 0x000fc60008800000 */
[----:B------:R-:W-:Y:S01]  /*1800*/  IMAD.MOV.U32 R5, RZ, RZ, R7 ;  /* 0x000000ffff057224 */ /* 0x000fe200078e0007 */
[----:B------:R-:W-:Y:S02]  /*1810*/  UIADD3 UR6, UP1, UR18, UR6, URZ ;  /* 0x0000000612067290 */ /* 0x000fe4000ff3e03f */
[----:B------:R-:W-:Y:S01]  /*1820*/  ULDC UR10, c[0x0][0x234] ;  /* 0x00008d00000a7ab9 */ /* 0x000fe20000000800 */
[----:B------:R-:W-:Y:S01]  /*1830*/  IMAD.HI.U32 R4, R4, R5, RZ ;  /* 0x0000000504047227 */ /* 0x000fe200078e00ff */
[----:B------:R-:W-:Y:S02]  /*1840*/  UIADD3.X UR8, UR28, UR7, URZ, UP1, !UPT ;  /* 0x000000071c087290 */ /* 0x000fe40008ffe43f */
[----:B------:R-:W-:Y:S01]  /*1850*/  UIMAD UR7, UR37, UR6, URZ ;  /* 0x00000006250772a4 */ /* 0x000fe2000f8e023f */
[----:B------:R-:W-:-:S03]  /*1860*/  IMAD.MOV R6, RZ, RZ, -R4 ;  /* 0x000000ffff067224 */ /* 0x000fc600078e0a04 */
[----:B------:R-:W-:Y:S01]  /*1870*/  UIMAD UR8, UR36, UR8, UR7 ;  /* 0x00000008240872a4 */ /* 0x000fe2000f8e0207 */
[----:B------:R-:W-:Y:S01]  /*1880*/  IMAD R5, R8, R6, R5 ;  /* 0x0000000608057224 */ /* 0x000fe200078e0205 */
[----:B------:R-:W-:-:S04]  /*1890*/  @UP5 USEL UR7, UR55, UR14, !UP2 ;  /* 0x0000000e37075287 */ /* 0x000fc8000d000000 */
[----:B------:R-:W-:Y:S01]  /*18a0*/  ISETP.GT.U32.AND P0, PT, R8, R5, PT ;  /* 0x000000050800720c */ /* 0x000fe20003f04070 */
[----:B------:R-:W-:Y:S02]  /*18b0*/  @UP5 UIMAD UR15, UR35, UR10, UR7 ;  /* 0x0000000a230f52a4 */ /* 0x000fe4000f8e0207 */
[----:B------:R-:W-:Y:S02]  /*18c0*/  UIMAD.WIDE.U32 UR6, UR36, UR6, URZ ;  /* 0x00000006240672a5 */ /* 0x000fe4000f8e003f */
[----:B------:R-:W-:Y:S02]  /*18d0*/  USEL UR10, UR9, URZ, UP6 ;  /* 0x0000003f090a7287 */ /* 0x000fe4000b000000 */
[----:B------:R-:W-:Y:S02]  /*18e0*/  UIADD3 UR9, UR7, UR8, URZ ;  /* 0x0000000807097290 */ /* 0x000fe4000fffe03f */
[----:B------:R-:W-:-:S04]  /*18f0*/  @!UP5 UMOV UR15, UR50 ;  /* 0x00000032000fdc82 */ /* 0x000fc80008000000 */
        /* <DEDUP_REMOVED lines=16> */
.L_x_409:
[----:B------:R-:W-:Y:S02]  /*1a00*/  UMOV UR11, UR51 ;  /* 0x00000033000b7c82 */ /* 0x000fe40008000000 */
.L_x_410:
[----:B------:R-:W2:Y:S04]  /*1a10*/  LDL.64 R4, [R1+0x50] ;  /* 0x0000500001047983 */ /* 0x000ea80000100a00 */
[----:B------:R1:W3:Y:S01]  /*1a20*/  LDL.64 R28, [R1+0x50] ;  /* 0x00005000011c7983 */ /* 0x0002e20000100a00 */
[----:B------:R-:W-:Y:S01]  /*1a30*/  UIADD3 UR6, UP4, UP3, UR6, UR45, UR47 ;  /* 0x0000002d06067290 */ /* 0x000fe2000fb9e02f */
[----:B------:R-:W-:Y:S02]  /*1a40*/  BSSY B1, `(.L_x_406) ;  /* 0x0000842000017945 */ /* 0x000fe40003800000 */
        /* <DEDUP_REMOVED lines=24> */
[----:B------:R-:W-:-:S04]  /*1bd0*/  UIADD3 UR6, UR6, -UR16, URZ ;  /* 0x8000001006067290 */ /* 0x000fc8000fffe03f */
        /* <DEDUP_REMOVED lines=13> */
[----:B------:R-:W-:Y:S01]  /*1cb0*/  UMOV UR24, 0x4 ;  /* 0x0000000400187882 */ /* 0x000fe20000000000 */
[C---:B------:R-:W-:Y:S01]  /*1cc0*/  IMAD.WIDE.U32 R6, R5.reuse, c[0x0][0x190], R28 ;  /* 0x0000640005067a25 */ /* 0x040fe200078e001c */
[----:B------:R1:W-:Y:S03]  /*1cd0*/  STL [R1+0x54], R29 ;  /* 0x0000541d01007387 */ /* 0x0003e60000100800 */
[----:B------:R-:W-:Y:S01]  /*1ce0*/  IMAD R5, R5, c[0x0][0x194], R9 ;  /* 0x0000650005057a24 */ /* 0x000fe200078e0209 */
[----:B------:R-:W-:Y:S01]  /*1cf0*/  IADD3 R8, P2, R6, UR38, RZ ;  /* 0x0000002606087c10 */ /* 0x000fe2000ff5e0ff */
[----:B------:R-:W-:-:S03]  /*1d00*/  IMAD.U32 R6, RZ, RZ, UR18 ;  /* 0x00000012ff067e24 */ /* 0x000fc6000f8e00ff */
[----:B------:R-:W-:Y:S02]  /*1d10*/  IADD3.X R9, R7, UR33, R5, P2, !PT ;  /* 0x0000002107097c10 */ /* 0x000fe400097fe405 */
[----:B------:R-:W-:-:S05]  /*1d20*/  IADD3.X R5, R29, UR25, RZ, P0, !PT ;  /* 0x000000191d057c10 */ /* 0x000fca00087fe4ff */
[----:B------:R-:W-:Y:S01]  /*1d30*/  IMAD.WIDE.U32 R4, R6, c[0x0][0x370], R4 ;  /* 0x0000dc0006047a25 */ /* 0x000fe200078e0004 */
[----:B------:R-:W-:Y:S02]  /*1d40*/  LOP3.LUT R6, R10, 0xffffffe0, RZ, 0xc0, !PT ;  /* 0xffffffe00a067812 */ /* 0x000fe400078ec0ff */
[----:B------:R-:W-:Y:S02]  /*1d50*/  SHF.R.S32.HI R10, RZ, 0x5, R10 ;  /* 0x00000005ff0a7819 */ /* 0x000fe4000001140a */
[----:B------:R-:W-:Y:S01]  /*1d60*/  IADD3 R5, R5, UR8, RZ ;  /* 0x0000000805057c10 */ /* 0x000fe2000fffe0ff */
[----:B------:R-:W-:Y:S01]  /*1d70*/  IMAD.IADD R21, R24, 0x1, -R6 ;  /* 0x0000000118157824 */ /* 0x000fe200078e0a06 */
[----:B------:R-:W-:Y:S01]  /*1d80*/  UIADD3 UR8, UR18, UR11, URZ ;  /* 0x0000000b12087290 */ /* 0x000fe2000fffe03f */
[----:B------:R-:W-:Y:S02]  /*1d90*/  IMAD.U32 R6, RZ, RZ, UR35 ;  /* 0x00000023ff067e24 */ /* 0x000fe4000f8e00ff */
[----:B------:R-:W-:-:S02]  /*1da0*/  IMAD R10, R10, UR46, R21 ;  /* 0x0000002e0a0a7c24 */ /* 0x000fc4000f8e0215 */
[----:B------:R-:W-:-:S03]  /*1db0*/  IMAD.WIDE.U32 R4, R6, c[0x0][0x378], R4 ;  /* 0x0000de0006047a25 */ /* 0x000fc600078e0004 */
[C---:B------:R-:W-:Y:S01]  /*1dc0*/  IADD3 R11, P0, R10.reuse, UR13, RZ ;  /* 0x0000000d0a0b7c10 */ /* 0x040fe2000ff1e0ff */
[----:B------:R-:W-:Y:S01]  /*1dd0*/  IMAD.MOV.U32 R6, RZ, RZ, R4 ;  /* 0x000000ffff067224 */ /* 0x000fe200078e0004 */
[----:B------:R-:W-:Y:S01]  /*1de0*/  IADD3 R7, R5, UR9, RZ ;  /* 0x0000000905077c10 */ /* 0x000fe2000fffe0ff */
[----:B------:R-:W-:Y:S01]  /*1df0*/  IMAD.U32 R5, RZ, RZ, UR35 ;  /* 0x00000023ff057e24 */ /* 0x000fe2000f8e00ff */
[----:B------:R-:W-:Y:S01]  /*1e00*/  LEA.HI.X.SX32 R10, R10, UR10, 0x1, P0 ;  /* 0x0000000a0a0a7c11 */ /* 0x000fe200080f0eff */
[----:B------:R-:W-:Y:S01]  /*1e10*/  IMAD R4, R23, c[0x0][0x370], RZ ;  /* 0x0000dc0017047a24 */ /* 0x000fe200078e02ff */
[----:B------:R-:W-:Y:S01]  /*1e20*/  LEA R12, P0, R11, c[0x0][0x350], 0x2 ;  /* 0x0000d4000b0c7a11 */ /* 0x000fe200078010ff */
[----:B------:R-:W-:Y:S01]  /*1e30*/  IMAD.WIDE.U32 R8, R5, c[0x0][0x1a8], R8 ;  /* 0x00006a0005087a25 */ /* 0x000fe200078e0008 */
[----:B------:R-:W-:Y:S02]  /*1e40*/  ULDC.64 UR10, c[0x0][0x3c8] ;  /* 0x0000f200000a7ab9 */ /* 0x000fe40000000a00 */
[----:B------:R-:W-:Y:S01]  /*1e50*/  LEA.HI.X R13, R11, c[0x0][0x354], R10, 0x2, P0 ;  /* 0x0000d5000b0d7a11 */ /* 0x000fe200000f140a */
[----:B------:R-:W-:Y:S01]  /*1e60*/  IMAD R4, R27, c[0x0][0x374], R4 ;  /* 0x0000dd001b047a24 */ /* 0x000fe200078e0204 */
[----:B------:R-:W-:Y:S01]  /*1e70*/  IADD3 R20, R9, UR14, RZ ;  /* 0x0000000e09147c10 */ /* 0x000fe2000fffe0ff */
[----:B------:R-:W-:Y:S01]  /*1e80*/  IMAD.WIDE.U32 R6, R27, c[0x0][0x370], R6 ;  /* 0x0000dc001b067a25 */ /* 0x000fe200078e0006 */
[----:B------:R-:W-:Y:S01]  /*1e90*/  LEA R30, P3, R8, c[0x0][0x160], 0x1 ;  /* 0x00005800081e7a11 */ /* 0x000fe200078608ff */
[----:B------:R1:W-:Y:S01]  /*1ea0*/  STL.64 [R1+0x30], R12 ;  /* 0x0000300c01007387 */ /* 0x0003e20000100a00 */
[----:B------:R-:W-:Y:S01]  /*1eb0*/  PLOP3.LUT P0, PT, PT, PT, UP1, 0x80, 0x0 ;  /* 0x000000000000781c */ /* 0x000fe20003f0f018 */
[----:B------:R-:W-:Y:S01]  /*1ec0*/  IMAD.IADD R19, R7, 0x1, R4 ;  /* 0x0000000107137824 */ /* 0x000fe200078e0204 */
[----:B------:R-:W-:Y:S01]  /*1ed0*/  LEA R32, P2, R6, c[0x0][0x330], 0x1 ;  /* 0x0000cc0006207a11 */ /* 0x000fe200078408ff */
[----:B------:R-:W-:Y:S01]  /*1ee0*/  UIMAD.WIDE UR8, UR8, UR24, UR10 ;  /* 0x00000018080872a5 */ /* 0x000fe2000f8e020a */
[----:B------:R-:W-:-:S02]  /*1ef0*/  LEA.HI.X R31, R8, c[0x0][0x164], R20, 0x1, P3 ;  /* 0x00005900081f7a11 */ /* 0x000fc400018f0c14 */
[----:B------:R-:W-:Y:S01]  /*1f00*/  LEA.HI.X R33, R6, c[0x0][0x334], R19, 0x1, P2 ;  /* 0x0000cd0006217a11 */ /* 0x000fe200010f0c13 */
[----:B------:R-:W-:Y:S02]  /*1f10*/  ULDC.64 UR10, c[0x0][0x200] ;  /* 0x00008000000a7ab9 */ /* 0x000fe40000000a00 */
[----:B------:R1:W-:Y:S01]  /*1f20*/  STL.64 [R1+0x48], R30 ;  /* 0x0000481e01007387 */ /* 0x0003e20000100a00 */
[----:B------:R-:W-:Y:S02]  /*1f30*/  UIMAD.WIDE UR12, UR12, UR24, UR10 ;  /* 0x000000180c0c72a5 */ /* 0x000fe4000f8e020a */
[----:B------:R-:W-:Y:S01]  /*1f40*/  UMOV UR15, UR8 ;  /* 0x00000008000f7c82 */ /* 0x000fe20008000000 */
[----:B------:R1:W-:Y:S01]  /*1f50*/  STL.64 [R1+0x40], R32 ;  /* 0x0000402001007387 */ /* 0x0003e20000100a00 */
[----:B------:R-:W-:Y:S01]  /*1f60*/  UMOV UR14, UR9 ;  /* 0x00000009000e7c82 */ /* 0x000fe20008000000 */
        /* <DEDUP_REMOVED lines=19> */
.L_x_412:
        /* <DEDUP_REMOVED lines=18> */
.L_x_413:
[----:B-1----:R1:W5:Y:S01]  /*21c0*/  LDL R13, [R1+0x70] ;  /* 0x00007000010d7983 */ /* 0x0023620000100800 */
        /* <DEDUP_REMOVED lines=33> */
.L_x_415:
[----:B-1----:R-:W-:Y:S05]  /*23e0*/  BSYNC B0 ;  /* 0x0000000000007941 */ /* 0x002fea0003800000 */
.L_x_414:
        /* <DEDUP_REMOVED lines=19> */
.L_x_417:
[----:B------:R-:W-:Y:S05]  /*2520*/  BSYNC B0 ;  /* 0x0000000000007941 */ /* 0x000fea0003800000 */
.L_x_416:
        /* <DEDUP_REMOVED lines=30> */
.L_x_419:
[----:B------:R-:W-:Y:S05]  /*2710*/  BSYNC B0 ;  /* 0x0000000000007941 */ /* 0x000fea0003800000 */
.L_x_418:
        /* <DEDUP_REMOVED lines=18> */
.L_x_411:
        /* <DEDUP_REMOVED lines=55> */
.L_x_422:
[----:B------:R-:W-:Y:S05]  /*2bb0*/  BSYNC B0 ;  /* 0x0000000000007941 */ /* 0x000fea0003800000 */
.L_x_421:
        /* <DEDUP_REMOVED lines=42> */
.L_x_424:
[----:B------:R-:W-:Y:S05]  /*2e60*/  BSYNC B0 ;  /* 0x0000000000007941 */ /* 0x000fea0003800000 */
.L_x_423:
        /* <DEDUP_REMOVED lines=29> */
.L_x_426:
[----:B------:R-:W-:Y:S05]  /*3040*/  BSYNC B0 ;  /* 0x0000000000007941 */ /* 0x000fea0003800000 */
.L_x_425:
        /* <DEDUP_REMOVED lines=40> */
.L_x_428:
[----:B------:R-:W-:Y:S05]  /*32d0*/  BSYNC B0 ;  /* 0x0000000000007941 */ /* 0x000fea0003800000 */
.L_x_427:
        /* <DEDUP_REMOVED lines=26> */
.L_x_430:
[----:B------:R-:W-:Y:S05]  /*3480*/  BSYNC B0 ;  /* 0x0000000000007941 */ /* 0x000fea0003800000 */
.L_x_429:
        /* <DEDUP_REMOVED lines=38> */
.L_x_432:
[----:B------:R-:W-:Y:S05]  /*36f0*/  BSYNC B0 ;  /* 0x0000000000007941 */ /* 0x000fea0003800000 */
.L_x_431:
[----:B------:R-:W5:Y:S01]  /*3700*/  LDL R5, [R1+0x3c] ;  /* 0x00003c0001057983 */ /* 0x000f620000100800 */
[----:B-1----:R-:W-:Y:S01]  /*3710*/  MOV R6, 0x7f800000 ;  /* 0x7f80000000067802 */ /* 0x002fe20000000f00 */
[----:B------:R-:W-:Y:S01]  /*3720*/  IMAD.MOV.U32 R7, RZ, RZ, 0x7f800000 ;  /* 0x7f800000ff077424 */ /* 0x000fe200078e00ff */
[----:B------:R-:W-:Y:S01]  /*3730*/  ULDC.64 UR8, c[0x0][0x198] ;  /* 0x0000660000087ab9 */ /* 0x000fe20000000a00 */
[C---:B-----5:R-:W-:Y:S02]  /*3740*/  IADD3 R4, R5.reuse, 0x8, RZ ;  /* 0x0000000805047810 */ /* 0x060fe40007ffe0ff */
[----:B------:R-:W-:Y:S02]  /*3750*/  ISETP.GE.AND P1, PT, R5, UR6, PT ;  /* 0x0000000605007c0c */ /* 0x000fe4000bf26270 */
[----:B------:R-:W-:Y:S01]  /*3760*/  ISETP.GE.AND P0, PT, R4, UR6, PT ;  /* 0x0000000604007c0c */ /* 0x000fe2000bf06270 */
[----:B------:R-:W-:-:S04]  /*3770*/  IMAD.MOV.U32 R4, RZ, RZ, 0x4 ;  /* 0x00000004ff047424 */ /* 0x000fc800078e00ff */
[----:B------:R-:W-:-:S06]  /*3780*/  IMAD.WIDE R4, R5, R4, UR12 ;  /* 0x0000000c05047e25 */ /* 0x000fcc000f8e0204 */
        /* <DEDUP_REMOVED lines=8> */
[----:B-1----:R-:W-:-:S04]  /*3810*/  IMAD.U32 R4, RZ, RZ, UR22 ;  /* 0x00000016ff047e24 */ /* 0x002fc8000f8e00ff */
[----:B------:R-:W-:Y:S01]  /*3820*/  IMAD.WIDE.U32 R4, R4, c[0x0][0x198], R28 ;  /* 0x0000660004047a25 */ /* 0x000fe200078e001c */
[----:B--2---:R1:W-:Y:S04]  /*3830*/  STL [R1+0x6c], R6 ;  /* 0x00006c0601007387 */ /* 0x0043e80000100800 */
[----:B-----5:R2:W-:Y:S01]  /*3840*/  STL [R1+0x68], R7 ;  /* 0x0000680701007387 */ /* 0x0205e20000100800 */
[----:B-1----:R-:W-:Y:S02]  /*3850*/  IADD3 R6, P0, R4, UR26, RZ ;  /* 0x0000001a04067c10 */ /* 0x002fe4000ff1e0ff */
[----:B------:R-:W-:-:S04]  /*3860*/  MOV R4, UR6 ;  /* 0x0000000600047c02 */ /* 0x000fc80008000f00 */
[----:B--2---:R-:W-:Y:S01]  /*3870*/  IADD3.X R7, R5, UR27, R4, P0, !PT ;  /* 0x0000001b05077c10 */ /* 0x004fe200087fe404 */
[----:B------:R-:W-:-:S04]  /*3880*/  IMAD R4, R22, c[0x0][0x1b0], RZ ;  /* 0x00006c0016047a24 */ /* 0x000fc800078e02ff */
[C---:B------:R-:W-:Y:S02]  /*3890*/  IMAD R4, R17.reuse, c[0x0][0x1b4], R4 ;  /* 0x00006d0011047a24 */ /* 0x040fe400078e0204 */
[----:B------:R-:W-:-:S05]  /*38a0*/  IMAD.WIDE.U32 R6, R17, c[0x0][0x1b0], R6 ;  /* 0x00006c0011067a25 */ /* 0x000fca00078e0006 */
[----:B------:R-:W-:Y:S01]  /*38b0*/  IADD3 R9, R7, R4, RZ ;  /* 0x0000000407097210 */ /* 0x000fe20007ffe0ff */
        /* <DEDUP_REMOVED lines=34> */
.L_x_434:
[----:B------:R-:W-:Y:S05]  /*3ae0*/  BSYNC B0 ;  /* 0x0000000000007941 */ /* 0x000fea0003800000 */
.L_x_433:
        /* <DEDUP_REMOVED lines=39> */
.L_x_436:
[----:B------:R-:W-:Y:S05]  /*3d60*/  BSYNC B0 ;  /* 0x0000000000007941 */ /* 0x000fea0003800000 */
.L_x_435:
[----:B------:R-:W0:Y:S01]  /*3d70*/  LDGDEPBAR ;  /* 0x00000000000079af */ /* 0x000e220000000000 */
[----:B------:R-:W-:Y:S01]  /*3d80*/  ULDC.64 UR10, c[0x0][0x318] ;  /* 0x0000c600000a7ab9 */ /* 0x000fe20000000a00 */
[----:B-1----:R-:W-:Y:S01]  /*3d90*/  IMAD.MOV.U32 R6, RZ, RZ, c[0x0][0x308] ;  /* 0x0000c200ff067624 */ /* 0x002fe200078e00ff */
[----:B------:R-:W-:Y:S01]  /*3da0*/  UISETP.NE.U32.AND UP1, UPT, URZ, UR10, UPT ;  /* 0x0000000a3f00728c */ /* 0x000fe2000bf25070 */
[----:B------:R-:W-:Y:S01]  /*3db0*/  IMAD.MOV.U32 R7, RZ, RZ, c[0x0][0x30c] ;  /* 0x0000c300ff077624 */ /* 0x000fe200078e00ff */
[----:B------:R-:W-:Y:S02]  /*3dc0*/  ULDC.64 UR18, c[0x0][0x320] ;  /* 0x0000c80000127ab9 */ /* 0x000fe40000000a00 */
[----:B------:R-:W-:-:S06]  /*3dd0*/  UISETP.NE.AND.EX UP1, UPT, URZ, UR11, UPT, UP1 ;  /* 0x0000000b3f00728c */ /* 0x000fcc000bf25310 */
[----:B------:R-:W-:-:S05]  /*3de0*/  PLOP3.LUT P1, PT, PT, PT, UP1, 0x80, 0x0 ;  /* 0x000000000000781c */ /* 0x000fca0003f2f018 */
[----:B------:R-:W-:Y:S02]  /*3df0*/  @UP1 UMOV UR8, UR35 ;  /* 0x0000002300081c82 */ /* 0x000fe40008000000 */
[----:B------:R-:W-:Y:S02]  /*3e00*/  @UP1 UMOV UR9, UR58 ;  /* 0x0000003a00091c82 */ /* 0x000fe40008000000 */
[----:B------:R-:W-:Y:S01]  /*3e10*/  @UP1 UIMAD.WIDE.U32 UR8, UR32, UR18, UR8 ;  /* 0x00000012200812a5 */ /* 0x000fe2000f8e0008 */
[----:B------:R-:W-:-:S04]  /*3e20*/  DEPBAR.LE SB0, 0x1 ;  /* 0x000080400000791a */ /* 0x000fc80000000000 */
[----:B------:R-:W-:Y:S01]  /*3e30*/  BAR.SYNC.DEFER_BLOCKING 0x0 ;  /* 0x0000000000007b1d */ /* 0x000fe20000010000 */
[----:B------:R-:W-:Y:S02]  /*3e40*/  @UP1 UIMAD UR18, UR39, UR18, URZ ;  /* 0x00000012271212a4 */ /* 0x000fe4000f8e023f */
[----:B------:R-:W-:Y:S02]  /*3e50*/  @UP1 ULEA UR10, UP0, UR8, UR10, 0x2 ;  /* 0x0000000a080a1291 */ /* 0x000fe4000f80103f */
[----:B------:R-:W-:-:S04]  /*3e60*/  @UP1 UIMAD UR19, UR32, UR19, UR18 ;  /* 0x00000013201312a4 */ /* 0x000fc8000f8e0212 */
[----:B------:R-:W-:Y:S01]  /*3e70*/  @UP1 UIADD3 UR19, UR9, UR19, URZ ;  /* 0x0000001309131290 */ /* 0x000fe2000fffe03f */
[----:B------:R-:W-:-:S03]  /*3e80*/  IMAD.U32 R4, RZ, RZ, UR10 ;  /* 0x0000000aff047e24 */ /* 0x000fc6000f8e00ff */
[----:B------:R-:W-:-:S06]  /*3e90*/  @UP1 ULEA.HI.X UR11, UR8, UR11, UR19, 0x2, UP0 ;  /* 0x0000000b080b1291 */ /* 0x000fcc00080f1413 */
[----:B------:R-:W-:-:S05]  /*3ea0*/  IMAD.U32 R5, RZ, RZ, UR11 ;  /* 0x0000000bff057e24 */ /* 0x000fca000f8e00ff */
[----:B------:R1:W5:Y:S04]  /*3eb0*/  @P1 LDG.E R11, [R4.64] ;  /* 0x00000004040b1981 */ /* 0x000368000c1e1900 */
[----:B------:R-:W2:Y:S04]  /*3ec0*/  S2R R15, SR_TID.X ;  /* 0x00000000000f7919 */ /* 0x000ea80000002100 */
[----:B----4-:R3:W4:Y:S01]  /*3ed0*/  LDG.E.64 R12, [R6.64] ;  /* 0x00000004060c7981 */ /* 0x010722000c1e1b00 */
[----:B------:R-:W5:Y:S01]  /*3ee0*/  @P1 MUFU.RCP R14, c[0x0][0x238] ;  /* 0x00008e00000e1b08 */ /* 0x000f620000001000 */
[----:B------:R-:W-:-:S02]  /*3ef0*/  IMAD.U32 R8, RZ, RZ, UR29 ;  /* 0x0000001dff087e24 */ /* 0x000fc4000f8e00ff */
[----:B------:R-:W-:Y:S01]  /*3f00*/  IMAD.MOV.U32 R240, RZ, RZ, 0x20 ;  /* 0x00000020fff07424 */ /* 0x000fe200078e00ff */
[----:B------:R-:W4:Y:S04]  /*3f10*/  LDSM.16.M88.4 R164, [R252+0x12000] ;  /* 0x01200000fca4783b */ /* 0x000f280000000200 */
[----:B------:R-:W4:Y:S04]  /*3f20*/  LDSM.16.M88.4 R168, [R252+0x12800] ;  /* 0x01280000fca8783b */ /* 0x000f280000000200 */
[----:B------:R-:W4:Y:S04]  /*3f30*/  LDSM.16.M88.4 R196, [R252+0x14000] ;  /* 0x01400000fcc4783b */ /* 0x000f280000000200 */
[----:B-1----:R3:W4:Y:S01]  /*3f40*/  LDG.E.64 R4, [R6.64+0x8] ;  /* 0x0000080406047981 */ /* 0x002722000c1e1b00 */
[----:B------:R-:W-:Y:S01]  /*3f50*/  UIADD3 UR19, UR20, 0x40, UR22 ;  /* 0x0000004014137890 */ /* 0x000fe2000fffe016 */
[----:B--2---:R-:W-:-:S02]  /*3f60*/  IMAD.SHL.U32 R15, R15, 0x2, RZ ;  /* 0x000000020f0f7824 */ /* 0x004fc400078e00ff */
[----:B------:R-:W1:Y:S01]  /*3f70*/  LDSM.16.M88.4 R200, [R252+0x14800] ;  /* 0x01480000fcc8783b */ /* 0x000e620000000200 */
[----:B------:R-:W-:-:S03]  /*3f80*/  UMOV UR6, URZ ;  /* 0x0000003f00067c82 */ /* 0x000fc60008000000 */
[----:B------:R-:W2:Y:S04]  /*3f90*/  LDSM.16.M88.4 R228, [R252+0x16000] ;  /* 0x01600000fce4783b */ /* 0x000ea80000000200 */
[----:B------:R-:W1:Y:S01]  /*3fa0*/  LDSM.16.M88.4 R232, [R252+0x16800] ;  /* 0x01680000fce8783b */ /* 0x000e620000000200 */
[CC--:B---3--:R-:W-:Y:S02]  /*3fb0*/  LEA.HI R6, R25.reuse, R24.reuse, RZ, 0x7 ;  /* 0x0000001819067211 */ /* 0x0c8fe400078f38ff */
[----:B------:R-:W-:Y:S02]  /*3fc0*/  LEA.HI R7, R25, R24, RZ, 0x3 ;  /* 0x0000001819077211 */ /* 0x000fe400078f18ff */
[----:B------:R-:W-:Y:S02]  /*3fd0*/  SHF.R.S32.HI R6, RZ, 0x7, R6 ;  /* 0x00000007ff067819 */ /* 0x000fe40000011406 */
[----:B------:R-:W-:-:S03]  /*3fe0*/  LOP3.LUT R7, R7, 0xfffffff8, RZ, 0xc0, !PT ;  /* 0xfffffff807077812 */ /* 0x000fc600078ec0ff */
[----:B------:R-:W-:Y:S02]  /*3ff0*/  IMAD.SHL.U32 R10, R6, 0x20, RZ ;  /* 0x00000020060a7824 */ /* 0x000fe400078e00ff */
[----:B------:R-:W-:Y:S02]  /*4000*/  IMAD.IADD R9, R24, 0x1, -R7 ;  /* 0x0000000118097824 */ /* 0x000fe400078e0a07 */
[----:B------:R-:W-:Y:S01]  /*4010*/  IMAD.U32 R7, RZ, RZ, UR29 ;  /* 0x0000001dff077e24 */ /* 0x000fe2000f8e00ff */
[----:B------:R-:W-:Y:S01]  /*4020*/  LOP3.LUT R10, R10, 0x6, R15, 0xf8, !PT ;  /* 0x000000060a0a7812 */ /* 0x000fe200078ef80f */
[----:B------:R-:W-:Y:S01]  /*4030*/  IMAD R8, R8, 0x2, R6 ;  /* 0x0000000208087824 */ /* 0x000fe200078e0206 */
[----:B------:R-:W-:Y:S02]  /*4040*/  LOP3.LUT P0, RZ, R9, 0x2, RZ, 0xc0, !PT ;  /* 0x0000000209ff7812 */ /* 0x000fe4000780c0ff */
[----:B------:R-:W-:Y:S01]  /*4050*/  SHF.R.S32.HI R6, RZ, 0x1f, R21 ;  /* 0x0000001fff067819 */ /* 0x000fe20000011415 */
[----:B------:R-:W-:-:S05]  /*4060*/  IMAD R16, R7, 0x40, R10 ;  /* 0x0000004007107824 */ /* 0x000fca00078e020a */
[----:B------:R-:W-:Y:S04]  /*4070*/  STL [R1+0x38], R16 ;  /* 0x0000381001007387 */ /* 0x000fe80000100800 */
[----:B------:R-:W3:Y:S04]  /*4080*/  LDL R10, [R1+0x4] ;  /* 0x00000400010a7983 */ /* 0x000ee80000100800 */
[----:B------:R-:W2:Y:S01]  /*4090*/  LDL R9, [R1] ;  /* 0x0000000001097983 */ /* 0x000ea20000100800 */
        /* <DEDUP_REMOVED lines=8> */
[----:B-----5:R-:W-:-:S04]  /*4120*/  @P1 FMUL.FTZ R11, R11, R14 ;  /* 0x0000000e0b0b1220 */ /* 0x020fc80000410000 */
[----:B------:R-:W5:Y:S08]  /*4130*/  @P1 R2UR UR9, R11 ;  /* 0x000000000b0913c2 */ /* 0x000f7000000e0000 */
[----:B----4-:R-:W4:Y:S08]  /*4140*/  R2UR UR11, R13 ;  /* 0x000000000d0b73c2 */ /* 0x010f3000000e0000 */
[----:B------:R1:W1:Y:S01]  /*4150*/  R2UR UR8, R12 ;  /* 0x000000000c0873c2 */ /* 0x00026200000e0000 */
[----:B------:R-:W-:-:S04]  /*4160*/  IADD3 R7, P2, P1, R4, UR44, R21 ;  /* 0x0000002c04077c10 */ /* 0x000fc8000f95e015 */
[----:B------:R-:W-:-:S05]  /*4170*/  IADD3.X R4, R5, UR48, R6, P2, P1 ;  /* 0x0000003005047c10 */ /* 0x000fca00097e2406 */
[----:B------:R1:W-:Y:S02]  /*4180*/  STL [R1+0xa8], R4 ;  /* 0x0000a80401007387 */ /* 0x0003e40000100800 */
[----:B-1----:R-:W1:Y:S02]  /*4190*/  I2F R4, R16 ;  /* 0x0000001000047306 */ /* 0x002e640000201400 */
[----:B-1----:R1:W-:Y:S04]  /*41a0*/  STL [R1+0x8c], R4 ;  /* 0x00008c0401007387 */ /* 0x0023e80000100800 */
[----:B---3--:R-:W3:Y:S04]  /*41b0*/  LDSM.16.M88.4 R148, [R10+0x12000] ;  /* 0x012000000a94783b */ /* 0x008ee80000000200 */
[----:B------:R-:W3:Y:S04]  /*41c0*/  LDSM.16.M88.4 R152, [R10+0x12800] ;  /* 0x012800000a98783b */ /* 0x000ee80000000200 */
[----:B--2---:R-:W2:Y:S04]  /*41d0*/  LDSM.16.M88.4 R156, [R9+0x12000] ;  /* 0x01200000099c783b */ /* 0x004ea80000000200 */
[----:B------:R-:W2:Y:S04]  /*41e0*/  LDSM.16.M88.4 R160, [R9+0x12800] ;  /* 0x0128000009a0783b */ /* 0x000ea80000000200 */
[----:B------:R-:W2:Y:S04]  /*41f0*/  LDSM.16.M88.4 R180, [R10+0x14000] ;  /* 0x014000000ab4783b */ /* 0x000ea80000000200 */
[----:B------:R-:W2:Y:S01]  /*4200*/  LDSM.16.M88.4 R184, [R10+0x14800] ;  /* 0x014800000ab8783b */ /* 0x000ea20000000200 */
[----:B-1----:R-:W-:-:S03]  /*4210*/  IADD3 R4, R16, 0x19, RZ ;  /* 0x0000001910047810 */ /* 0x002fc60007ffe0ff */
[----:B------:R-:W1:Y:S03]  /*4220*/  LDSM.16.M88.4 R188, [R9+0x14000] ;  /* 0x0140000009bc783b */ /* 0x000e660000000200 */
[----:B------:R-:W3:Y:S01]  /*4230*/  I2F R4, R4 ;  /* 0x0000000400047306 */ /* 0x000ee20000201400 */
[----:B------:R-:W1:Y:S04]  /*4240*/  LDSM.16.M88.4 R192, [R9+0x14800] ;  /* 0x0148000009c0783b */ /* 0x000e680000000200 */
[----:B------:R-:W1:Y:S04]  /*4250*/  LDSM.16.M88.4 R212, [R10+0x16000] ;  /* 0x016000000ad4783b */ /* 0x000e680000000200 */
[----:B------:R-:W1:Y:S04]  /*4260*/  LDSM.16.M88.4 R216, [R10+0x16800] ;  /* 0x016800000ad8783b */ /* 0x000e680000000200 */
[----:B------:R-:W1:Y:S04]  /*4270*/  LDSM.16.M88.4 R220, [R9+0x16000] ;  /* 0x0160000009dc783b */ /* 0x000e680000000200 */
[----:B---3--:R3:W-:Y:S04]  /*4280*/  STL [R1+0x9c], R4 ;  /* 0x00009c0401007387 */ /* 0x0087e80000100800 */
[----:B------:R-:W1:Y:S01]  /*4290*/  LDSM.16.M88.4 R224, [R9+0x16800] ;  /* 0x0168000009e0783b */ /* 0x000e620000000200 */
[----:B---3--:R-:W-:-:S06]  /*42a0*/  IADD3 R4, R16, 0x18, RZ ;  /* 0x0000001810047810 */ /* 0x008fcc0007ffe0ff */
[----:B------:R-:W3:Y:S02]  /*42b0*/  I2F R4, R4 ;  /* 0x0000000400047306 */ /* 0x000ee40000201400 */
[----:B---3--:R3:W-:Y:S02]  /*42c0*/  STL [R1+0x98], R4 ;  /* 0x0000980401007387 */ /* 0x0087e40000100800 */
        /* <DEDUP_REMOVED lines=10> */
[----:B------:R-:W3:Y:S01]  /*4370*/  I2F R4, R4 ;  /* 0x0000000400047306 */ /* 0x000ee20000201400 */
[----:B------:R-:W-:Y:S01]  /*4380*/  IMAD.WIDE.U32 R6, R7, -0x2daee0ad, RZ ;  /* 0xd2511f5307067825 */ /* 0x000fe200078e00ff */
[----:B---3--:R3:W-:Y:S02]  /*4390*/  STL [R1+0x84], R4 ;  /* 0x0000840401007387 */ /* 0x0087e40000100800 */
[----:B---3--:R-:W-:-:S04]  /*43a0*/  IADD3 R4, R16, 0x1, RZ ;  /* 0x0000000110047810 */ /* 0x008fc80007ffe0ff */
[----:B------:R4:W3:Y:S02]  /*43b0*/  I2F R5, R4 ;  /* 0x0000000400057306 */ /* 0x0008e40000201400 */
[----:B----4-:R-:W-:-:S04]  /*43c0*/  LOP3.LUT R4, R8, UR11, RZ, 0x3c, !PT ;  /* 0x0000000b08047c12 */ /* 0x010fc8000f8e3cff */
[----:B------:R-:W-:Y:S01]  /*43d0*/  LOP3.LUT R4, R4, R7, RZ, 0x3c, !PT ;  /* 0x0000000704047212 */ /* 0x000fe200078e3cff */
[----:B---3--:R3:W-:Y:S04]  /*43e0*/  STL [R1+0x80], R5 ;  /* 0x0000800501007387 */ /* 0x0087e80000100800 */
[----:B------:R4:W-:Y:S01]  /*43f0*/  STL.64 [R1+0xb0], R6 ;  /* 0x0000b00601007387 */ /* 0x0009e20000100a00 */
[----:B---3--:R-:W-:-:S05]  /*4400*/  IMAD.WIDE.U32 R4, R4, -0x326172a9, RZ ;  /* 0xcd9e8d5704047825 */ /* 0x008fca00078e00ff */
[----:B------:R4:W-:Y:S01]  /*4410*/  STL.64 [R1+0x78], R4 ;  /* 0x0000780401007387 */ /* 0x0009e20000100a00 */
        /* <DEDUP_REMOVED lines=49> */
[----:B------:R-:W-:-:S02]  /*4730*/  UIADD3 UR19, UR19, -UR17, URZ ;  /* 0x8000001113137290 */ /* 0x000fc4000fffe03f */
[----:B------:R-:W-:Y:S02]  /*4740*/  UIADD3 UR18, UR18, 0x40, URZ ;  /* 0x0000004012127890 */ /* 0x000fe4000fffe03f */
[----:B-12-45:R-:W-:Y:S02]  /*4750*/  @UP1 UMOV UR6, UR9 ;  /* 0x0000000900061c82 */ /* 0x036fe40008000000 */
.L_x_439:
[----:B------:R-:W2:Y:S01]  /*4760*/  LDL R90, [R1+0x4] ;  /* 0x00000400015a7983 */ /* 0x000ea20000100800 */
[----:B------:R-:W-:Y:S02]  /*4770*/  USHF.L.U32 UR9, UR7, 0x6, URZ ;  /* 0x0000000607097899 */ /* 0x000fe4000800063f */
[----:B------:R-:W-:Y:S01]  /*4780*/  UIADD3 UR10, UR11, 0x76cf5d0a, URZ ;  /* 0x76cf5d0a0b0a7890 */ /* 0x000fe2000fffe03f */
[----:B------:R-:W3:Y:S01]  /*4790*/  LDL R96, [R1+0x8] ;  /* 0x0000080001607983 */ /* 0x000ee20000100800 */
[----:B------:R-:W-:Y:S03]  /*47a0*/  UISETP.GE.AND UP0, UPT, UR9, UR19, UPT ;  /* 0x000000130900728c */ /* 0x000fe6000bf06270 */
[----:B------:R-:W4:Y:S01]  /*47b0*/  LDL R89, [R1] ;  /* 0x0000000001597983 */ /* 0x000f220000100800 */
[----:B------:R-:W-:Y:S03]  /*47c0*/  UISETP.LT.AND UP0, UPT, UR18, UR17, UP0 ;  /* 0x000000111200728c */ /* 0x000fe60008701270 */
[----:B-----5:R-:W5:Y:S03]  /*47d0*/  LDL R95, [R1+0xc] ;  /* 0x00000c00015f7983 */ /* 0x020f660000100800 */
[----:B------:R-:W-:Y:S01]  /*47e0*/  PLOP3.LUT P2, PT, PT, PT, UP0, 0x80, 0x0 ;  /* 0x000000000000781c */ /* 0x000fe20003f4f008 */
[----:B------:R-:W4:Y:S01]  /*47f0*/  LDL R94, [R1+0x18] ;  /* 0x00001800015e7983 */ /* 0x000f220000100800 */
[----:B------:R-:W-:Y:S03]  /*4800*/  UISETP.GT.AND UP0, UPT, UR7, UR16, UPT ;  /* 0x000000100700728c */ /* 0x000fe6000bf04270 */
[----:B------:R-:W4:Y:S04]  /*4810*/  LDL R88, [R1+0x10] ;  /* 0x0000100001587983 */ /* 0x000f280000100800 */
[----:B------:R-:W4:Y:S04]  /*4820*/  LDL R93, [R1+0x14] ;  /* 0x00001400015d7983 */ /* 0x000f280000100800 */
[----:B------:R-:W0:Y:S08]  /*4830*/  LDGDEPBAR ;  /* 0x00000000000079af */ /* 0x000e300000000000 */
[----:B------:R-:W4:Y:S04]  /*4840*/  LDL R99, [R1+0xb8] ;  /* 0x0000b80001637983 */ /* 0x000f280000100800 */
[----:B------:R-:W4:Y:S04]  /*4850*/  LDL R98, [R1+0xa8] ;  /* 0x0000a80001627983 */ /* 0x000f280000100800 */
[----:B------:R-:W4:Y:S04]  /*4860*/  LDL R97, [R1+0x8c] ;  /* 0x00008c0001617983 */ /* 0x000f280000100800 */
[----:B------:R-:W4:Y:S04]  /*4870*/  LDL R92, [R1+0x3c] ;  /* 0x00003c00015c7983 */ /* 0x000f280000100800 */
[----:B------:R-:W4:Y:S04]  /*4880*/  LDL R91, [R1+0x80] ;  /* 0x00008000015b7983 */ /* 0x000f280000100800 */
[----:B------:R-:W4:Y:S06]  /*4890*/  LDL.64 R246, [R1+0x78] ;  /* 0x0000780001f67983 */ /* 0x000f2c0000100a00 */
[----:B------:R-:W4:Y:S01]  /*48a0*/  LDL R244, [R1+0x90] ;  /* 0x0000900001f47983 */ /* 0x000f220000100800 */
[----:B------:R-:W-:Y:S04]  /*48b0*/  DEPBAR.LE SB0, 0x0 ;  /* 0x000080000000791a */ /* 0x000fe80000000000 */
[----:B------:R-:W-:Y:S08]  /*48c0*/  BAR.SYNC.DEFER_BLOCKING 0x0 ;  /* 0x0000000000007b1d */ /* 0x000ff00000010000 */
[----:B------:R-:W-:Y:S08]  /*48d0*/  LDSM.16.M88.4 R84, [R252+0xc000] ;  /* 0x00c00000fc54783b */ /* 0x000ff00000000200 */
[----:B-12---:R-:W-:Y:S08]  /*48e0*/  LDSM.16.M88.4 R8, [R90+0xc000] ;  /* 0x00c000005a08783b */ /* 0x006ff00000000200 */
[----:B---3--:R-:W1:Y:S08]  /*48f0*/  LDSM.16.M88.4 R16, [R96] ;  /* 0x000000006010783b */ /* 0x008e700000000200 */
[----:B------:R-:W2:Y:S08]  /*4900*/  LDSM.16.M88.4 R68, [R90+0xc800] ;  /* 0x00c800005a44783b */ /* 0x000eb00000000200 */
[----:B-----5:R-:W-:Y:S08]  /*4910*/  LDSM.16.M88.4 R72, [R95] ;  /* 0x000000005f48783b */ /* 0x020ff00000000200 */
[----:B----4-:R-:W3:Y:S08]  /*4920*/  LDSM.16.M88.4 R76, [R89+0xc000] ;  /* 0x00c00000594c783b */ /* 0x010ef00000000200 */
[----:B------:R-:W4:Y:S01]  /*4930*/  LDSM.16.M88.4 R80, [R89+0xc800] ;  /* 0x00c800005950783b */ /* 0x000f220000000200 */
[C---:B-1----:R-:W-:Y:S08]  /*4940*/  HMMA.16816.F32.BF16 R4, R16.reuse, R8, RZ ;  /* 0x000000081004723c */ /* 0x042ff000000418ff */
[C---:B------:R-:W-:Y:S08]  /*4950*/  HMMA.16816.F32.BF16 R8, R16.reuse, R10, RZ ;  /* 0x0000000a1008723c */ /* 0x040ff000000418ff */
[C---:B--2---:R-:W-:Y:S08]  /*4960*/  HMMA.16816.F32.BF16 R12, R16.reuse, R68, RZ ;  /* 0x00000044100c723c */ /* 0x044ff000000418ff */
[----:B------:R-:W-:Y:S01]  /*4970*/  HMMA.16816.F32.BF16 R16, R16, R70, RZ ;  /* 0x000000461010723c */ /* 0x000fe200000418ff */
[----:B------:R-:W1:Y:S07]  /*4980*/  LDSM.16.M88.4 R68, [R94] ;  /* 0x000000005e44783b */ /* 0x000e6e0000000200 */
[C---:B---3--:R-:W-:Y:S08]  /*4990*/  HMMA.16816.F32.BF16 R4, R72.reuse, R76, R4 ;  /* 0x0000004c4804723c */ /* 0x048ff00000041804 */
[C---:B------:R-:W-:Y:S01]  /*49a0*/  HMMA.16816.F32.BF16 R8, R72.reuse, R78, R8 ;  /* 0x0000004e4808723c */ /* 0x040fe20000041808 */
[----:B------:R-:W2:Y:S07]  /*49b0*/  LDSM.16.M88.4 R76, [R252+0xc800] ;  /* 0x00c80000fc4c783b */ /* 0x000eae0000000200 */
[C---:B----4-:R-:W-:Y:S08]  /*49c0*/  HMMA.16816.F32.BF16 R12, R72.reuse, R80, R12 ;  /* 0x00000050480c723c */ /* 0x050ff0000004180c */
[----:B------:R-:W-:Y:S01]  /*49d0*/  HMMA.16816.F32.BF16 R16, R72, R82, R16 ;  /* 0x000000524810723c */ /* 0x000fe20000041810 */
[----:B------:R-:W-:Y:S07]  /*49e0*/  LDSM.16.M88.4 R72, [R93] ;  /* 0x000000005d48783b */ /* 0x000fee0000000200 */
[C---:B-1----:R-:W-:Y:S01]  /*49f0*/  HMMA.16816.F32.BF16 R4, R68.reuse, R84, R4 ;  /* 0x000000544404723c */ /* 0x042fe20000041804 */
[----:B------:R-:W1:Y:S07]  /*4a00*/  LDSM.16.M88.4 R80, [R88+0xc000] ;  /* 0x00c000005850783b */ /* 0x000e6e0000000200 */
[C---:B------:R-:W-:Y:S01]  /*4a10*/  HMMA.16816.F32.BF16 R8, R68.reuse, R86, R8 ;  /* 0x000000564408723c */ /* 0x040fe20000041808 */
[----:B------:R-:W3:Y:S07]  /*4a20*/  LDSM.16.M88.4 R84, [R88+0xc800] ;  /* 0x00c800005854783b */ /* 0x000eee0000000200 */
[C---:B--2---:R-:W-:Y:S08]  /*4a30*/  HMMA.16816.F32.BF16 R12, R68.reuse, R76, R12 ;  /* 0x0000004c440c723c */ /* 0x044ff0000004180c */
[----:B------:R-:W-:Y:S01]  /*4a40*/  HMMA.16816.F32.BF16 R16, R68, R78, R16 ;  /* 0x0000004e4410723c */ /* 0x000fe20000041810 */
[----:B------:R-:W-:Y:S08]  /*4a50*/  LDSM.16.M88.4 R68, [R96+0x2000] ;  /* 0x002000006044783b */ /* 0x000ff00000000200 */
[----:B------:R-:W2:Y:S01]  /*4a60*/  LDSM.16.M88.4 R76, [R90+0xe000] ;  /* 0x00e000005a4c783b */ /* 0x000ea20000000200 */
[C---:B-1----:R-:W-:Y:S08]  /*4a70*/  HMMA.16816.F32.BF16 R4, R72.reuse, R80, R4 ;  /* 0x000000504804723c */ /* 0x042ff00000041804 */
[C---:B------:R-:W-:Y:S01]  /*4a80*/  HMMA.16816.F32.BF16 R8, R72.reuse, R82, R8 ;  /* 0x000000524808723c */ /* 0x040fe20000041808 */
[----:B------:R-:W1:Y:S07]  /*4a90*/  LDSM.16.M88.4 R80, [R90+0xe800] ;  /* 0x00e800005a50783b */ /* 0x000e6e0000000200 */
[C---:B---3--:R-:W-:Y:S08]  /*4aa0*/  HMMA.16816.F32.BF16 R12, R72.reuse, R84, R12 ;  /* 0x00000054480c723c */ /* 0x048ff0000004180c */
        /* <DEDUP_REMOVED lines=33> */
[----:B------:R3:W4:Y:S07]  /*4cc0*/  LDSM.16.M88.4 R84, [R89+0x10800] ;  /* 0x010800005954783b */ /* 0x00072e0000000200 */
[C---:B-1----:R-:W-:Y:S01]  /*4cd0*/  HMMA.16816.F32.BF16 R12, R68.reuse, R76, R12 ;  /* 0x0000004c440c723c */ /* 0x042fe2000004180c */
[----:B------:R-:W5:Y:S07]  /*4ce0*/  LDL R90, [R1+0x38] ;  /* 0x00003800015a7983 */ /* 0x000f6e0000100800 */
[----:B------:R-:W-:Y:S01]  /*4cf0*/  HMMA.16816.F32.BF16 R16, R68, R78, R16 ;  /* 0x0000004e4410723c */ /* 0x000fe20000041810 */
[----:B------:R-:W-:Y:S08]  /*4d00*/  LDSM.16.M88.4 R68, [R94+0x4000] ;  /* 0x004000005e44783b */ /* 0x000ff00000000200 */
[----:B------:R-:W1:Y:S01]  /*4d10*/  LDSM.16.M88.4 R76, [R252+0x10000] ;  /* 0x01000000fc4c783b */ /* 0x000e620000000200 */
[C---:B--2---:R-:W-:Y:S07]  /*4d20*/  HMMA.16816.F32.BF16 R4, R72.reuse, R80, R4 ;  /* 0x000000504804723c */ /* 0x044fee0000041804 */
[----:B---3--:R-:W2:Y:S01]  /*4d30*/  LDL R89, [R1+0x68] ;  /* 0x0000680001597983 */ /* 0x008ea20000100800 */
[C---:B------:R-:W-:Y:S03]  /*4d40*/  HMMA.16816.F32.BF16 R8, R72.reuse, R82, R8 ;  /* 0x000000524808723c */ /* 0x040fe60000041808 */
[----:B------:R-:W3:Y:S05]  /*4d50*/  LDSM.16.M88.4 R80, [R252+0x10800] ;  /* 0x01080000fc50783b */ /* 0x000eea0000000200 */
[C---:B----4-:R-:W-:Y:S08]  /*4d60*/  HMMA.16816.F32.BF16 R12, R72.reuse, R84, R12 ;  /* 0x00000054480c723c */ /* 0x050ff0000004180c */
[----:B------:R-:W-:Y:S01]  /*4d70*/  HMMA.16816.F32.BF16 R16, R72, R86, R16 ;  /* 0x000000564810723c */ /* 0x000fe20000041810 */
[----:B------:R-:W-:Y:S07]  /*4d80*/  LDSM.16.M88.4 R84, [R88+0x10000] ;  /* 0x010000005854783b */ /* 0x000fee0000000200 */
[C---:B-1----:R-:W-:Y:S01]  /*4d90*/  HMMA.16816.F32.BF16 R4, R68.reuse, R76, R4 ;  /* 0x0000004c4404723c */ /* 0x042fe20000041804 */
[----:B------:R-:W1:Y:S07]  /*4da0*/  LDSM.16.M88.4 R72, [R93+0x4000] ;  /* 0x004000005d48783b */ /* 0x000e6e0000000200 */
[C---:B------:R-:W-:Y:S01]  /*4db0*/  HMMA.16816.F32.BF16 R8, R68.reuse, R78, R8 ;  /* 0x0000004e4408723c */ /* 0x040fe20000041808 */
[----:B------:R4:W1:Y:S07]  /*4dc0*/  LDSM.16.M88.4 R76, [R88+0x10800] ;  /* 0x01080000584c783b */ /* 0x00086e0000000200 */
[C---:B---3--:R-:W-:Y:S08]  /*4dd0*/  HMMA.16816.F32.BF16 R12, R68.reuse, R80, R12 ;  /* 0x00000050440c723c */ /* 0x048ff0000004180c */
[----:B------:R-:W-:Y:S07]  /*4de0*/  HMMA.16816.F32.BF16 R16, R68, R82, R16 ;  /* 0x000000524410723c */ /* 0x000fee0000041810 */
[----:B------:R-:W-:Y:S01]  /*4df0*/  IMAD.U32 R68, RZ, RZ, UR7 ;  /* 0x00000007ff447e24 */ /* 0x000fe2000f8e00ff */
[----:B----4-:R-:W3:Y:S01]  /*4e00*/  LDL R88, [R1+0x6c] ;  /* 0x00006c0001587983 */ /* 0x010ee20000100800 */
[----:B------:R-:W-:Y:S03]  /*4e10*/  IMAD.U32 R69, RZ, RZ, UR20 ;  /* 0x00000014ff457e24 */ /* 0x000fe6000f8e00ff */
[----:B------:R-:W-:Y:S02]  /*4e20*/  IMAD R68, R68, 0x4, R99 ;  /* 0x0000000444447824 */ /* 0x000fe400078e0263 */
[----:B------:R-:W-:Y:S01]  /*4e30*/  @!P2 IADD3 R69, -R69, 0x1, R92 ;  /* 0x000000014545a810 */ /* 0x000fe20007ffe15c */
[----:B------:R-:W-:Y:S01]  /*4e40*/  IMAD.U32 R70, RZ, RZ, UR9 ;  /* 0x00000009ff467e24 */ /* 0x000fe2000f8e00ff */
[----:B------:R-:W-:Y:S01]  /*4e50*/  UIADD3 UR9, UR8, -0x61c88647, URZ ;  /* 0x9e3779b908097890 */ /* 0x000fe2000fffe03f */
[C---:B-1----:R-:W-:Y:S01]  /*4e60*/  HMMA.16816.F32.BF16 R4, R72.reuse, R84, R4 ;  /* 0x000000544804723c */ /* 0x042fe20000041804 */
[----:B------:R-:W4:Y:S04]  /*4e70*/  LDL R85, [R1+0x84] ;  /* 0x0000840001557983 */ /* 0x000f280000100800 */
[----:B------:R-:W-:Y:S01]  /*4e80*/  IMAD.WIDE.U32 R80, R68, -0x326172a9, RZ ;  /* 0xcd9e8d5744507825 */ /* 0x000fe200078e00ff */
[----:B------:R-:W-:Y:S02]  /*4e90*/  @!P2 IADD3 R70, R70, UR17, R69 ;  /* 0x000000114646ac10 */ /* 0x000fe4000fffe045 */
[C---:B------:R-:W-:Y:S04]  /*4ea0*/  HMMA.16816.F32.BF16 R8, R72.reuse, R86, R8 ;  /* 0x000000564808723c */ /* 0x040fe80000041808 */
[----:B------:R-:W-:Y:S02]  /*4eb0*/  LOP3.LUT R82, R81, UR8, R98, 0x96, !PT ;  /* 0x0000000851527c12 */ /* 0x000fe4000f8e9662 */
[----:B------:R-:W4:Y:S01]  /*4ec0*/  LDL.64 R98, [R1+0xb0] ;  /* 0x0000b00001627983 */ /* 0x000f220000100a00 */
[C---:B------:R-:W-:Y:S01]  /*4ed0*/  @!P2 IADD3 R71, R70.reuse, 0x8, RZ ;  /* 0x000000084647a810 */ /* 0x040fe20007ffe0ff */
[C---:B------:R-:W-:Y:S04]  /*4ee0*/  HMMA.16816.F32.BF16 R12, R72.reuse, R76, R12 ;  /* 0x0000004c480c723c */ /* 0x040fe8000004180c */
[----:B------:R-:W-:Y:S02]  /*4ef0*/  @!P2 IMNMX R70, R70, UR17, PT ;  /* 0x000000114646ac17 */ /* 0x000fe4000b800200 */
[----:B------:R-:W-:Y:S02]  /*4f00*/  @!P2 IMNMX R71, R71, UR17, PT ;  /* 0x000000114747ac17 */ /* 0x000fe4000b800200 */
[----:B------:R-:W-:Y:S04]  /*4f10*/  HMMA.16816.F32.BF16 R16, R72, R78, R16 ;  /* 0x0000004e4810723c */ /* 0x000fe80000041810 */
[----:B------:R-:W-:Y:S01]  /*4f20*/  FFMA.FTZ R4, R97, UR6, R4 ;  /* 0x0000000661047c23 */ /* 0x000fe20008010004 */
[----:B------:R-:W-:Y:S01]  /*4f30*/  LOP3.LUT R84, R247, UR9, R80, 0x96, !PT ;  /* 0x00000009f7547c12 */ /* 0x000fe2000f8e9650 */
[----:B------:R-:W-:Y:S01]  /*4f40*/  FFMA.FTZ R6, R97, UR6, R6 ;  /* 0x0000000661067c23 */ /* 0x000fe20008010006 */
[----:B------:R-:W-:Y:S01]  /*4f50*/  UIADD3 UR9, UR11, -0x4498517b, URZ ;  /* 0xbb67ae850b097890 */ /* 0x000fe2000fffe03f */
[----:B------:R-:W4:Y:S01]  /*4f60*/  LDL R97, [R1+0x88] ;  /* 0x0000880001617983 */ /* 0x000f220000100800 */
[C---:B------:R-:W-:Y:S03]  /*4f70*/  FFMA.FTZ R5, R91.reuse, UR6, R5 ;  /* 0x000000065b057c23 */ /* 0x040fe60008010005 */
[----:B------:R-:W-:Y:S04]  /*4f80*/  FFMA.FTZ R7, R91, UR6, R7 ;  /* 0x000000065b077c23 */ /* 0x000fe80008010007 */
[C---:B------:R-:W-:Y:S02]  /*4f90*/  FFMA.FTZ R12, R244.reuse, UR6, R12 ;  /* 0x00000006f40c7c23 */ /* 0x040fe4000801000c */
[----:B------:R-:W-:Y:S01]  /*4fa0*/  FFMA.FTZ R14, R244, UR6, R14 ;  /* 0x00000006f40e7c23 */ /* 0x000fe2000801000e */
[C---:B-----5:R-:W-:Y:S02]  /*4fb0*/  @!P2 IADD3 R68, R90.reuse, 0x1, RZ ;  /* 0x000000015a44a810 */ /* 0x060fe40007ffe0ff */
[-C--:B------:R-:W-:Y:S02]  /*4fc0*/  @!P2 ISETP.GE.AND P5, PT, R90, R70.reuse, PT ;  /* 0x000000465a00a20c */ /* 0x080fe40003fa6270 */
[-C--:B------:R-:W-:Y:S02]  /*4fd0*/  @!P2 ISETP.GE.AND P3, PT, R68, R70.reuse, PT ;  /* 0x000000464400a20c */ /* 0x080fe40003f66270 */
[----:B------:R-:W-:Y:S02]  /*4fe0*/  @!P2 FSEL R4, R4, -INF , !P5 ;  /* 0xff8000000404a808 */ /* 0x000fe40006800000 */
[----:B------:R-:W-:Y:S02]  /*4ff0*/  @!P2 FSEL R5, R5, -INF , !P3 ;  /* 0xff8000000505a808 */ /* 0x000fe40005800000 */
[-C--:B------:R-:W-:Y:S02]  /*5000*/  @!P2 ISETP.GE.AND P4, PT, R68, R71.reuse, PT ;  /* 0x000000474400a20c */ /* 0x080fe40003f86270 */
[C---:B------:R-:W-:Y:S02]  /*5010*/  @!P2 IADD3 R83, R90.reuse, 0x18, RZ ;  /* 0x000000185a53a810 */ /* 0x040fe40007ffe0ff */
[----:B------:R-:W-:Y:S02]  /*5020*/  @!P2 FSEL R7, R7, -INF , !P4 ;  /* 0xff8000000707a808 */ /* 0x000fe40006000000 */
[C---:B------:R-:W-:Y:S02]  /*5030*/  @!P2 IADD3 R76, R90.reuse, 0x8, RZ ;  /* 0x000000085a4ca810 */ /* 0x040fe40007ffe0ff */
[C---:B------:R-:W-:Y:S02]  /*5040*/  @!P2 IADD3 R77, R90.reuse, 0x9, RZ ;  /* 0x000000095a4da810 */ /* 0x040fe40007ffe0ff */
[C---:B------:R-:W-:Y:S02]  /*5050*/  @!P2 IADD3 R80, R90.reuse, 0x10, RZ ;  /* 0x000000105a50a810 */ /* 0x040fe40007ffe0ff */
[C---:B------:R-:W-:Y:S01]  /*5060*/  @!P2 IADD3 R81, R90.reuse, 0x11, RZ ;  /* 0x000000115a51a810 */ /* 0x040fe20007ffe0ff */
[C---:B--2---:R-:W-:Y:S01]  /*5070*/  FMUL.FTZ R69, R89.reuse, 1.4426950216293334961 ;  /* 0x3fb8aa3b59457820 */ /* 0x044fe20000410000 */
[----:B------:R-:W-:Y:S02]  /*5080*/  FSETP.NEU.FTZ.AND P1, PT, R89, -INF , PT ;  /* 0xff8000005900780b */ /* 0x000fe40003f3d000 */
[C---:B------:R-:W-:Y:S02]  /*5090*/  @!P2 IADD3 R89, R90.reuse, 0x19, RZ ;  /* 0x000000195a59a810 */ /* 0x040fe40007ffe0ff */
[----:B------:R-:W-:Y:S02]  /*50a0*/  FSEL R69, R69, RZ, P1 ;  /* 0x000000ff45457208 */ /* 0x000fe40000800000 */
[-C--:B------:R-:W-:Y:S01]  /*50b0*/  @!P2 ISETP.GE.AND P1, PT, R90, R71.reuse, PT ;  /* 0x000000475a00a20c */ /* 0x080fe20003f26270 */
[----:B------:R-:W-:Y:S01]  /*50c0*/  IMAD.WIDE.U32 R90, R84, -0x2daee0ad, RZ ;  /* 0xd2511f53545a7825 */ /* 0x000fe200078e00ff */
[-C--:B------:R-:W-:Y:S02]  /*50d0*/  @!P2 ISETP.GE.AND P3, PT, R76, R70.reuse, PT ;  /* 0x000000464c00a20c */ /* 0x080fe40003f66270 */
[----:B------:R-:W-:Y:S01]  /*50e0*/  @!P2 FSEL R6, R6, -INF , !P1 ;  /* 0xff8000000606a808 */ /* 0x000fe20004800000 */
[--C-:B------:R-:W-:Y:S01]  /*50f0*/  FFMA.FTZ R4, R4, c[0x0][0x23c], -R69.reuse ;  /* 0x00008f0004047a23 */ /* 0x100fe20000010845 */
[-C--:B------:R-:W-:Y:S01]  /*5100*/  @!P2 ISETP.GE.AND P6, PT, R81, R70.reuse, PT ;  /* 0x000000465100a20c */ /* 0x080fe20003fc6270 */
[--C-:B------:R-:W-:Y:S01]  /*5110*/  FFMA.FTZ R5, R5, c[0x0][0x23c], -R69.reuse ;  /* 0x00008f0005057a23 */ /* 0x100fe20000010845 */
[-C--:B------:R-:W-:Y:S02]  /*5120*/  @!P2 ISETP.GE.AND P4, PT, R89, R70.reuse, PT ;  /* 0x000000465900a20c */ /* 0x080fe40003f86270 */
[-C--:B------:R-:W-:Y:S01]  /*5130*/  @!P2 ISETP.GE.AND P5, PT, R80, R70.reuse, PT ;  /* 0x000000465000a20c */ /* 0x080fe20003fa6270 */
[----:B------:R-:W-:Y:S01]  /*5140*/  MUFU.EX2 R87, R5 ;  /* 0x0000000500577308 */ /* 0x000fe20000000800 */
[CC--:B------:R-:W-:Y:S02]  /*5150*/  @!P2 ISETP.GE.AND P1, PT, R83.reuse, R70.reuse, PT ;  /* 0x000000465300a20c */ /* 0x0c0fe40003f26270 */
[----:B------:R-:W-:Y:S02]  /*5160*/  @!P2 FSEL R12, R12, -INF , !P5 ;  /* 0xff8000000c0ca808 */ /* 0x000fe40006800000 */
[-C--:B------:R-:W-:Y:S02]  /*5170*/  @!P2 ISETP.GE.AND P5, PT, R83, R71.reuse, PT ;  /* 0x000000475300a20c */ /* 0x080fe40003fa6270 */
[----:B------:R-:W2:Y:S01]  /*5180*/  LDL R83, [R1+0x60] ;  /* 0x0000600001537983 */ /* 0x000ea20000100800 */
[--C-:B------:R-:W-:Y:S04]  /*5190*/  FFMA.FTZ R12, R12, c[0x0][0x23c], -R69.reuse ;  /* 0x00008f000c0c7a23 */ /* 0x100fe80000010845 */
[----:B------:R-:W-:Y:S01]  /*51a0*/  MUFU.EX2 R79, R12 ;  /* 0x0000000c004f7308 */ /* 0x000fe20000000800 */
[C---:B---3--:R-:W-:Y:S01]  /*51b0*/  FMUL.FTZ R68, R88.reuse, 1.4426950216293334961 ;  /* 0x3fb8aa3b58447820 */ /* 0x048fe20000410000 */
[----:B------:R-:W-:Y:S08]  /*51c0*/  FSETP.NEU.FTZ.AND P0, PT, R88, -INF , PT ;  /* 0xff8000005800780b */ /* 0x000ff00003f1d000 */
[----:B------:R1:W3:Y:S01]  /*51d0*/  MUFU.EX2 R88, R4 ;  /* 0x0000000400587308 */ /* 0x0002e20000000800 */
[----:B------:R-:W-:Y:S02]  /*51e0*/  FSEL R68, R68, RZ, P0 ;  /* 0x000000ff44447208 */ /* 0x000fe40000000000 */
[----:B------:R-:W-:Y:S03]  /*51f0*/  @!P2 ISETP.GE.AND P0, PT, R77, R70, PT ;  /* 0x000000464d00a20c */ /* 0x000fe60003f06270 */
[--C-:B------:R-:W-:Y:S02]  /*5200*/  FFMA.FTZ R6, R6, c[0x0][0x23c], -R68.reuse ;  /* 0x00008f0006067a23 */ /* 0x100fe40000010844 */
[----:B------:R-:W-:Y:S02]  /*5210*/  FFMA.FTZ R7, R7, c[0x0][0x23c], -R68 ;  /* 0x00008f0007077a23 */ /* 0x000fe40000010844 */
[----:B------:R5:W-:Y:S01]  /*5220*/  MUFU.EX2 R86, R6 ;  /* 0x0000000600567308 */ /* 0x000be20000000800 */
[C---:B----4-:R-:W-:Y:S02]  /*5230*/  FFMA.FTZ R8, R85.reuse, UR6, R8 ;  /* 0x0000000655087c23 */ /* 0x050fe40008010008 */
[----:B------:R-:W-:Y:S03]  /*5240*/  FFMA.FTZ R10, R85, UR6, R10 ;  /* 0x00000006550a7c23 */ /* 0x000fe6000801000a */
[----:B------:R-:W-:Y:S02]  /*5250*/  @!P2 FSEL R8, R8, -INF , !P3 ;  /* 0xff8000000808a808 */ /* 0x000fe40005800000 */
[-C--:B------:R-:W-:Y:S01]  /*5260*/  @!P2 ISETP.GE.AND P3, PT, R76, R71.reuse, PT ;  /* 0x000000474c00a20c */ /* 0x080fe20003f66270 */
[----:B------:R-:W4:Y:S01]  /*5270*/  LDL R99, [R1+0x94] ;  /* 0x0000940001637983 */ /* 0x000f220000100800 */
[----:B------:R3:W-:Y:S01]  /*5280*/  MUFU.EX2 R85, R7 ;  /* 0x0000000700557308 */ /* 0x0007e20000000800 */
[----:B------:R-:W-:Y:S01]  /*5290*/  FFMA.FTZ R8, R8, c[0x0][0x23c], -R69 ;  /* 0x00008f0008087a23 */ /* 0x000fe20000010845 */
[----:B------:R-:W-:Y:S01]  /*52a0*/  @!P2 FSEL R10, R10, -INF , !P3 ;  /* 0xff8000000a0aa808 */ /* 0x000fe20005800000 */
[----:B-1----:R-:W-:Y:S01]  /*52b0*/  IMAD.WIDE.U32 R4, R82, -0x2daee0ad, RZ ;  /* 0xd2511f5352047825 */ /* 0x002fe200078e00ff */
[-C--:B------:R-:W-:Y:S03]  /*52c0*/  @!P2 ISETP.GE.AND P3, PT, R80, R71.reuse, PT ;  /* 0x000000475000a20c */ /* 0x080fe60003f66270 */
[----:B------:R-:W-:Y:S01]  /*52d0*/  FFMA.FTZ R10, R10, c[0x0][0x23c], -R68 ;  /* 0x00008f000a0a7a23 */ /* 0x000fe20000010844 */
[----:B------:R-:W-:Y:S01]  /*52e0*/  LOP3.LUT R5, R5, UR9, R98, 0x96, !PT ;  /* 0x0000000905057c12 */ /* 0x000fe2000f8e9662 */
[----:B------:R-:W-:Y:S01]  /*52f0*/  UIADD3 UR9, UR8, 0x3c6ef372, URZ ;  /* 0x3c6ef37208097890 */ /* 0x000fe2000fffe03f */
[----:B------:R-:W2:Y:S01]  /*5300*/  LDL R98, [R1+0x98] ;  /* 0x0000980001627983 */ /* 0x000ea20000100800 */
[----:B------:R1:W1:Y:S01]  /*5310*/  MUFU.EX2 R84, R8 ;  /* 0x0000000800547308 */ /* 0x0002620000000800 */
[----:B------:R-:W-:Y:S02]  /*5320*/  @!P2 FSEL R14, R14, -INF , !P3 ;  /* 0xff8000000e0ea808 */ /* 0x000fe40005800000 */
[----:B-----5:R-:W-:Y:S01]  /*5330*/  LOP3.LUT R6, R91, UR10, R4, 0x96, !PT ;  /* 0x0000000a5b067c12 */ /* 0x020fe2000f8e9604 */
[----:B------:R-:W-:Y:S01]  /*5340*/  IMAD.WIDE.U32 R4, R5, -0x326172a9, RZ ;  /* 0xcd9e8d5705047825 */ /* 0x000fe200078e00ff */
[----:B------:R-:W-:Y:S01]  /*5350*/  UIADD3 UR10, UR8, -0x255992d5, URZ ;  /* 0xdaa66d2b080a7890 */ /* 0x000fe2000fffe03f */
[----:B------:R-:W5:Y:S02]  /*5360*/  LDL R91, [R1+0x58] ;  /* 0x00005800015b7983 */ /* 0x000f640000100800 */
[----:B------:R-:W-:Y:S01]  /*5370*/  FFMA.FTZ R9, R97, UR6, R9 ;  /* 0x0000000661097c23 */ /* 0x000fe20008010009 */
[----:B------:R-:W-:Y:S01]  /*5380*/  LOP3.LUT R5, R5, UR9, R246, 0x96, !PT ;  /* 0x0000000905057c12 */ /* 0x000fe2000f8e96f6 */
[----:B------:R-:W-:Y:S01]  /*5390*/  FFMA.FTZ R11, R97, UR6, R11 ;  /* 0x00000006610b7c23 */ /* 0x000fe2000801000b */
[----:B------:R-:W-:Y:S01]  /*53a0*/  UIADD3 UR9, UR11, 0x32370b8f, URZ ;  /* 0x32370b8f0b097890 */ /* 0x000fe2000fffe03f */
[----:B------:R-:W5:Y:S01]  /*53b0*/  LDL R97, [R1+0x9c] ;  /* 0x00009c0001617983 */ /* 0x000f620000100800 */
[----:B---3--:R-:W-:Y:S01]  /*53c0*/  IMAD.WIDE.U32 R6, R6, -0x326172a9, RZ ;  /* 0xcd9e8d5706067825 */ /* 0x008fe200078e00ff */
[----:B------:R-:W-:Y:S02]  /*53d0*/  @!P2 FSEL R9, R9, -INF , !P0 ;  /* 0xff8000000909a808 */ /* 0x000fe40004000000 */
[-C--:B------:R-:W-:Y:S01]  /*53e0*/  @!P2 ISETP.GE.AND P0, PT, R77, R71.reuse, PT ;  /* 0x000000474d00a20c */ /* 0x080fe20003f06270 */
[----:B------:R-:W-:Y:S01]  /*53f0*/  FFMA.FTZ R14, R14, c[0x0][0x23c], -R68 ;  /* 0x00008f000e0e7a23 */ /* 0x000fe20000010844 */
[----:B------:R-:W-:Y:S01]  /*5400*/  LOP3.LUT R76, R7, UR10, R4, 0x96, !PT ;  /* 0x0000000a074c7c12 */ /* 0x000fe2000f8e9604 */
[----:B------:R-:W-:Y:S01]  /*5410*/  IMAD.WIDE.U32 R4, R5, -0x2daee0ad, RZ ;  /* 0xd2511f5305047825 */ /* 0x000fe200078e00ff */
[----:B------:R-:W-:Y:S01]  /*5420*/  UIADD3 UR10, UR11, -0x126145ec, URZ ;  /* 0xed9eba140b0a7890 */ /* 0x000fe2000fffe03f */
[----:B------:R-:W-:Y:S02]  /*5430*/  @!P2 FSEL R11, R11, -INF , !P0 ;  /* 0xff8000000b0ba808 */ /* 0x000fe40004000000 */
[----:B------:R-:W-:Y:S01]  /*5440*/  FFMA.FTZ R9, R9, c[0x0][0x23c], -R69 ;  /* 0x00008f0009097a23 */ /* 0x000fe20000010845 */
[----:B------:R-:W-:Y:S01]  /*5450*/  LOP3.LUT R5, R5, UR9, R90, 0x96, !PT ;  /* 0x0000000905057c12 */ /* 0x000fe2000f8e965a */
[----:B------:R-:W-:Y:S01]  /*5460*/  IMAD.WIDE.U32 R76, R76, -0x2daee0ad, RZ ;  /* 0xd2511f534c4c7825 */ /* 0x000fe200078e00ff */
[----:B------:R-:W3:Y:S01]  /*5470*/  LDL R90, [R1+0x64] ;  /* 0x00006400015a7983 */ /* 0x000ee20000100800 */
[----:B------:R1:W-:Y:S01]  /*5480*/  MUFU.EX2 R82, R9 ;  /* 0x0000000900527308 */ /* 0x0003e20000000800 */
[----:B------:R-:W-:Y:S01]  /*5490*/  UIADD3 UR9, UR8, 0x78dde6e4, URZ ;  /* 0x78dde6e408097890 */ /* 0x000fe2000fffe03f */
[----:B------:R-:W-:Y:S01]  /*54a0*/  FFMA.FTZ R11, R11, c[0x0][0x23c], -R68 ;  /* 0x00008f000b0b7a23 */ /* 0x000fe20000010844 */
[----:B-1----:R-:W-:Y:S01]  /*54b0*/  LOP3.LUT R8, R77, UR10, R4, 0x96, !PT ;  /* 0x0000000a4d087c12 */ /* 0x002fe2000f8e9604 */
[----:B------:R-:W-:Y:S01]  /*54c0*/  IMAD.WIDE.U32 R4, R5, -0x326172a9, RZ ;  /* 0xcd9e8d5705047825 */ /* 0x000fe200078e00ff */
[----:B------:R-:W-:Y:S01]  /*54d0*/  UIADD3 UR10, UR8, 0x1715609d, URZ ;  /* 0x1715609d080a7890 */ /* 0x000fe2000fffe03f */
[-C--:B------:R-:W-:Y:S03]  /*54e0*/  @!P2 ISETP.GE.AND P0, PT, R81, R71.reuse, PT ;  /* 0x000000475100a20c */ /* 0x080fe60003f06270 */
[----:B------:R-:W-:Y:S01]  /*54f0*/  LOP3.LUT R6, R5, UR9, R6, 0x96, !PT ;  /* 0x0000000905067c12 */ /* 0x000fe2000f8e9606 */
[----:B------:R-:W-:Y:S01]  /*5500*/  UIADD3 UR9, UR11, -0x56f99767, URZ ;  /* 0xa90668990b097890 */ /* 0x000fe2000fffe03f */
[----:B------:R1:W-:Y:S03]  /*5510*/  MUFU.EX2 R81, R10 ;  /* 0x0000000a00517308 */ /* 0x0003e60000000800 */
[----:B------:R-:W-:Y:S05]  /*5520*/  IMAD.WIDE.U32 R6, R6, -0x2daee0ad, RZ ;  /* 0xd2511f5306067825 */ /* 0x000fea00078e00ff */
[----:B------:R-:W-:Y:S01]  /*5530*/  LOP3.LUT R76, R7, UR9, R76, 0x96, !PT ;  /* 0x00000009074c7c12 */ /* 0x000fe2000f8e964c */
[----:B------:R-:W-:Y:S01]  /*5540*/  ULDC.U8 UR9, c[0x0][0x2d8] ;  /* 0x0000b60000097ab9 */ /* 0x000fe20000000000 */
[----:B------:R1:W-:Y:S01]  /*5550*/  MUFU.EX2 R80, R11 ;  /* 0x0000000b00507308 */ /* 0x0003e20000000800 */
[----:B------:R-:W-:Y:S05]  /*5560*/  IMAD.WIDE.U32 R8, R8, -0x326172a9, RZ ;  /* 0xcd9e8d5708087825 */ /* 0x000fea00078e00ff */
[----:B------:R-:W-:Y:S01]  /*5570*/  LOP3.LUT R4, R9, UR10, R4, 0x96, !PT ;  /* 0x0000000a09047c12 */ /* 0x000fe2000f8e9604 */
[----:B------:R-:W-:Y:S03]  /*5580*/  UIADD3 UR10, UR11, 0x646e171e, URZ ;  /* 0x646e171e0b0a7890 */ /* 0x000fe6000fffe03f */
[----:B------:R-:W-:Y:S01]  /*5590*/  MUFU.EX2 R77, R14 ;  /* 0x0000000e004d7308 */ /* 0x000fe20000000800 */
[----:B------:R-:W-:Y:S05]  /*55a0*/  IMAD.WIDE.U32 R4, R4, -0x2daee0ad, RZ ;  /* 0xd2511f5304047825 */ /* 0x000fea00078e00ff */
[----:B------:R-:W-:Y:S01]  /*55b0*/  LOP3.LUT R7, R5, UR10, R6, 0x96, !PT ;  /* 0x0000000a05077c12 */ /* 0x000fe2000f8e9606 */
[----:B------:R-:W-:Y:S01]  /*55c0*/  UIADD3 UR10, UR8, -0x4ab325aa, URZ ;  /* 0xb54cda56080a7890 */ /* 0x000fe2000fffe03f */
[--C-:B------:R-:W-:Y:S02]  /*55d0*/  SHF.R.U32.HI R70, RZ, 0x10, R4.reuse ;  /* 0x00000010ff467819 */ /* 0x100fe40000011604 */
[----:B------:R-:W-:Y:S02]  /*55e0*/  SHF.R.U32.HI R6, RZ, 0x18, R4 ;  /* 0x00000018ff067819 */ /* 0x000fe40000011604 */
[C---:B------:R-:W-:Y:S04]  /*55f0*/  LOP3.LUT R9, R4.reuse, 0xff, RZ, 0xc0, !PT ;  /* 0x000000ff04097812 */ /* 0x040fe800078ec0ff */
[----:B------:R-:W-:Y:S01]  /*5600*/  ISETP.LE.U32.AND P3, PT, R9, UR9, PT ;  /* 0x0000000909007c0c */ /* 0x000fe2000bf63070 */
[C---:B----4-:R-:W-:Y:S02]  /*5610*/  FFMA.FTZ R13, R99.reuse, UR6, R13 ;  /* 0x00000006630d7c23 */ /* 0x050fe4000801000d */
[----:B------:R-:W-:Y:S03]  /*5620*/  FFMA.FTZ R15, R99, UR6, R15 ;  /* 0x00000006630f7c23 */ /* 0x000fe6000801000f */
[----:B------:R-:W-:Y:S02]  /*5630*/  @!P2 FSEL R13, R13, -INF , !P6 ;  /* 0xff8000000d0da808 */ /* 0x000fe40007000000 */
[----:B------:R-:W-:Y:S02]  /*5640*/  @!P2 ISETP.GE.AND P6, PT, R89, R71, PT ;  /* 0x000000475900a20c */ /* 0x000fe40003fc6270 */
[----:B------:R-:W4:Y:S01]  /*5650*/  LDL R89, [R1+0x5c] ;  /* 0x00005c0001597983 */ /* 0x000f220000100800 */
[----:B------:R-:W-:Y:S01]  /*5660*/  LOP3.LUT R71, R4, 0xffff, RZ, 0xc0, !PT ;  /* 0x0000ffff04477812 */ /* 0x000fe200078ec0ff */
[----:B------:R-:W-:Y:S01]  /*5670*/  IMAD.WIDE.U32 R4, R76, -0x326172a9, RZ ;  /* 0xcd9e8d574c047825 */ /* 0x000fe200078e00ff */
[----:B------:R-:W-:Y:S02]  /*5680*/  @!P2 FSEL R15, R15, -INF , !P0 ;  /* 0xff8000000f0fa808 */ /* 0x000fe40004000000 */
[----:B------:R-:W-:Y:S01]  /*5690*/  ISETP.LE.U32.AND P0, PT, R6, UR9, PT ;  /* 0x0000000906007c0c */ /* 0x000fe2000bf03070 */
[C---:B--2---:R-:W-:Y:S01]  /*56a0*/  FFMA.FTZ R16, R98.reuse, UR6, R16 ;  /* 0x0000000662107c23 */ /* 0x044fe20008010010 */
[----:B------:R-:W-:Y:S01]  /*56b0*/  LOP3.LUT R6, R5, UR10, R8, 0x96, !PT ;  /* 0x0000000a05067c12 */ /* 0x000fe2000f8e9608 */
[----:B------:R-:W-:Y:S01]  /*56c0*/  FFMA.FTZ R18, R98, UR6, R18 ;  /* 0x0000000662127c23 */ /* 0x000fe20008010012 */
[----:B------:R-:W-:Y:S01]  /*56d0*/  LOP3.LUT R8, R4, 0xffff, RZ, 0xc0, !PT ;  /* 0x0000ffff04087812 */ /* 0x000fe200078ec0ff */
[----:B------:R-:W-:Y:S01]  /*56e0*/  FFMA.FTZ R13, R13, c[0x0][0x23c], -R69 ;  /* 0x00008f000d0d7a23 */ /* 0x000fe20000010845 */
[----:B------:R-:W-:Y:S01]  /*56f0*/  LOP3.LUT R5, R6, 0xff, RZ, 0xc0, !PT ;  /* 0x000000ff06057812 */ /* 0x000fe200078ec0ff */
[----:B------:R-:W-:Y:S01]  /*5700*/  FFMA.FTZ R15, R15, c[0x0][0x23c], -R68 ;  /* 0x00008f000f0f7a23 */ /* 0x000fe20000010844 */
[----:B------:R-:W-:Y:S01]  /*5710*/  @!P2 FSEL R16, R16, -INF , !P1 ;  /* 0xff8000001010a808 */ /* 0x000fe20004800000 */
[----:B------:R-:W-:Y:S01]  /*5720*/  MUFU.EX2 R78, R13 ;  /* 0x0000000d004e7308 */ /* 0x000fe20000000800 */
[----:B------:R-:W-:Y:S01]  /*5730*/  ISETP.LE.U32.AND P1, PT, R5, UR9, PT ;  /* 0x0000000905007c0c */ /* 0x000fe2000bf23070 */
[C---:B-----5:R-:W-:Y:S01]  /*5740*/  FFMA.FTZ R19, R97.reuse, UR6, R19 ;  /* 0x0000000661137c23 */ /* 0x060fe20008010013 */
[----:B------:R-:W-:Y:S01]  /*5750*/  LOP3.LUT R9, R4, 0xff, RZ, 0xc0, !PT ;  /* 0x000000ff04097812 */ /* 0x000fe200078ec0ff */
[----:B------:R-:W-:Y:S01]  /*5760*/  FFMA.FTZ R17, R97, UR6, R17 ;  /* 0x0000000661117c23 */ /* 0x000fe20008010011 */
[--C-:B-1----:R-:W-:Y:S01]  /*5770*/  SHF.R.U32.HI R10, RZ, 0x10, R4.reuse ;  /* 0x00000010ff0a7819 */ /* 0x102fe20000011604 */
[--C-:B------:R-:W-:Y:S01]  /*5780*/  FFMA.FTZ R16, R16, c[0x0][0x23c], -R69.reuse ;  /* 0x00008f0010107a23 */ /* 0x100fe20000010845 */
[----:B------:R-:W-:Y:S02]  /*5790*/  SHF.R.U32.HI R11, RZ, 0x18, R4 ;  /* 0x00000018ff0b7819 */ /* 0x000fe40000011604 */
[----:B------:R-:W-:Y:S01]  /*57a0*/  LOP3.LUT R4, R6, 0xffff, RZ, 0xc0, !PT ;  /* 0x0000ffff06047812 */ /* 0x000fe200078ec0ff */
[----:B------:R-:W-:Y:S01]  /*57b0*/  MUFU.EX2 R76, R15 ;  /* 0x0000000f004c7308 */ /* 0x000fe20000000800 */
[----:B------:R-:W-:Y:S02]  /*57c0*/  @!P2 FSEL R18, R18, -INF , !P5 ;  /* 0xff8000001212a808 */ /* 0x000fe40006800000 */
[----:B------:R-:W-:Y:S01]  /*57d0*/  SHF.R.U32.HI R4, RZ, 0x8, R4 ;  /* 0x00000008ff047819 */ /* 0x000fe20000011604 */
[----:B------:R-:W-:Y:S01]  /*57e0*/  @!P1 FADD.FTZ R88, -R88, -RZ ;  /* 0x800000ff58589221 */ /* 0x000fe20000010100 */
[----:B------:R-:W-:Y:S01]  /*57f0*/  SHF.R.U32.HI R5, RZ, 0x10, R6 ;  /* 0x00000010ff057819 */ /* 0x000fe20000011606 */
[----:B------:R-:W-:Y:S01]  /*5800*/  FFMA.FTZ R18, R18, c[0x0][0x23c], -R68 ;  /* 0x00008f0012127a23 */ /* 0x000fe20000010844 */
[----:B------:R-:W-:Y:S02]  /*5810*/  LOP3.LUT R4, R4, 0xffff, RZ, 0xc0, !PT ;  /* 0x0000ffff04047812 */ /* 0x000fe400078ec0ff */
[----:B------:R-:W-:Y:S01]  /*5820*/  SHF.R.U32.HI R6, RZ, 0x18, R6 ;  /* 0x00000018ff067819 */ /* 0x000fe20000011606 */
[----:B------:R-:W1:Y:S01]  /*5830*/  MUFU.EX2 R75, R16 ;  /* 0x00000010004b7308 */ /* 0x000e620000000800 */
[----:B------:R-:W-:Y:S02]  /*5840*/  ISETP.LE.U32.AND P5, PT, R4, UR9, PT ;  /* 0x0000000904007c0c */ /* 0x000fe4000bfa3070 */
[----:B------:R-:W-:Y:S02]  /*5850*/  ISETP.LE.U32.AND P1, PT, R9, UR9, PT ;  /* 0x0000000909007c0c */ /* 0x000fe4000bf23070 */
[----:B------:R-:W-:Y:S02]  /*5860*/  LOP3.LUT R4, R7, 0xff, RZ, 0xc0, !PT ;  /* 0x000000ff07047812 */ /* 0x000fe400078ec0ff */
[----:B------:R-:W-:Y:S02]  /*5870*/  @!P2 FSEL R19, R19, -INF , !P6 ;  /* 0xff8000001313a808 */ /* 0x000fe40007000000 */
[----:B------:R-:W-:Y:S01]  /*5880*/  ISETP.LE.U32.AND P6, PT, R6, UR9, PT ;  /* 0x0000000906007c0c */ /* 0x000fe2000bfc3070 */
[----:B------:R-:W-:Y:S01]  /*5890*/  MUFU.EX2 R74, R18 ;  /* 0x00000012004a7308 */ /* 0x000fe20000000800 */
[----:B------:R-:W-:Y:S01]  /*58a0*/  @!P2 FSEL R17, R17, -INF , !P4 ;  /* 0xff8000001111a808 */ /* 0x000fe20006000000 */
[----:B------:R-:W-:Y:S01]  /*58b0*/  FFMA.FTZ R68, R19, c[0x0][0x23c], -R68 ;  /* 0x00008f0013447a23 */ /* 0x000fe20000010844 */
[----:B------:R-:W-:Y:S01]  /*58c0*/  ISETP.LE.U32.AND P2, PT, R4, UR9, PT ;  /* 0x0000000904007c0c */ /* 0x000fe2000bf43070 */
[----:B------:R-:W-:Y:S01]  /*58d0*/  @!P5 FADD.FTZ R87, -R87, -RZ ;  /* 0x800000ff5757d221 */ /* 0x000fe20000010100 */
[----:B------:R-:W-:Y:S01]  /*58e0*/  SHF.R.U32.HI R4, RZ, 0x8, R8 ;  /* 0x00000008ff047819 */ /* 0x000fe20000011608 */
[----:B------:R-:W-:Y:S01]  /*58f0*/  @!P1 FADD.FTZ R84, -R84, -RZ ;  /* 0x800000ff54549221 */ /* 0x000fe20000010100 */
[----:B------:R-:W-:Y:S01]  /*5900*/  LOP3.LUT R5, R5, 0xff, RZ, 0xc0, !PT ;  /* 0x000000ff05057812 */ /* 0x000fe200078ec0ff */
[----:B------:R-:W-:Y:S01]  /*5910*/  FFMA.FTZ R69, R17, c[0x0][0x23c], -R69 ;  /* 0x00008f0011457a23 */ /* 0x000fe20000010845 */
[----:B------:R-:W-:Y:S01]  /*5920*/  LOP3.LUT R4, R4, 0xffff, RZ, 0xc0, !PT ;  /* 0x0000ffff04047812 */ /* 0x000fe200078ec0ff */
[----:B------:R-:W2:Y:S01]  /*5930*/  MUFU.EX2 R72, R68 ;  /* 0x0000004400487308 */ /* 0x000ea20000000800 */
[----:B------:R-:W-:Y:S01]  /*5940*/  ISETP.LE.U32.AND P4, PT, R5, UR9, PT ;  /* 0x0000000905007c0c */ /* 0x000fe2000bf83070 */
[----:B------:R-:W-:Y:S01]  /*5950*/  @!P6 FADD.FTZ R85, -R85, -RZ ;  /* 0x800000ff5555e221 */ /* 0x000fe20000010100 */
[----:B------:R-:W-:Y:S01]  /*5960*/  ISETP.LE.U32.AND P5, PT, R4, UR9, PT ;  /* 0x0000000904007c0c */ /* 0x000fe2000bfa3070 */
[----:B-1----:R-:W-:Y:S01]  /*5970*/  @!P3 FADD.FTZ R75, -R75, -RZ ;  /* 0x800000ff4b4bb221 */ /* 0x002fe20000010100 */
[----:B------:R-:W-:Y:S01]  /*5980*/  LOP3.LUT R4, R10, 0xff, RZ, 0xc0, !PT ;  /* 0x000000ff0a047812 */ /* 0x000fe200078ec0ff */
[----:B------:R-:W-:Y:S01]  /*5990*/  @!P2 FADD.FTZ R79, -R79, -RZ ;  /* 0x800000ff4f4fa221 */ /* 0x000fe20000010100 */
[----:B------:R-:W-:Y:S02]  /*59a0*/  ISETP.LE.U32.AND P1, PT, R11, UR9, PT ;  /* 0x000000090b007c0c */ /* 0x000fe4000bf23070 */
[----:B------:R-:W-:Y:S01]  /*59b0*/  ISETP.LE.U32.AND P6, PT, R4, UR9, PT ;  /* 0x0000000904007c0c */ /* 0x000fe2000bfc3070 */
[----:B------:R-:W1:Y:S01]  /*59c0*/  MUFU.EX2 R73, R69 ;  /* 0x0000004500497308 */ /* 0x000e620000000800 */
[--C-:B------:R-:W-:Y:S02]  /*59d0*/  SHF.R.U32.HI R5, RZ, 0x18, R7.reuse ;  /* 0x00000018ff057819 */ /* 0x100fe40000011607 */
[----:B------:R-:W-:Y:S01]  /*59e0*/  SHF.R.U32.HI R4, RZ, 0x10, R7 ;  /* 0x00000010ff047819 */ /* 0x000fe20000011607 */
[----:B------:R-:W-:Y:S01]  /*59f0*/  @!P4 FADD.FTZ R86, -R86, -RZ ;  /* 0x800000ff5656c221 */ /* 0x000fe20000010100 */
[----:B------:R-:W-:Y:S01]  /*5a00*/  LOP3.LUT R7, R7, 0xffff, RZ, 0xc0, !PT ;  /* 0x0000ffff07077812 */ /* 0x000fe200078ec0ff */
[----:B------:R-:W-:Y:S01]  /*5a10*/  @!P5 FADD.FTZ R82, -R82, -RZ ;  /* 0x800000ff5252d221 */ /* 0x000fe20000010100 */
[----:B------:R-:W-:Y:S02]  /*5a20*/  LOP3.LUT R6, R70, 0xff, RZ, 0xc0, !PT ;  /* 0x000000ff46067812 */ /* 0x000fe400078ec0ff */
[----:B------:R-:W-:Y:S01]  /*5a30*/  LOP3.LUT R4, R4, 0xff, RZ, 0xc0, !PT ;  /* 0x000000ff04047812 */ /* 0x000fe200078ec0ff */
[----:B------:R-:W-:Y:S01]  /*5a40*/  @!P1 FADD.FTZ R80, -R80, -RZ ;  /* 0x800000ff50509221 */ /* 0x000fe20000010100 */
[----:B------:R-:W-:Y:S01]  /*5a50*/  ISETP.LE.U32.AND P4, PT, R5, UR9, PT ;  /* 0x0000000905007c0c */ /* 0x000fe2000bf83070 */
[----:B------:R-:W-:Y:S01]  /*5a60*/  @!P6 FADD.FTZ R81, -R81, -RZ ;  /* 0x800000ff5151e221 */ /* 0x000fe20000010100 */
[----:B------:R-:W-:Y:S01]  /*5a70*/  SHF.R.U32.HI R5, RZ, 0x8, R7 ;  /* 0x00000008ff057819 */ /* 0x000fe20000011607 */
[----:B--2---:R-:W-:Y:S01]  /*5a80*/  @!P0 FADD.FTZ R72, -R72, -RZ ;  /* 0x800000ff48488221 */ /* 0x004fe20000010100 */
[----:B------:R-:W-:Y:S02]  /*5a90*/  ISETP.LE.U32.AND P5, PT, R4, UR9, PT ;  /* 0x0000000904007c0c */ /* 0x000fe4000bfa3070 */
[----:B------:R-:W-:Y:S02]  /*5aa0*/  SHF.R.U32.HI R4, RZ, 0x8, R71 ;  /* 0x00000008ff047819 */ /* 0x000fe40000011647 */
[----:B------:R-:W-:Y:S02]  /*5ab0*/  LOP3.LUT R5, R5, 0xffff, RZ, 0xc0, !PT ;  /* 0x0000ffff05057812 */ /* 0x000fe400078ec0ff */
[----:B------:R-:W-:Y:S02]  /*5ac0*/  ISETP.LE.U32.AND P1, PT, R6, UR9, PT ;  /* 0x0000000906007c0c */ /* 0x000fe4000bf23070 */
[----:B------:R-:W-:Y:S01]  /*5ad0*/  F2FP.RELU.BF16.PACK_AB R6, R87, R88 ;  /* 0x000000585706723e */ /* 0x000fe200000018ff */
[----:B------:R-:W-:Y:S01]  /*5ae0*/  @!P4 FADD.FTZ R76, -R76, -RZ ;  /* 0x800000ff4c4cc221 */ /* 0x000fe20000010100 */
[----:B------:R-:W-:Y:S02]  /*5af0*/  ISETP.LE.U32.AND P6, PT, R5, UR9, PT ;  /* 0x0000000905007c0c */ /* 0x000fe4000bfc3070 */
[----:B------:R-:W-:Y:S01]  /*5b00*/  F2FP.RELU.BF16.PACK_AB R5, R85, R86 ;  /* 0x000000565505723e */ /* 0x000fe200000018ff */
[----:B------:R2:W-:Y:S01]  /*5b10*/  STS [R91+0x14000], R6 ;  /* 0x014000065b007388 */ /* 0x0005e20000000800 */
[----:B------:R-:W-:Y:S01]  /*5b20*/  LOP3.LUT R4, R4, 0xffff, RZ, 0xc0, !PT ;  /* 0x0000ffff04047812 */ /* 0x000fe200078ec0ff */
[----:B------:R-:W-:Y:S01]  /*5b30*/  @!P5 FADD.FTZ R77, -R77, -RZ ;  /* 0x800000ff4d4dd221 */ /* 0x000fe20000010100 */
[----:B------:R-:W-:Y:S01]  /*5b40*/  F2FP.RELU.BF16.PACK_AB R8, R80, R81 ;  /* 0x000000515008723e */ /* 0x000fe200000018ff */
[----:B------:R5:W-:Y:S01]  /*5b50*/  STS [R91+0x14400], R5 ;  /* 0x014400055b007388 */ /* 0x000be20000000800 */
[----:B------:R-:W-:Y:S01]  /*5b60*/  ISETP.LE.U32.AND P2, PT, R4, UR9, PT ;  /* 0x0000000904007c0c */ /* 0x000fe2000bf43070 */
[----:B------:R-:W-:Y:S01]  /*5b70*/  @!P1 FADD.FTZ R74, -R74, -RZ ;  /* 0x800000ff4a4a9221 */ /* 0x000fe20000010100 */
[----:B------:R-:W-:Y:S02]  /*5b80*/  F2FP.RELU.BF16.PACK_AB R4, R82, R84 ;  /* 0x000000545204723e */ /* 0x000fe400000018ff */
[----:B------:R-:W-:Y:S01]  /*5b90*/  FSETP.GE.FTZ.AND P3, PT, R79, RZ, PT ;  /* 0x000000ff4f00720b */ /* 0x000fe20003f76000 */
[----:B------:R-:W-:Y:S01]  /*5ba0*/  @!P6 FADD.FTZ R78, -R78, -RZ ;  /* 0x800000ff4e4ee221 */ /* 0x000fe20000010100 */
[----:B------:R-:W-:Y:S01]  /*5bb0*/  FSETP.GE.FTZ.AND P1, PT, R87, RZ, PT ;  /* 0x000000ff5700720b */ /* 0x000fe20003f36000 */
[----:B---3--:R3:W-:Y:S03]  /*5bc0*/  STS [R90+0x14000], R4 ;  /* 0x014000045a007388 */ /* 0x0087e60000000800 */
[----:B------:R-:W-:Y:S01]  /*5bd0*/  F2FP.RELU.BF16.PACK_AB R7, R78, R79 ;  /* 0x0000004f4e07723e */ /* 0x000fe200000018ff */
[----:B------:R-:W-:Y:S02]  /*5be0*/  STS [R90+0x14400], R8 ;  /* 0x014400085a007388 */ /* 0x000fe40000000800 */
[----:B-1----:R-:W-:Y:S01]  /*5bf0*/  @!P2 FADD.FTZ R73, -R73, -RZ ;  /* 0x800000ff4949a221 */ /* 0x002fe20000010100 */
[----:B------:R-:W-:Y:S02]  /*5c00*/  FSETP.GE.FTZ.AND P2, PT, R88, RZ, PT ;  /* 0x000000ff5800720b */ /* 0x000fe40003f56000 */
[----:B--2---:R-:W-:Y:S02]  /*5c10*/  F2FP.RELU.BF16.PACK_AB R6, R76, R77 ;  /* 0x0000004d4c06723e */ /* 0x004fe400000018ff */
[----:B-----5:R-:W-:Y:S02]  /*5c20*/  F2FP.RELU.BF16.PACK_AB R5, R73, R75 ;  /* 0x0000004b4905723e */ /* 0x020fe400000018ff */
[----:B---3--:R-:W-:Y:S01]  /*5c30*/  F2FP.RELU.BF16.PACK_AB R4, R72, R74 ;  /* 0x0000004a4804723e */ /* 0x008fe200000018ff */
[----:B----4-:R-:W-:Y:S04]  /*5c40*/  STS [R89+0x14000], R7 ;  /* 0x0140000759007388 */ /* 0x010fe80000000800 */
[----:B------:R-:W-:Y:S04]  /*5c50*/  STS [R89+0x14400], R6 ;  /* 0x0144000659007388 */ /* 0x000fe80000000800 */
[----:B------:R-:W-:Y:S04]  /*5c60*/  STS [R83+0x14000], R5 ;  /* 0x0140000553007388 */ /* 0x000fe80000000800 */
        /* <DEDUP_REMOVED lines=64> */
[----:B------:R-:W-:Y:S01]  /*6070*/  LEA.HI.X.SX32 R71, R92, R69, 0x2, P0 ;  /* 0x000000455c477211 */ /* 0x000fe200000f16ff */
[----:B------:R-:W-:Y:S01]  /*6080*/  IMAD.MOV.U32 R92, RZ, RZ, c[0x0][0x22c] ;  /* 0x00008b00ff5c7624 */ /* 0x000fe200078e00ff */
[----:B------:R-:W-:Y:S03]  /*6090*/  FSETP.GE.FTZ.AND P0, PT, R84, RZ, PT ;  /* 0x000000ff5400720b */ /* 0x000fe60003f16000 */
[----:B------:R-:W2:Y:S01]  /*60a0*/  LDG.E R69, [R70.64] ;  /* 0x0000000446457981 */ /* 0x000ea2000c1e1900 */
[----:B------:R-:W-:Y:S03]  /*60b0*/  IMAD R92, R92, c[0x0][0x1c0], RZ ;  /* 0x000070005c5c7a24 */ /* 0x000fe600078e02ff */
        /* <DEDUP_REMOVED lines=15> */
[----:B------:R-:W-:Y:S01]  /*61b0*/  FADD.FTZ R5, -R69, R16 ;  /* 0x0000001045057221 */ /* 0x000fe20000010100 */
        /* <DEDUP_REMOVED lines=20> */
[----:B------:R-:W-:Y:S01]  /*6300*/  FSETP.GE.FTZ.AND P1, PT, R80, RZ, PT ;  /* 0x000000ff5000720b */ /* 0x000fe20003f36000 */
[----:B------:R-:W-:Y:S01]  /*6310*/  IMAD.U32 R88, R92, -0x40, RZ ;  /* 0xffffffc05c587824 */ /* 0x000fe200078e00ff */
        /* <DEDUP_REMOVED lines=9> */
[C---:B------:R-:W-:Y:S01]  /*63b0*/  FADD.FTZ R4, -R68.reuse, R10 ;  /* 0x0000000a44047221 */ /* 0x040fe20000010100 */
        /* <DEDUP_REMOVED lines=28> */
[----:B------:R-:W-:Y:S04]  /*6580*/  STS [R83+0x12400], R4 ;  /* 0x0124000453007388 */ /* 0x000fe80000000800 */
[----:B------:R-:W-:Y:S08]  /*6590*/  BAR.SYNC.DEFER_BLOCKING 0x0 ;  /* 0x0000000000007b1d */ /* 0x000ff00000010000 */
[----:B------:R-:W-:Y:S08]  /*65a0*/  LDSM.16.MT88.4 R4, [R3+0x14000] ;  /* 0x014000000304783b */ /* 0x000ff00000004200 */
[----:B------:R-:W1:Y:S08]  /*65b0*/  LDSM.16.MT88.4 R8, [R0+0x6000] ;  /* 0x006000000008783b */ /* 0x000e700000004200 */
[----:B------:R-:W3:Y:S08]  /*65c0*/  LDSM.16.MT88.4 R12, [R2+0x14000] ;  /* 0x01400000020c783b */ /* 0x000ef00000004200 */
[----:B------:R-:W4:Y:S08]  /*65d0*/  LDSM.16.MT88.4 R16, [R0+0x8000] ;  /* 0x008000000010783b */ /* 0x000f300000004200 */
[----:B--2---:R-:W2:Y:S06]  /*65e0*/  LDL.LU.64 R90, [R1+0x30] ;  /* 0x00003000015a7983 */ /* 0x004eac0000300a00 */
[----:B------:R-:W5:Y:S08]  /*65f0*/  LDSM.16.MT88.4 R68, [R0+0xa000] ;  /* 0x00a000000044783b */ /* 0x000f700000004200 */
[----:B------:R-:W-:Y:S01]  /*6600*/  LDSM.16.MT88.4 R72, [R3+0x14800] ;  /* 0x014800000348783b */ /* 0x000fe20000004200 */
[-C--:B-1----:R-:W-:Y:S07]  /*6610*/  HMMA.16816.F32.BF16 R20, R4, R8.reuse, R20 ;  /* 0x000000080414723c */ /* 0x082fee0000041814 */
[----:B------:R-:W1:Y:S01]  /*6620*/  LDSM.16.MT88.4 R76, [R0+0x6800] ;  /* 0x00680000004c783b */ /* 0x000e620000004200 */
[C---:B---3--:R-:W-:Y:S07]  /*6630*/  HMMA.16816.F32.BF16 R24, R12.reuse, R8, R24 ;  /* 0x000000080c18723c */ /* 0x048fee0000041818 */
[----:B------:R-:W3:Y:S01]  /*6640*/  LDSM.16.MT88.4 R80, [R2+0x14800] ;  /* 0x014800000250783b */ /* 0x000ee20000004200 */
[-C--:B------:R-:W-:Y:S07]  /*6650*/  HMMA.16816.F32.BF16 R28, R12, R10.reuse, R28 ;  /* 0x0000000a0c1c723c */ /* 0x080fee000004181c */
[----:B------:R-:W-:Y:S01]  /*6660*/  LDSM.16.MT88.4 R84, [R0+0x9000] ;  /* 0x009000000054783b */ /* 0x000fe20000004200 */
[C---:B------:R-:W-:Y:S07]  /*6670*/  HMMA.16816.F32.BF16 R32, R4.reuse, R10, R32 ;  /* 0x0000000a0420723c */ /* 0x040fee0000041820 */
[----:B------:R-:W1:Y:S01]  /*6680*/  LDSM.16.MT88.4 R8, [R0+0x8800] ;  /* 0x008800000008783b */ /* 0x000e620000004200 */
[-C--:B----4-:R-:W-:Y:S08]  /*6690*/  HMMA.16816.F32.BF16 R36, R4, R16.reuse, R36 ;  /* 0x000000100424723c */ /* 0x090ff00000041824 */
[C---:B------:R-:W-:Y:S08]  /*66a0*/  HMMA.16816.F32.BF16 R40, R12.reuse, R16, R40 ;  /* 0x000000100c28723c */ /* 0x040ff00000041828 */
[-C--:B------:R-:W-:Y:S08]  /*66b0*/  HMMA.16816.F32.BF16 R44, R12, R18.reuse, R44 ;  /* 0x000000120c2c723c */ /* 0x080ff0000004182c */
[C---:B------:R-:W-:Y:S01]  /*66c0*/  HMMA.16816.F32.BF16 R48, R4.reuse, R18, R48 ;  /* 0x000000120430723c */ /* 0x040fe20000041830 */
[----:B------:R-:W4:Y:S07]  /*66d0*/  LDSM.16.MT88.4 R16, [R0+0xa800] ;  /* 0x00a800000010783b */ /* 0x000f2e0000004200 */
[-C--:B-----5:R-:W-:Y:S08]  /*66e0*/  HMMA.16816.F32.BF16 R52, R4, R68.reuse, R52 ;  /* 0x000000440434723c */ /* 0x0a0ff00000041834 */
[C---:B------:R-:W-:Y:S08]  /*66f0*/  HMMA.16816.F32.BF16 R56, R12.reuse, R68, R56 ;  /* 0x000000440c38723c */ /* 0x040ff00000041838 */
[-C--:B------:R-:W-:Y:S01]  /*6700*/  HMMA.16816.F32.BF16 R60, R12, R70.reuse, R60 ;  /* 0x000000460c3c723c */ /* 0x080fe2000004183c */
[----:B------:R-:W-:Y:S07]  /*6710*/  LDSM.16.MT88.4 R12, [R0+0x7000] ;  /* 0x00700000000c783b */ /* 0x000fee0000004200 */
[----:B------:R-:W-:Y:S01]  /*6720*/  HMMA.16816.F32.BF16 R64, R4, R70, R64 ;  /* 0x000000460440723c */ /* 0x000fe20000041840 */
[----:B------:R-:W5:Y:S07]  /*6730*/  LDSM.16.MT88.4 R4, [R3+0x15000] ;  /* 0x015000000304783b */ /* 0x000f6e0000004200 */
[-C--:B-1----:R-:W-:Y:S01]  /*6740*/  HMMA.16816.F32.BF16 R20, R72, R76.reuse, R20 ;  /* 0x0000004c4814723c */ /* 0x082fe20000041814 */
[----:B------:R-:W1:Y:S07]  /*6750*/  LDSM.16.MT88.4 R68, [R2+0x15000] ;  /* 0x015000000244783b */ /* 0x000e6e0000004200 */
        /* <DEDUP_REMOVED lines=15> */
[-C--:B-----5:R-:W-:Y:S01]  /*6850*/  HMMA.16816.F32.BF16 R20, R4, R12.reuse, R20 ;  /* 0x0000000c0414723c */ /* 0x0a0fe20000041814 */
[----:B------:R-:W-:Y:S07]  /*6860*/  LDSM.16.MT88.4 R72, [R2+0x15800] ;  /* 0x015800000248783b */ /* 0x000fee0000004200 */
[C---:B-1----:R-:W-:Y:S08]  /*6870*/  HMMA.16816.F32.BF16 R24, R68.reuse, R12, R24 ;  /* 0x0000000c4418723c */ /* 0x042ff00000041818 */
        /* <DEDUP_REMOVED lines=12> */
[C---:B--2---:R-:W-:Y:S01]  /*6940*/  LEA R5, P1, R88.reuse, R90, 0x2 ;  /* 0x0000005a58057211 */ /* 0x044fe200078210ff */
        /* <DEDUP_REMOVED lines=22> */
[----:B------:R-:W-:Y:S03]  /*6ab0*/  IMAD.U32 R6, R9, -0x40, RZ ;  /* 0xffffffc009067824 */ /* 0x000fe600078e00ff */
[----:B------:R-:W4:Y:S02]  /*6ac0*/  LDL R89, [R1+0x74] ;  /* 0x0000740001597983 */ /* 0x000f240000100800 */
[----:B------:R-:W-:Y:S02]  /*6ad0*/  SHF.R.S32.HI R7, RZ, 0x1f, R6 ;  /* 0x0000001fff077819 */ /* 0x000fe40000011406 */
[----:B------:R-:W5:Y:S04]  /*6ae0*/  LDL.LU.64 R90, [R1+0x40] ;  /* 0x00004000015a7983 */ /* 0x000f680000300a00 */
[----:B------:R-:W4:Y:S01]  /*6af0*/  LDL R88, [R1+0x2c] ;  /* 0x00002c0001587983 */ /* 0x000f220000100800 */
[----:B--2---:R-:W-:Y:S02]  /*6b00*/  ISETP.GE.AND P3, PT, R94, c[0x0][0x220], PT ;  /* 0x000088005e007a0c */ /* 0x004fe40003f66270 */
[----:B---3--:R-:W-:Y:S02]  /*6b10*/  ISETP.GE.AND P2, PT, R92, c[0x0][0x220], PT ;  /* 0x000088005c007a0c */ /* 0x008fe40003f46270 */
[C---:B-----5:R-:W-:Y:S09]  /*6b20*/  LEA R4, P1, R6.reuse, R90, 0x1 ;  /* 0x0000005a06047211 */ /* 0x060ff200078208ff */
[----:B----4-:R1:W-:Y:S01]  /*6b30*/  @P3 STS.128 [R88+0x6000], RZ ;  /* 0x006000ff58003388 */ /* 0x0103e20000000c00 */
[----:B------:R-:W-:Y:S02]  /*6b40*/  LEA.HI.X.SX32 R5, R6, R91, 0x1, P1 ;  /* 0x0000005b06057211 */ /* 0x000fe400008f0eff */
[----:B------:R-:W-:Y:S02]  /*6b50*/  ISETP.GE.AND P1, PT, R89, c[0x0][0x220], PT ;  /* 0x0000880059007a0c */ /* 0x000fe40003f26270 */
[C---:B------:R-:W-:Y:S01]  /*6b60*/  @!P3 LEA R8, P4, R9.reuse, R4, 0x6 ;  /* 0x000000040908b211 */ /* 0x040fe200078830ff */
[----:B------:R-:W-:Y:S01]  /*6b70*/  @!PT LDS RZ, [RZ] ;  /* 0x00000000fffff984 */ /* 0x000fe20000000800 */
[----:B------:R-:W-:Y:S01]  /*6b80*/  @!PT LDS RZ, [RZ] ;  /* 0x00000000fffff984 */ /* 0x000fe20000000800 */
[----:B------:R-:W-:Y:S01]  /*6b90*/  @!PT LDS RZ, [RZ] ;  /* 0x00000000fffff984 */ /* 0x000fe20000000800 */
[----:B------:R1:W-:Y:S01]  /*6ba0*/  @!P3 LDGSTS.E.BYPASS.LTC128B.128 [R88+0x6000], [R4.64] ;  /* 0x060000000458bfae */ /* 0x0003e2000b901d44 */
[C---:B------:R-:W-:Y:S03]  /*6bb0*/  LEA R6, P5, R9.reuse, R6, 0x5 ;  /* 0x0000000609067211 */ /* 0x040fe600078a28ff */
[----:B------:R1:W-:Y:S01]  /*6bc0*/  @P2 STS.128 [R88+0x8000], RZ ;  /* 0x008000ff58002388 */ /* 0x0003e20000000c00 */
[C-C-:B------:R-:W-:Y:S02]  /*6bd0*/  LEA.HI.X R7, R9.reuse, R7, R10.reuse, 0x5, P5 ;  /* 0x0000000709077211 */ /* 0x140fe400028f2c0a */
        /* <DEDUP_REMOVED lines=16> */
[----:B------:R1:W-:Y:S01]  /*6ce0*/  STL.64 [R1+0x40], R4 ;  /* 0x0000400401007387 */ /* 0x0003e20000100a00 */
[CC--:B--2---:R-:W-:Y:S04]  /*6cf0*/  @!P2 LEA R8, P3, R6.reuse, R90.reuse, 0x1 ;  /* 0x0000005a0608a211 */ /* 0x0c4fe800078608ff */
[CCC-:B------:R-:W-:Y:S05]  /*6d00*/  @!P2 LEA.HI.X R9, R6.reuse, R91.reuse, R7.reuse, 0x1, P3 ;  /* 0x0000005b0609a211 */ /* 0x1c0fea00018f0c07 */
[----:B------:R-:W-:Y:S01]  /*6d10*/  @!PT LDS RZ, [RZ] ;  /* 0x00000000fffff984 */ /* 0x000fe20000000800 */
[----:B------:R-:W-:Y:S01]  /*6d20*/  @!PT LDS RZ, [RZ] ;  /* 0x00000000fffff984 */ /* 0x000fe20000000800 */
[----:B------:R-:W-:Y:S01]  /*6d30*/  @!PT LDS RZ, [RZ] ;  /* 0x00000000fffff984 */ /* 0x000fe20000000800 */
[----:B------:R2:W-:Y:S04]  /*6d40*/  @!P2 LDGSTS.E.BYPASS.LTC128B.128 [R88+0x9000], [R8.64+0x80] ;  /* 0x090000800858afae */ /* 0x0005e8000b901d44 */
[----:B------:R1:W-:Y:S01]  /*6d50*/  @P1 STS.128 [R88+0xb000], RZ ;  /* 0x00b000ff58001388 */ /* 0x0003e20000000c00 */
[C---:B--2---:R-:W-:Y:S04]  /*6d60*/  @!P1 LEA R8, P2, R6.reuse, R90, 0x1 ;  /* 0x0000005a06089211 */ /* 0x044fe800078408ff */
[----:B------:R-:W-:Y:S05]  /*6d70*/  @!P1 LEA.HI.X R9, R6, R91, R7, 0x1, P2 ;  /* 0x0000005b06099211 */ /* 0x000fea00010f0c07 */
[----:B------:R-:W-:Y:S01]  /*6d80*/  @!PT LDS RZ, [RZ] ;  /* 0x00000000fffff984 */ /* 0x000fe20000000800 */
[----:B------:R-:W-:Y:S01]  /*6d90*/  @!PT LDS RZ, [RZ] ;  /* 0x00000000fffff984 */ /* 0x000fe20000000800 */
[----:B------:R-:W-:Y:S01]  /*6da0*/  @!PT LDS RZ, [RZ] ;  /* 0x00000000fffff984 */ /* 0x000fe20000000800 */
[----:B------:R1:W-:Y:S04]  /*6db0*/  @!P1 LDGSTS.E.BYPASS.LTC128B.128 [R88+0xb000], [R8.64+0x100] ;  /* 0x0b00010008589fae */ /* 0x0003e8000b901d44 */
[----:B------:R-:W0:Y:S02]  /*6dc0*/  LDGDEPBAR ;  /* 0x00000000000079af */ /* 0x000e240000000000 */
.L_x_437:
        /* <DEDUP_REMOVED lines=372> */
[----:B------:R-:W-:Y:S05]  /*8510*/  IMAD.U32 R6, R9, -0x40, RZ ;  /* 0xffffffc009067824 */ /* 0x000fea00078e00ff */
[----:B------:R-:W-:Y:S05]  /*8520*/  SHF.R.S32.HI R7, RZ, 0x1f, R6 ;  /* 0x0000001fff077819 */ /* 0x000fea0000011406 */
[----:B------:R1:W-:Y:S01]  /*8530*/  @P2 STS.128 [R248], RZ ;  /* 0x000000fff8002388 */ /* 0x0003e20000000c00 */
[C---:B--2---:R-:W-:Y:S04]  /*8540*/  LEA R4, P0, R6.reuse, R96, 0x1 ;  /* 0x0000006006047211 */ /* 0x044fe800078008ff */
[----:B------:R-:W-:Y:S02]  /*8550*/  LEA.HI.X.SX32 R5, R6, R97, 0x1, P0 ;  /* 0x0000006106057211 */ /* 0x000fe400000f0eff */
[----:B------:R-:W-:Y:S02]  /*8560*/  ISETP.GE.AND P0, PT, R251, c[0x0][0x220], PT ;  /* 0x00008800fb007a0c */ /* 0x000fe40003f06270 */
[C---:B------:R-:W-:Y:S01]  /*8570*/  @!P2 LEA R8, P3, R9.reuse, R4, 0x6 ;  /* 0x000000040908a211 */ /* 0x040fe200078630ff */
[----:B------:R-:W-:Y:S01]  /*8580*/  @!PT LDS RZ, [RZ] ;  /* 0x00000000fffff984 */ /* 0x000fe20000000800 */
[----:B------:R-:W-:Y:S01]  /*8590*/  @!PT LDS RZ, [RZ] ;  /* 0x00000000fffff984 */ /* 0x000fe20000000800 */
[----:B------:R-:W-:Y:S01]  /*85a0*/  @!PT LDS RZ, [RZ] ;  /* 0x00000000fffff984 */ /* 0x000fe20000000800 */
[----:B------:R1:W-:Y:S01]  /*85b0*/  @!P2 LDGSTS.E.BYPASS.LTC128B.128 [R248], [R4.64] ;  /* 0x0000000004f8afae */ /* 0x0003e2000b901d44 */
        /* <DEDUP_REMOVED lines=34> */
.L_x_438:
        /* <DEDUP_REMOVED lines=220> */
.L_x_440:
        /* <DEDUP_REMOVED lines=18> */
.L_x_441:
        /* <DEDUP_REMOVED lines=55> */
.L_x_443:
[----:B------:R-:W-:Y:S05]  /*9a30*/  BSYNC B0 ;  /* 0x0000000000007941 */ /* 0x000fea0003800000 */
.L_x_442:
        /* <DEDUP_REMOVED lines=19> */
.L_x_445:
[----:B------:R-:W-:Y:S05]  /*9b70*/  BSYNC B0 ;  /* 0x0000000000007941 */ /* 0x000fea0003800000 */
.L_x_444:
        /* <DEDUP_REMOVED lines=29> */
.L_x_447:
[----:B------:R-:W-:Y:S05]  /*9d50*/  BSYNC B0 ;  /* 0x0000000000007941 */ /* 0x000fea0003800000 */
.L_x_446:
        /* <DEDUP_REMOVED lines=16> */
.L_x_420:
[----:B------:R-:W-:Y:S05]  /*9e60*/  BSYNC B1 ;  /* 0x0000000000017941 */ /* 0x000fea0003800000 */
.L_x_406:
        /* <DEDUP_REMOVED lines=11> */
.L_x_448:
[----:B------:R-:W-:Y:S05]  /*9f20*/  EXIT ;  /* 0x000000000000794d */ /* 0x000fea0003800000 */
.L_x_450:
        /* <DEDUP_REMOVED lines=13> */
.L_x_809:


//--------------------- .text._ZN5flash44flash_bwd_dq_dk_dv_loop_seqk_parallel_kernelI23Flash_bwd_kernel_traitsILi192ELi64ELi64ELi8ELi4ELi2ELi2ELb1ELb1EN7cutlass10bfloat16_tE19Flash_kernel_traitsILi192ELi64ELi64ELi8ES3_EELb0ELb1ELb0ELb1ELb0ELb0ELb1EEEvNS_16Flash_bwd_paramsE --------------------------
	.section	.text._ZN5flash44flash_bwd_dq_dk_dv_loop_seqk_parallel_kernelI23Flash_bwd_kernel_traitsILi192ELi64ELi64ELi8ELi4ELi2ELi2ELb1ELb1EN7cutlass10bfloat16_tE19Flash_kernel_traitsILi192ELi64ELi64ELi8ES3_EELb0ELb1ELb0ELb1ELb0ELb0ELb1EEEvNS_16Flash_bwd_paramsE,"ax",@progbits
	.sectioninfo	@"SHI_REGISTERS=255"
	.align	128
        .global         _ZN5flash44flash_bwd_dq_dk_dv_loop_seqk_parallel_kernelI23Flash_bwd_kernel_traitsILi192ELi64ELi64ELi8ELi4ELi2ELi2ELb1ELb1EN7cutlass10bfloat16_tE19Flash_kernel_traitsILi192ELi64ELi64ELi8ES3_EELb0ELb1ELb0ELb1ELb0ELb0ELb1EEEvNS_16Flash_bwd_paramsE
        .type           _ZN5flash44flash_bwd_dq_dk_dv_loop_seqk_parallel_kernelI23Flash_bwd_kernel_traitsILi192ELi64ELi64ELi8ELi4ELi2ELi2ELb1ELb1EN7cutlass10bfloat16_tE19Flash_kernel_traitsILi192ELi64ELi64ELi8ES3_EELb0ELb1ELb0ELb1ELb0ELb0ELb1EEEvNS_16Flash_bwd_paramsE,@function
        .size           _ZN5flash44flash_bwd_dq_dk_dv_loop_seqk_parallel_kernelI23Flash_bwd_kernel_traitsILi192ELi64ELi64ELi8ELi4ELi2ELi2ELb1ELb1EN7cutlass10bfloat16_tE19Flash_kernel_traitsILi192ELi64ELi64ELi8ES3_EELb0ELb1ELb0ELb1ELb0ELb0ELb1EEEvNS_16Flash_bwd_paramsE,(.L_x_810 - _ZN5flash44flash_bwd_dq_dk_dv_loop_seqk_parallel_kernelI23Flash_bwd_kernel_traitsILi192ELi64ELi64ELi8ELi4ELi2ELi2ELb1ELb1EN7cutlass10bfloat16_tE19Flash_kernel_traitsILi192ELi64ELi64ELi8ES3_EELb0ELb1ELb0ELb1ELb0ELb0ELb1EEEvNS_16Flash_bwd_paramsE)
        .other          _ZN5flash44flash_bwd_dq_dk_dv_loop_seqk_parallel_kernelI23Flash_bwd_kernel_traitsILi192ELi64ELi64ELi8ELi4ELi2ELi2ELb1ELb1EN7cutlass10bfloat16_tE19Flash_kernel_traitsILi192ELi64ELi64ELi8ES3_EELb0ELb1ELb0ELb1ELb0ELb0ELb1EEEvNS_16Flash_bwd_paramsE,@"STO_CUDA_ENTRY STV_DEFAULT"
_ZN5flash44flash_bwd_dq_dk_dv_loop_seqk_parallel_kernelI23Flash_bwd_kernel_traitsILi192ELi64ELi64ELi8ELi4ELi2ELi2ELb1ELb1EN7cutlass10bfloat16_tE19Flash_kernel_traitsILi192ELi64ELi64ELi8ES3_EELb0ELb1ELb0ELb1ELb0ELb0ELb1EEEvNS_16Flash_bwd_paramsE:
.text._ZN5flash44flash_bwd_dq_dk_dv_loop_seqk_parallel_kernelI23Flash_bwd_kernel_traitsILi192ELi64ELi64ELi8ELi4ELi2ELi2ELb1ELb1EN7cutlass10bfloat16_tE19Flash_kernel_traitsILi192ELi64ELi64ELi8ES3_EELb0ELb1ELb0ELb1ELb0ELb0ELb1EEEvNS_16Flash_bwd_paramsE:
        /* <DEDUP_REMOVED lines=203> */
.L_x_495:
        /* <DEDUP_REMOVED lines=53> */
.L_x_451:
        /* <DEDUP_REMOVED lines=59> */
.L_x_453:
        /* <DEDUP_REMOVED lines=18> */
.L_x_454:
        /* <DEDUP_REMOVED lines=69> */
.L_x_455:
[----:B------:R-:W-:Y:S02]  /*1920*/  UMOV UR8, UR48 ;  /* 0x0000003000087c82 */ /* 0x000fe40008000000 */
.L_x_456:
        /* <DEDUP_REMOVED lines=11> */
[----:B------:R-:W1:Y:S02]  /*19e0*/  S2R R26, SR_TID.X ;  /* 0x00000000001a7919 */ /* 0x000e640000002100 */
        /* <DEDUP_REMOVED lines=36> */
[----:B------:R-:W-:-:S02]  /*1c30*/  IADD3.X R9, R7, UR32, R5, P2, !PT ;  /* 0x0000002007097c10 */ /* 0x000fc400097fe405 */
        /* <DEDUP_REMOVED lines=56> */
.L_x_458:
        /* <DEDUP_REMOVED lines=18> */
.L_x_459:
        /* <DEDUP_REMOVED lines=34> */
.L_x_461:
[----:B-1----:R-:W-:Y:S05]  /*2300*/  BSYNC B0 ;  /* 0x0000000000007941 */ /* 0x002fea0003800000 */
.L_x_460:
        /* <DEDUP_REMOVED lines=19> */
.L_x_463:
[----:B------:R-:W-:Y:S05]  /*2440*/  BSYNC B0 ;  /* 0x0000000000007941 */ /* 0x000fea0003800000 */
.L_x_462:
        /* <DEDUP_REMOVED lines=30> */
.L_x_465:
[----:B------:R-:W-:Y:S05]  /*2630*/  BSYNC B0 ;  /* 0x0000000000007941 */ /* 0x000fea0003800000 */
.L_x_464:
        /* <DEDUP_REMOVED lines=18> */
.L_x_457:
        /* <DEDUP_REMOVED lines=55> */
.L_x_468:
[----:B------:R-:W-:Y:S05]  /*2ad0*/  BSYNC B0 ;  /* 0x0000000000007941 */ /* 0x000fea0003800000 */
.L_x_467:
        /* <DEDUP_REMOVED lines=42> */
.L_x_470:
[----:B------:R-:W-:Y:S05]  /*2d80*/  BSYNC B0 ;  /* 0x0000000000007941 */ /* 0x000fea0003800000 */
.L_x_469:
        /* <DEDUP_REMOVED lines=29> */
.L_x_472:
[----:B------:R-:W-:Y:S05]  /*2f60*/  BSYNC B0 ;  /* 0x0000000000007941 */ /* 0x000fea0003800000 */
.L_x_471:
        /* <DEDUP_REMOVED lines=40> */
.L_x_474:
[----:B------:R-:W-:Y:S05]  /*31f0*/  BSYNC B0 ;  /* 0x0000000000007941 */ /* 0x000fea0003800000 */
.L_x_473:
        /* <DEDUP_REMOVED lines=26> */
.L_x_476:
[----:B------:R-:W-:Y:S05]  /*33a0*/  BSYNC B0 ;  /* 0x0000000000007941 */ /* 0x000fea0003800000 */
.L_x_475:
        /* <DEDUP_REMOVED lines=38> */
.L_x_478:
[----:B------:R-:W-:Y:S05]  /*3610*/  BSYNC B0 ;  /* 0x0000000000007941 */ /* 0x000fea0003800000 */
.L_x_477:
        /* <DEDUP_REMOVED lines=28> */
[----:B-1----:R-:W-:-:S04]  /*37e0*/  IMAD.U32 R4, RZ, RZ, UR22 ;  /* 0x00000016ff047e24 */ /* 0x002fc8000f8e00ff */
[----:B------:R-:W-:Y:S01]  /*37f0*/  IMAD.WIDE.U32 R4, R4, c[0x0][0x198], R30 ;  /* 0x0000660004047a25 */ /* 0x000fe200078e001e */
[----:B------:R-:W-:Y:S01]  /*3800*/  BSSY B0, `(.L_x_479) ;  /* 0x000002c000007945 */ /* 0x000fe20003800000 */
        /* <DEDUP_REMOVED lines=43> */
.L_x_480:
[----:B--2---:R-:W-:Y:S05]  /*3ac0*/  BSYNC B0 ;  /* 0x0000000000007941 */ /* 0x004fea0003800000 */
.L_x_479:
        /* <DEDUP_REMOVED lines=39> */
.L_x_482:
[----:B------:R-:W-:Y:S05]  /*3d40*/  BSYNC B0 ;  /* 0x0000000000007941 */ /* 0x000fea0003800000 */
.L_x_481:
[----:B------:R-:W0:Y:S01]  /*3d50*/  LDGDEPBAR ;  /* 0x00000000000079af */ /* 0x000e220000000000 */
[----:B------:R-:W-:Y:S02]  /*3d60*/  ULDC.64 UR16, c[0x0][0x318] ;  /* 0x0000c60000107ab9 */ /* 0x000fe40000000a00 */
[----:B------:R-:W-:Y:S01]  /*3d70*/  UISETP.NE.U32.AND UP1, UPT, URZ, UR16, UPT ;  /* 0x000000103f00728c */ /* 0x000fe2000bf25070 */
[----:B-1----:R-:W5:Y:S01]  /*3d80*/  LDL R13, [R1] ;  /* 0x00000000010d7983 */ /* 0x002f620000100800 */
[----:B------:R-:W-:Y:S02]  /*3d90*/  ULDC.64 UR20, c[0x0][0x320] ;  /* 0x0000c80000147ab9 */ /* 0x000fe40000000a00 */
[----:B------:R-:W-:Y:S01]  /*3da0*/  UISETP.NE.AND.EX UP1, UPT, URZ, UR17, UPT, UP1 ;  /* 0x000000113f00728c */ /* 0x000fe2000bf25310 */
[----:B--2---:R-:W2:Y:S05]  /*3db0*/  LDL R12, [R1+0x4] ;  /* 0x00000400010c7983 */ /* 0x004eaa0000100800 */
        /* <DEDUP_REMOVED lines=13> */
[----:B---3--:R1:W3:Y:S01]  /*3e90*/  @P0 LDG.E R8, [R4.64] ;  /* 0x0000000404080981 */ /* 0x0082e2000c1e1900 */
[----:B------:R-:W-:Y:S01]  /*3ea0*/  IADD3 R7, R6, 0x1, RZ ;  /* 0x0000000106077810 */ /* 0x000fe20007ffe0ff */
[----:B------:R-:W-:Y:S01]  /*3eb0*/  IMAD.SHL.U32 R10, R26, 0x2, RZ ;  /* 0x000000021a0a7824 */ /* 0x000fe200078e00ff */
[----:B------:R-:W-:Y:S01]  /*3ec0*/  @P0 MUFU.RCP R9, c[0x0][0x238] ;  /* 0x00008e0000090b08 */ /* 0x000fe20000001000 */
[----:B------:R-:W-:Y:S01]  /*3ed0*/  IMAD.MOV.U32 R240, RZ, RZ, 0x20 ;  /* 0x00000020fff07424 */ /* 0x000fe200078e00ff */
[----:B------:R-:W4:Y:S04]  /*3ee0*/  LDSM.16.M88.4 R164, [R252+0x12000] ;  /* 0x01200000fca4783b */ /* 0x000f280000000200 */
[----:B------:R-:W2:Y:S04]  /*3ef0*/  LDSM.16.M88.4 R168, [R252+0x12800] ;  /* 0x01280000fca8783b */ /* 0x000ea80000000200 */
[----:B------:R-:W2:Y:S04]  /*3f00*/  LDSM.16.M88.4 R196, [R252+0x14000] ;  /* 0x01400000fcc4783b */ /* 0x000ea80000000200 */
[----:B------:R-:W2:Y:S04]  /*3f10*/  LDSM.16.M88.4 R200, [R252+0x14800] ;  /* 0x01480000fcc8783b */ /* 0x000ea80000000200 */
[----:B------:R-:W2:Y:S01]  /*3f20*/  LDSM.16.M88.4 R228, [R252+0x16000] ;  /* 0x01600000fce4783b */ /* 0x000ea20000000200 */
[----:B-1----:R-:W-:-:S03]  /*3f30*/  LEA.HI R5, R27, R26, RZ, 0x3 ;  /* 0x0000001a1b057211 */ /* 0x002fc600078f18ff */
[----:B------:R-:W1:Y:S01]  /*3f40*/  LDSM.16.M88.4 R232, [R252+0x16800] ;  /* 0x01680000fce8783b */ /* 0x000e620000000200 */
[----:B------:R-:W-:Y:S02]  /*3f50*/  LEA.HI R4, R27, R26, RZ, 0x7 ;  /* 0x0000001a1b047211 */ /* 0x000fe400078f38ff */
[----:B------:R-:W-:Y:S01]  /*3f60*/  LOP3.LUT R6, R5, 0xfffffff8, RZ, 0xc0, !PT ;  /* 0xfffffff805067812 */ /* 0x000fe200078ec0ff */
[----:B------:R-:W-:Y:S01]  /*3f70*/  IMAD.U32 R5, RZ, RZ, UR18 ;  /* 0x00000012ff057e24 */ /* 0x000fe2000f8e00ff */
[----:B------:R-:W-:-:S03]  /*3f80*/  SHF.R.S32.HI R4, RZ, 0x7, R4 ;  /* 0x00000007ff047819 */ /* 0x000fc60000011404 */
[----:B------:R-:W-:Y:S01]  /*3f90*/  IMAD.IADD R6, R26, 0x1, -R6 ;  /* 0x000000011a067824 */ /* 0x000fe200078e0a06 */
[----:B------:R-:W-:Y:S01]  /*3fa0*/  IADD3 R5, R5, -UR24, R7 ;  /* 0x8000001805057c10 */ /* 0x000fe2000fffe007 */
[----:B------:R-:W-:-:S04]  /*3fb0*/  IMAD.SHL.U32 R4, R4, 0x20, RZ ;  /* 0x0000002004047824 */ /* 0x000fc800078e00ff */
[----:B------:R4:W-:Y:S02]  /*3fc0*/  STL [R1+0xa4], R5 ;  /* 0x0000a40501007387 */ /* 0x0009e40000100800 */
[----:B----4-:R-:W-:Y:S01]  /*3fd0*/  LOP3.LUT R5, R4, 0x6, R10, 0xf8, !PT ;  /* 0x0000000604057812 */ /* 0x010fe200078ef80a */
[----:B------:R-:W-:-:S04]  /*3fe0*/  IMAD.U32 R4, RZ, RZ, UR28 ;  /* 0x0000001cff047e24 */ /* 0x000fc8000f8e00ff */
[----:B------:R-:W-:-:S04]  /*3ff0*/  IMAD R11, R4, 0x40, R5 ;  /* 0x00000040040b7824 */ /* 0x000fc800078e0205 */
[----:B------:R-:W4:Y:S01]  /*4000*/  I2F R4, R11 ;  /* 0x0000000b00047306 */ /* 0x000f220000201400 */
[----:B------:R-:W-:Y:S04]  /*4010*/  STL [R1+0x38], R11 ;  /* 0x0000380b01007387 */ /* 0x000fe80000100800 */
[----:B----4-:R4:W-:Y:S02]  /*4020*/  STL [R1+0x80], R4 ;  /* 0x0000800401007387 */ /* 0x0109e40000100800 */
[----:B----4-:R-:W-:-:S06]  /*4030*/  IADD3 R4, R11, 0x19, RZ ;  /* 0x000000190b047810 */ /* 0x010fcc0007ffe0ff */
[----:B------:R-:W4:Y:S02]  /*4040*/  I2F R4, R4 ;  /* 0x0000000400047306 */ /* 0x000f240000201400 */
[----:B----4-:R4:W-:Y:S02]  /*4050*/  STL [R1+0x90], R4 ;  /* 0x0000900401007387 */ /* 0x0109e40000100800 */
[----:B----4-:R-:W-:-:S06]  /*4060*/  IADD3 R4, R11, 0x18, RZ ;  /* 0x000000180b047810 */ /* 0x010fcc0007ffe0ff */
[----:B------:R-:W4:Y:S02]  /*4070*/  I2F R4, R4 ;  /* 0x0000000400047306 */ /* 0x000f240000201400 */
[----:B----4-:R4:W-:Y:S02]  /*4080*/  STL [R1+0x8c], R4 ;  /* 0x00008c0401007387 */ /* 0x0109e40000100800 */
[----:B----4-:R-:W-:-:S06]  /*4090*/  IADD3 R4, R11, 0x11, RZ ;  /* 0x000000110b047810 */ /* 0x010fcc0007ffe0ff */
[----:B------:R-:W4:Y:S02]  /*40a0*/  I2F R4, R4 ;  /* 0x0000000400047306 */ /* 0x000f240000201400 */
[----:B----4-:R4:W-:Y:S04]  /*40b0*/  STL [R1+0x88], R4 ;  /* 0x0000880401007387 */ /* 0x0109e80000100800 */
[----:B-----5:R-:W1:Y:S01]  /*40c0*/  LDSM.16.M88.4 R148, [R13+0x12000] ;  /* 0x012000000d94783b */ /* 0x020e620000000200 */
[----:B----4-:R-:W-:-:S03]  /*40d0*/  IADD3 R4, R11, 0x10, RZ ;  /* 0x000000100b047810 */ /* 0x010fc60007ffe0ff */
[----:B------:R-:W4:Y:S04]  /*40e0*/  LDSM.16.M88.4 R152, [R13+0x12800] ;  /* 0x012800000d98783b */ /* 0x000f280000000200 */
[----:B--2---:R-:W2:Y:S01]  /*40f0*/  LDSM.16.M88.4 R156, [R12+0x12000] ;  /* 0x012000000c9c783b */ /* 0x004ea20000000200 */
[----:B------:R-:W5:Y:S03]  /*4100*/  I2F R4, R4 ;  /* 0x0000000400047306 */ /* 0x000f660000201400 */
[----:B------:R-:W1:Y:S04]  /*4110*/  LDSM.16.M88.4 R160, [R12+0x12800] ;  /* 0x012800000ca0783b */ /* 0x000e680000000200 */
[----:B------:R-:W1:Y:S04]  /*4120*/  LDSM.16.M88.4 R180, [R13+0x14000] ;  /* 0x014000000db4783b */ /* 0x000e680000000200 */
[----:B------:R-:W1:Y:S04]  /*4130*/  LDSM.16.M88.4 R184, [R13+0x14800] ;  /* 0x014800000db8783b */ /* 0x000e680000000200 */
[----:B------:R-:W1:Y:S04]  /*4140*/  LDSM.16.M88.4 R188, [R12+0x14000] ;  /* 0x014000000cbc783b */ /* 0x000e680000000200 */
[----:B-----5:R5:W-:Y:S04]  /*4150*/  STL [R1+0x84], R4 ;  /* 0x0000840401007387 */ /* 0x020be80000100800 */
[----:B------:R-:W1:Y:S04]  /*4160*/  LDSM.16.M88.4 R192, [R12+0x14800] ;  /* 0x014800000cc0783b */ /* 0x000e680000000200 */
[----:B------:R-:W1:Y:S04]  /*4170*/  LDSM.16.M88.4 R212, [R13+0x16000] ;  /* 0x016000000dd4783b */ /* 0x000e680000000200 */
[----:B------:R-:W1:Y:S04]  /*4180*/  LDSM.16.M88.4 R216, [R13+0x16800] ;  /* 0x016800000dd8783b */ /* 0x000e680000000200 */
[----:B------:R-:W1:Y:S04]  /*4190*/  LDSM.16.M88.4 R220, [R12+0x16000] ;  /* 0x016000000cdc783b */ /* 0x000e680000000200 */
[----:B------:R-:W1:Y:S01]  /*41a0*/  LDSM.16.M88.4 R224, [R12+0x16800] ;  /* 0x016800000ce0783b */ /* 0x000e620000000200 */
[----:B-----5:R-:W-:-:S06]  /*41b0*/  IADD3 R4, R11, 0x9, RZ ;  /* 0x000000090b047810 */ /* 0x020fcc0007ffe0ff */
[----:B------:R-:W5:Y:S01]  /*41c0*/  I2F R4, R4 ;  /* 0x0000000400047306 */ /* 0x000f620000201400 */
[----:B------:R-:W-:Y:S01]  /*41d0*/  LOP3.LUT P1, RZ, R6, 0x2, RZ, 0xc0, !PT ;  /* 0x0000000206ff7812 */ /* 0x000fe2000782c0ff */
[----:B-----5:R5:W-:Y:S03]  /*41e0*/  STL [R1+0x7c], R4 ;  /* 0x00007c0401007387 */ /* 0x020be60000100800 */
[----:B------:R-:W-:Y:S02]  /*41f0*/  SEL R240, R240, 0xffffffe0, !P1 ;  /* 0xffffffe0f0f07807 */ /* 0x000fe40004800000 */
[----:B-----5:R-:W-:-:S06]  /*4200*/  IADD3 R4, R11, 0x8, RZ ;  /* 0x000000080b047810 */ /* 0x020fcc0007ffe0ff */
[----:B------:R-:W5:Y:S01]  /*4210*/  I2F R4, R4 ;  /* 0x0000000400047306 */ /* 0x000f620000201400 */
[----:B------:R-:W-:-:S05]  /*4220*/  IMAD.IADD R240, R240, 0x1, R252 ;  /* 0x00000001f0f07824 */ /* 0x000fca00078e02fc */
[----:B------:R-:W1:Y:S04]  /*4230*/  LDSM.16.M88.4 R172, [R240+0x12000] ;  /* 0x01200000f0ac783b */ /* 0x000e680000000200 */
[----:B------:R-:W1:Y:S04]  /*4240*/  LDSM.16.M88.4 R176, [R240+0x12800] ;  /* 0x01280000f0b0783b */ /* 0x000e680000000200 */
[----:B------:R-:W1:Y:S04]  /*4250*/  LDSM.16.M88.4 R204, [R240+0x14000] ;  /* 0x01400000f0cc783b */ /* 0x000e680000000200 */
[----:B-----5:R5:W-:Y:S04]  /*4260*/  STL [R1+0x78], R4 ;  /* 0x0000780401007387 */ /* 0x020be80000100800 */
[----:B------:R1:W1:Y:S04]  /*4270*/  LDSM.16.M88.4 R208, [R240+0x14800] ;  /* 0x01480000f0d0783b */ /* 0x0002680000000200 */
[----:B------:R1:W1:Y:S04]  /*4280*/  LDSM.16.M88.4 R236, [R240+0x16000] ;  /* 0x01600000f0ec783b */ /* 0x0002680000000200 */
[----:B------:R-:W1:Y:S01]  /*4290*/  LDSM.16.M88.4 R240, [R240+0x16800] ;  /* 0x01680000f0f0783b */ /* 0x000e620000000200 */
[----:B-----5:R-:W-:-:S06]  /*42a0*/  IADD3 R4, R11, 0x1, RZ ;  /* 0x000000010b047810 */ /* 0x020fcc0007ffe0ff */
[----:B------:R-:W5:Y:S01]  /*42b0*/  I2F R4, R4 ;  /* 0x0000000400047306 */ /* 0x000f620000201400 */
[----:B---3--:R-:W-:-:S04]  /*42c0*/  @P0 FMUL.FTZ R6, R8, R9 ;  /* 0x0000000908060220 */ /* 0x008fc80000410000 */
[----:B------:R-:W3:Y:S01]  /*42d0*/  @P0 R2UR UR12, R6 ;  /* 0x00000000060c03c2 */ /* 0x000ee200000e0000 */
[----:B-----5:R1:W-:Y:S01]  /*42e0*/  STL [R1+0x74], R4 ;  /* 0x0000740401007387 */ /* 0x0203e20000100800 */
[----:B------:R-:W-:Y:S01]  /*42f0*/  USHF.L.U32 UR15, UR28, 0x6, URZ ;  /* 0x000000061c0f7899 */ /* 0x000fe2000800063f */
        /* <DEDUP_REMOVED lines=49> */
[----:B------:R-:W-:-:S02]  /*4610*/  UMOV UR6, URZ ;  /* 0x0000003f00067c82 */ /* 0x000fc40008000000 */
[----:B------:R-:W-:Y:S02]  /*4620*/  UIADD3 UR15, UR15, 0x40, URZ ;  /* 0x000000400f0f7890 */ /* 0x000fe4000fffe03f */
[----:B------:R-:W-:Y:S02]  /*4630*/  UIADD3 UR16, UR16, -UR18, URZ ;  /* 0x8000001210107290 */ /* 0x000fe4000fffe03f */
[----:B-1234-:R-:W-:Y:S02]  /*4640*/  @UP1 UMOV UR6, UR12 ;  /* 0x0000000c00061c82 */ /* 0x01efe40008000000 */
.L_x_485:
[----:B------:R-:W2:Y:S01]  /*4650*/  LDL R246, [R1] ;  /* 0x0000000001f67983 */ /* 0x000ea20000100800 */
[----:B------:R-:W-:Y:S04]  /*4660*/  USHF.L.U32 UR12, UR7, 0x6, URZ ;  /* 0x00000006070c7899 */ /* 0x000fe8000800063f */
[----:B------:R-:W3:Y:S01]  /*4670*/  LDL R245, [R1+0x4] ;  /* 0x0000040001f57983 */ /* 0x000ee20000100800 */
[----:B------:R-:W-:Y:S04]  /*4680*/  UISETP.GE.AND UP0, UPT, UR12, UR16, UPT ;  /* 0x000000100c00728c */ /* 0x000fe8000bf06270 */
[----:B------:R-:W4:Y:S01]  /*4690*/  LDL R244, [R1+0x10] ;  /* 0x0000100001f47983 */ /* 0x000f220000100800 */
[----:B------:R-:W-:Y:S04]  /*46a0*/  UISETP.LT.AND UP0, UPT, UR15, UR18, UP0 ;  /* 0x000000120f00728c */ /* 0x000fe80008701270 */
[----:B-1----:R1:W-:Y:S02]  /*46b0*/  STL [R1+0xc8], R107 ;  /* 0x0000c86b01007387 */ /* 0x0023e40000100800 */
[----:B------:R-:W-:Y:S01]  /*46c0*/  PLOP3.LUT P0, PT, PT, PT, UP0, 0x80, 0x0 ;  /* 0x000000000000781c */ /* 0x000fe20003f0f008 */
[----:B------:R-:W-:Y:S02]  /*46d0*/  UISETP.GT.AND UP0, UPT, UR7, UR13, UPT ;  /* 0x0000000d0700728c */ /* 0x000fe4000bf04270 */
[----:B------:R-:W0:Y:S05]  /*46e0*/  LDGDEPBAR ;  /* 0x00000000000079af */ /* 0x000e2a0000000000 */
[----:B-1----:R-:W4:Y:S05]  /*46f0*/  LDL R107, [R1+0x8] ;  /* 0x00000800016b7983 */ /* 0x002f2a0000100800 */
[----:B------:R1:W-:Y:S05]  /*4700*/  STL [R1+0xc4], R106 ;  /* 0x0000c46a01007387 */ /* 0x0003ea0000100800 */
[----:B-1----:R-:W4:Y:S05]  /*4710*/  LDL R106, [R1+0xc] ;  /* 0x00000c00016a7983 */ /* 0x002f2a0000100800 */
[----:B------:R1:W-:Y:S05]  /*4720*/  STL [R1+0xc0], R105 ;  /* 0x0000c06901007387 */ /* 0x0003ea0000100800 */
[----:B-1----:R-:W4:Y:S05]  /*4730*/  LDL R105, [R1+0x18] ;  /* 0x0000180001697983 */ /* 0x002f2a0000100800 */
[----:B------:R1:W-:Y:S05]  /*4740*/  STL [R1+0xbc], R104 ;  /* 0x0000bc6801007387 */ /* 0x0003ea0000100800 */
[----:B-1----:R-:W4:Y:S05]  /*4750*/  LDL R104, [R1+0x14] ;  /* 0x0000140001687983 */ /* 0x002f2a0000100800 */
[----:B------:R1:W-:Y:S05]  /*4760*/  STL [R1+0xb8], R103 ;  /* 0x0000b86701007387 */ /* 0x0003ea0000100800 */
[----:B------:R1:W-:Y:S05]  /*4770*/  STL [R1+0xb4], R102 ;  /* 0x0000b46601007387 */ /* 0x0003ea0000100800 */
[----:B------:R1:W-:Y:S05]  /*4780*/  STL [R1+0xb0], R101 ;  /* 0x0000b06501007387 */ /* 0x0003ea0000100800 */
[----:B------:R1:W-:Y:S05]  /*4790*/  STL [R1+0xa8], R100 ;  /* 0x0000a86401007387 */ /* 0x0003ea0000100800 */
[----:B-1----:R-:W4:Y:S05]  /*47a0*/  LDL R103, [R1+0x3c] ;  /* 0x00003c0001677983 */ /* 0x002f2a0000100800 */
[----:B------:R-:W4:Y:S05]  /*47b0*/  LDL R102, [R1+0x60] ;  /* 0x0000600001667983 */ /* 0x000f2a0000100800 */
[----:B------:R-:W4:Y:S05]  /*47c0*/  LDL R101, [R1+0x58] ;  /* 0x0000580001657983 */ /* 0x000f2a0000100800 */
[----:B------:R-:W4:Y:S01]  /*47d0*/  LDL R100, [R1+0x5c] ;  /* 0x00005c0001647983 */ /* 0x000f220000100800 */
[----:B------:R-:W-:Y:S04]  /*47e0*/  DEPBAR.LE SB0, 0x0 ;  /* 0x000080000000791a */ /* 0x000fe80000000000 */
[----:B------:R-:W-:Y:S06]  /*47f0*/  BAR.SYNC.DEFER_BLOCKING 0x0 ;  /* 0x0000000000007b1d */ /* 0x000fec0000010000 */
[----:B------:R-:W-:Y:S05]  /*4800*/  LDSM.16.M88.4 R88, [R252+0xc000] ;  /* 0x00c00000fc58783b */ /* 0x000fea0000000200 */
[----:B--2---:R-:W-:Y:S05]  /*4810*/  LDSM.16.M88.4 R8, [R246+0xc000] ;  /* 0x00c00000f608783b */ /* 0x004fea0000000200 */
[----:B------:R-:W-:Y:S05]  /*4820*/  LDSM.16.M88.4 R68, [R246+0xc800] ;  /* 0x00c80000f644783b */ /* 0x000fea0000000200 */
[----:B---3--:R-:W-:Y:S05]  /*4830*/  LDSM.16.M88.4 R76, [R245+0xc000] ;  /* 0x00c00000f54c783b */ /* 0x008fea0000000200 */
[----:B------:R-:W-:Y:S05]  /*4840*/  LDSM.16.M88.4 R80, [R245+0xc800] ;  /* 0x00c80000f550783b */ /* 0x000fea0000000200 */
[----:B----4-:R-:W-:Y:S05]  /*4850*/  LDSM.16.M88.4 R96, [R244+0xc000] ;  /* 0x00c00000f460783b */ /* 0x010fea0000000200 */
[----:B------:R-:W1:Y:S05]  /*4860*/  LDSM.16.M88.4 R16, [R107] ;  /* 0x000000006b10783b */ /* 0x000e6a0000000200 */
        /* <DEDUP_REMOVED lines=13> */
[----:B------:R-:W4:Y:S05]  /*4940*/  LDSM.16.M88.4 R72, [R244+0xc800] ;  /* 0x00c80000f448783b */ /* 0x000f2a0000000200 */
[----:B------:R-:W4:Y:S02]  /*4950*/  LDSM.16.M88.4 R80, [R246+0xe000] ;  /* 0x00e00000f650783b */ /* 0x000f240000000200 */
[C---:B-1----:R-:W-:Y:S08]  /*4960*/  HMMA.16816.F32.BF16 R4, R84.reuse, R88, R4 ;  /* 0x000000585404723c */ /* 0x042ff00000041804 */
[C---:B------:R-:W-:Y:S01]  /*4970*/  HMMA.16816.F32.BF16 R8, R84.reuse, R90, R8 ;  /* 0x0000005a5408723c */ /* 0x040fe20000041808 */
[----:B------:R-:W-:Y:S07]  /*4980*/  LDSM.16.M88.4 R88, [R245+0xe000] ;  /* 0x00e00000f558783b */ /* 0x000fee0000000200 */
[C---:B---3--:R-:W-:Y:S08]  /*4990*/  HMMA.16816.F32.BF16 R12, R84.reuse, R68, R12 ;  /* 0x00000044540c723c */ /* 0x048ff0000004180c */
[----:B------:R-:W-:Y:S01]  /*49a0*/  HMMA.16816.F32.BF16 R16, R84, R70, R16 ;  /* 0x000000465410723c */ /* 0x000fe20000041810 */
[----:B------:R-:W1:Y:S05]  /*49b0*/  LDSM.16.M88.4 R68, [R246+0xe800] ;  /* 0x00e80000f644783b */ /* 0x000e6a0000000200 */
[----:B------:R-:W3:Y:S02]  /*49c0*/  LDSM.16.M88.4 R84, [R106+0x2000] ;  /* 0x002000006a54783b */ /* 0x000ee40000000200 */
[C---:B--2---:R-:W-:Y:S08]  /*49d0*/  HMMA.16816.F32.BF16 R4, R92.reuse, R96, R4 ;  /* 0x000000605c04723c */ /* 0x044ff00000041804 */
[C---:B------:R-:W-:Y:S01]  /*49e0*/  HMMA.16816.F32.BF16 R8, R92.reuse, R98, R8 ;  /* 0x000000625c08723c */ /* 0x040fe20000041808 */
[----:B------:R-:W-:Y:S07]  /*49f0*/  LDSM.16.M88.4 R96, [R252+0xe000] ;  /* 0x00e00000fc60783b */ /* 0x000fee0000000200 */
[C---:B----4-:R-:W-:Y:S08]  /*4a00*/  HMMA.16816.F32.BF16 R12, R92.reuse, R72, R12 ;  /* 0x000000485c0c723c */ /* 0x050ff0000004180c */
[----:B------:R-:W-:Y:S01]  /*4a10*/  HMMA.16816.F32.BF16 R16, R92, R74, R16 ;  /* 0x0000004a5c10723c */ /* 0x000fe20000041810 */
[----:B------:R-:W2:Y:S05]  /*4a20*/  LDSM.16.M88.4 R72, [R245+0xe800] ;  /* 0x00e80000f548783b */ /* 0x000eaa0000000200 */
[----:B------:R-:W4:Y:S02]  /*4a30*/  LDSM.16.M88.4 R92, [R105+0x2000] ;  /* 0x00200000695c783b */ /* 0x000f240000000200 */
[C---:B------:R-:W-:Y:S08]  /*4a40*/  HMMA.16816.F32.BF16 R4, R76.reuse, R80, R4 ;  /* 0x000000504c04723c */ /* 0x040ff00000041804 */
[C---:B------:R-:W-:Y:S01]  /*4a50*/  HMMA.16816.F32.BF16 R8, R76.reuse, R82, R8 ;  /* 0x000000524c08723c */ /* 0x040fe20000041808 */
[----:B------:R-:W-:Y:S07]  /*4a60*/  LDSM.16.M88.4 R80, [R244+0xe000] ;  /* 0x00e00000f450783b */ /* 0x000fee0000000200 */
[C---:B-1----:R-:W-:Y:S08]  /*4a70*/  HMMA.16816.F32.BF16 R12, R76.reuse, R68, R12 ;  /* 0x000000444c0c723c */ /* 0x042ff0000004180c */
[----:B------:R-:W-:Y:S01]  /*4a80*/  HMMA.16816.F32.BF16 R16, R76, R70, R16 ;  /* 0x000000464c10723c */ /* 0x000fe20000041810 */
[----:B------:R-:W1:Y:S05]  /*4a90*/  LDSM.16.M88.4 R68, [R252+0xe800] ;  /* 0x00e80000fc44783b */ /* 0x000e6a0000000200 */
[----:B------:R-:W1:Y:S02]  /*4aa0*/  LDSM.16.M88.4 R76, [R104+0x2000] ;  /* 0x00200000684c783b */ /* 0x000e640000000200 */
[C---:B---3--:R-:W-:Y:S08]  /*4ab0*/  HMMA.16816.F32.BF16 R4, R84.reuse, R88, R4 ;  /* 0x000000585404723c */ /* 0x048ff00000041804 */
[C---:B------:R-:W-:Y:S01]  /*4ac0*/  HMMA.16816.F32.BF16 R8, R84.reuse, R90, R8 ;  /* 0x0000005a5408723c */ /* 0x040fe20000041808 */
[----:B------:R-:W-:Y:S07]  /*4ad0*/  LDSM.16.M88.4 R88, [R246+0x10000] ;  /* 0x01000000f658783b */ /* 0x000fee0000000200 */
[C---:B--2---:R-:W-:Y:S08]  /*4ae0*/  HMMA.16816.F32.BF16 R12, R84.reuse, R72, R12 ;  /* 0x00000048540c723c */ /* 0x044ff0000004180c */
[----:B------:R-:W-:Y:S01]  /*4af0*/  HMMA.16816.F32.BF16 R16, R84, R74, R16 ;  /* 0x0000004a5410723c */ /* 0x000fe20000041810 */
[----:B------:R-:W2:Y:S05]  /*4b00*/  LDSM.16.M88.4 R72, [R244+0xe800] ;  /* 0x00e80000f448783b */ /* 0x000eaa0000000200 */
[----:B------:R-:W3:Y:S02]  /*4b10*/  LDSM.16.M88.4 R84, [R107+0x4000] ;  /* 0x004000006b54783b */ /* 0x000ee40000000200 */
[C---:B----4-:R-:W-:Y:S08]  /*4b20*/  HMMA.16816.F32.BF16 R4, R92.reuse, R96, R4 ;  /* 0x000000605c04723c */ /* 0x050ff00000041804 */
[C---:B------:R-:W-:Y:S01]  /*4b30*/  HMMA.16816.F32.BF16 R8, R92.reuse, R98, R8 ;  /* 0x000000625c08723c */ /* 0x040fe20000041808 */
[----:B------:R-:W-:Y:S07]  /*4b40*/  LDSM.16.M88.4 R96, [R245+0x10000] ;  /* 0x01000000f560783b */ /* 0x000fee0000000200 */
[C---:B-1----:R-:W-:Y:S08]  /*4b50*/  HMMA.16816.F32.BF16 R12, R92.reuse, R68, R12 ;  /* 0x000000445c0c723c */ /* 0x042ff0000004180c */
[----:B------:R-:W-:Y:S01]  /*4b60*/  HMMA.16816.F32.BF16 R16, R92, R70, R16 ;  /* 0x000000465c10723c */ /* 0x000fe20000041810 */
[----:B------:R-:W1:Y:S05]  /*4b70*/  LDSM.16.M88.4 R68, [R246+0x10800] ;  /* 0x01080000f644783b */ /* 0x000e6a0000000200 */
[----:B------:R-:W4:Y:S02]  /*4b80*/  LDSM.16.M88.4 R92, [R106+0x4000] ;  /* 0x004000006a5c783b */ /* 0x000f240000000200 */
[C---:B------:R-:W-:Y:S08]  /*4b90*/  HMMA.16816.F32.BF16 R4, R76.reuse, R80, R4 ;  /* 0x000000504c04723c */ /* 0x040ff00000041804 */
[C---:B------:R-:W-:Y:S01]  /*4ba0*/  HMMA.16816.F32.BF16 R8, R76.reuse, R82, R8 ;  /* 0x000000524c08723c */ /* 0x040fe20000041808 */
[----:B------:R-:W-:Y:S07]  /*4bb0*/  LDSM.16.M88.4 R80, [R252+0x10000] ;  /* 0x01000000fc50783b */ /* 0x000fee0000000200 */
[C---:B--2---:R-:W-:Y:S08]  /*4bc0*/  HMMA.16816.F32.BF16 R12, R76.reuse, R72, R12 ;  /* 0x000000484c0c723c */ /* 0x044ff0000004180c */
[----:B------:R-:W-:Y:S01]  /*4bd0*/  HMMA.16816.F32.BF16 R16, R76, R74, R16 ;  /* 0x0000004a4c10723c */ /* 0x000fe20000041810 */
[----:B------:R-:W2:Y:S05]  /*4be0*/  LDSM.16.M88.4 R72, [R245+0x10800] ;  /* 0x01080000f548783b */ /* 0x000eaa0000000200 */
[----:B------:R-:W2:Y:S02]  /*4bf0*/  LDSM.16.M88.4 R76, [R105+0x4000] ;  /* 0x00400000694c783b */ /* 0x000ea40000000200 */
[C---:B---3--:R-:W-:Y:S08]  /*4c00*/  HMMA.16816.F32.BF16 R4, R84.reuse, R88, R4 ;  /* 0x000000585404723c */ /* 0x048ff00000041804 */
[C---:B------:R-:W-:Y:S01]  /*4c10*/  HMMA.16816.F32.BF16 R8, R84.reuse, R90, R8 ;  /* 0x0000005a5408723c */ /* 0x040fe20000041808 */
[----:B------:R-:W-:Y:S07]  /*4c20*/  LDSM.16.M88.4 R88, [R244+0x10000] ;  /* 0x01000000f458783b */ /* 0x000fee0000000200 */
[C---:B-1----:R-:W-:Y:S08]  /*4c30*/  HMMA.16816.F32.BF16 R12, R84.reuse, R68, R12 ;  /* 0x00000044540c723c */ /* 0x042ff0000004180c */
[----:B------:R-:W-:Y:S01]  /*4c40*/  HMMA.16816.F32.BF16 R16, R84, R70, R16 ;  /* 0x000000465410723c */ /* 0x000fe20000041810 */
[----:B------:R-:W1:Y:S05]  /*4c50*/  LDSM.16.M88.4 R68, [R252+0x10800] ;  /* 0x01080000fc44783b */ /* 0x000e6a0000000200 */
[----:B------:R-:W3:Y:S02]  /*4c60*/  LDSM.16.M88.4 R84, [R104+0x4000] ;  /* 0x004000006854783b */ /* 0x000ee40000000200 */
[C---:B----4-:R-:W-:Y:S08]  /*4c70*/  HMMA.16816.F32.BF16 R4, R92.reuse, R96, R4 ;  /* 0x000000605c04723c */ /* 0x050ff00000041804 */
[C---:B------:R-:W-:Y:S08]  /*4c80*/  HMMA.16816.F32.BF16 R8, R92.reuse, R98, R8 ;  /* 0x000000625c08723c */ /* 0x040ff00000041808 */
[C---:B--2---:R-:W-:Y:S01]  /*4c90*/  HMMA.16816.F32.BF16 R12, R92.reuse, R72, R12 ;  /* 0x000000485c0c723c */ /* 0x044fe2000004180c */
[----:B------:R-:W2:Y:S05]  /*4ca0*/  LDL R72, [R1+0x38] ;  /* 0x0000380001487983 */ /* 0x000eaa0000100800 */
[----:B------:R-:W4:Y:S02]  /*4cb0*/  LDL R73, [R1+0x74] ;  /* 0x0000740001497983 */ /* 0x000f240000100800 */
[----:B------:R-:W-:Y:S03]  /*4cc0*/  HMMA.16816.F32.BF16 R16, R92, R74, R16 ;  /* 0x0000004a5c10723c */ /* 0x000fe60000041810 */
[----:B------:R-:W4:Y:S05]  /*4cd0*/  LDL R74, [R1+0x80] ;  /* 0x00008000014a7983 */ /* 0x000f2a0000100800 */
[C---:B------:R-:W-:Y:S01]  /*4ce0*/  HMMA.16816.F32.BF16 R4, R76.reuse, R80, R4 ;  /* 0x000000504c04723c */ /* 0x040fe20000041804 */
[----:B------:R-:W4:Y:S05]  /*4cf0*/  LDL R81, [R1+0xa4] ;  /* 0x0000a40001517983 */ /* 0x000f2a0000100800 */
[----:B------:R-:W4:Y:S02]  /*4d00*/  LDL R75, [R1+0x68] ;  /* 0x00006800014b7983 */ /* 0x000f240000100800 */
[C---:B------:R-:W-:Y:S08]  /*4d10*/  HMMA.16816.F32.BF16 R8, R76.reuse, R82, R8 ;  /* 0x000000524c08723c */ /* 0x040ff00000041808 */
[C---:B-1----:R-:W-:Y:S08]  /*4d20*/  HMMA.16816.F32.BF16 R12, R76.reuse, R68, R12 ;  /* 0x000000444c0c723c */ /* 0x042ff0000004180c */
[----:B------:R-:W-:Y:S01]  /*4d30*/  HMMA.16816.F32.BF16 R16, R76, R70, R16 ;  /* 0x000000464c10723c */ /* 0x000fe20000041810 */
[----:B------:R-:W1:Y:S05]  /*4d40*/  LDSM.16.M88.4 R68, [R244+0x10800] ;  /* 0x01080000f444783b */ /* 0x000e6a0000000200 */
[----:B------:R-:W4:Y:S02]  /*4d50*/  LDL R79, [R1+0x64] ;  /* 0x00006400014f7983 */ /* 0x000f240000100800 */
[C---:B---3--:R-:W-:Y:S08]  /*4d60*/  HMMA.16816.F32.BF16 R4, R84.reuse, R88, R4 ;  /* 0x000000585404723c */ /* 0x048ff00000041804 */
[C---:B------:R-:W-:Y:S11]  /*4d70*/  HMMA.16816.F32.BF16 R8, R84.reuse, R90, R8 ;  /* 0x0000005a5408723c */ /* 0x040ff60000041808 */
[----:B------:R-:W-:Y:S05]  /*4d80*/  @!UPT UIADD3 URZ, URZ, URZ, URZ ;  /* 0x0000003f3f3ff290 */ /* 0x000fea000fffe03f */
[----:B------:R-:W-:Y:S02]  /*4d90*/  FMUL.FTZ R5, R5, c[0x0][0x2ec] ;  /* 0x0000bb0005057a20 */ /* 0x000fe40000410000 */
[----:B------:R-:W-:Y:S02]  /*4da0*/  FMUL.FTZ R6, R6, c[0x0][0x2ec] ;  /* 0x0000bb0006067a20 */ /* 0x000fe40000410000 */
[----:B------:R-:W4:Y:S01]  /*4db0*/  MUFU.TANH R88, R5 ;  /* 0x0000000500587308 */ /* 0x000f220000002400 */
        /* <DEDUP_REMOVED lines=9> */
[----:B------:R-:W-:Y:S08]  /*4e50*/  MUFU.TANH R244, R7 ;  /* 0x0000000700f47308 */ /* 0x000ff00000002400 */
[----:B------:R-:W-:Y:S02]  /*4e60*/  FMUL.FTZ R13, R13, c[0x0][0x2ec] ;  /* 0x0000bb000d0d7a20 */ /* 0x000fe40000410000 */
[----:B------:R-:W1:Y:S01]  /*4e70*/  MUFU.TANH R92, R4 ;  /* 0x00000004005c7308 */ /* 0x000e620000002400 */
[----:B------:R-:W-:Y:S02]  /*4e80*/  FMUL.FTZ R12, R12, c[0x0][0x2ec] ;  /* 0x0000bb000c0c7a20 */ /* 0x000fe40000410000 */
[----:B------:R-:W-:Y:S02]  /*4e90*/  FMUL.FTZ R15, R15, c[0x0][0x2ec] ;  /* 0x0000bb000f0f7a20 */ /* 0x000fe40000410000 */
[----:B------:R-:W-:Y:S02]  /*4ea0*/  FMUL.FTZ R14, R14, c[0x0][0x2ec] ;  /* 0x0000bb000e0e7a20 */ /* 0x000fe40000410000 */
[----:B------:R-:W-:Y:S02]  /*4eb0*/  FMUL.FTZ R16, R16, c[0x0][0x2ec] ;  /* 0x0000bb0010107a20 */ /* 0x000fe40000410000 */
[----:B------:R-:W-:Y:S01]  /*4ec0*/  FMUL.FTZ R17, R17, c[0x0][0x2ec] ;  /* 0x0000bb0011117a20 */ /* 0x000fe20000410000 */
[----:B------:R3:W-:Y:S01]  /*4ed0*/  MUFU.TANH R78, R13 ;  /* 0x0000000d004e7308 */ /* 0x0007e20000002400 */
[----:B------:R-:W-:Y:S02]  /*4ee0*/  FMUL.FTZ R18, R18, c[0x0][0x2ec] ;  /* 0x0000bb0012127a20 */ /* 0x000fe40000410000 */
[----:B------:R-:W-:Y:S07]  /*4ef0*/  FMUL.FTZ R19, R19, c[0x0][0x2ec] ;  /* 0x0000bb0013137a20 */ /* 0x000fee0000410000 */
[----:B------:R1:W-:Y:S10]  /*4f00*/  MUFU.TANH R89, R12 ;  /* 0x0000000c00597308 */ /* 0x0003f40000002400 */
[----:B------:R-:W-:Y:S01]  /*4f10*/  MUFU.TANH R99, R10 ;  /* 0x0000000a00637308 */ /* 0x000fe20000002400 */
[----:B---3--:R-:W3:Y:S09]  /*4f20*/  LDL R13, [R1+0x78] ;  /* 0x00007800010d7983 */ /* 0x008ef20000100800 */
[----:B------:R-:W3:Y:S01]  /*4f30*/  MUFU.TANH R82, R8 ;  /* 0x0000000800527308 */ /* 0x000ee20000002400 */
[----:B-1----:R-:W3:Y:S09]  /*4f40*/  LDL R12, [R1+0x7c] ;  /* 0x00007c00010c7983 */ /* 0x002ef20000100800 */
[----:B------:R-:W1:Y:S10]  /*4f50*/  MUFU.TANH R80, R9 ;  /* 0x0000000900507308 */ /* 0x000e740000002400 */
[----:B------:R1:W-:Y:S10]  /*4f60*/  MUFU.TANH R94, R15 ;  /* 0x0000000f005e7308 */ /* 0x0003f40000002400 */
[----:B------:R1:W-:Y:S10]  /*4f70*/  MUFU.TANH R95, R14 ;  /* 0x0000000e005f7308 */ /* 0x0003f40000002400 */
[----:B------:R2:W2:Y:S01]  /*4f80*/  MUFU.TANH R98, R11 ;  /* 0x0000000b00627308 */ /* 0x0004a20000002400 */
[----:B-1----:R-:W3:Y:S09]  /*4f90*/  LDL R15, [R1+0x84] ;  /* 0x00008400010f7983 */ /* 0x002ef20000100800 */
[----:B------:R-:W-:Y:S01]  /*4fa0*/  MUFU.TANH R77, R16 ;  /* 0x00000010004d7308 */ /* 0x000fe20000002400 */
[----:B------:R-:W3:Y:S09]  /*4fb0*/  LDL R14, [R1+0x88] ;  /* 0x00008800010e7983 */ /* 0x000ef20000100800 */
[----:B------:R-:W-:Y:S10]  /*4fc0*/  MUFU.TANH R76, R17 ;  /* 0x00000011004c7308 */ /* 0x000ff40000002400 */
[----:B------:R-:W-:Y:S10]  /*4fd0*/  MUFU.TANH R93, R18 ;  /* 0x00000012005d7308 */ /* 0x000ff40000002400 */
[----:B------:R-:W-:Y:S01]  /*4fe0*/  MUFU.TANH R91, R19 ;  /* 0x00000013005b7308 */ /* 0x000fe20000002400 */
[C---:B--2---:R-:W-:Y:S02]  /*4ff0*/  @!P0 IADD3 R10, R72.reuse, 0x1, RZ ;  /* 0x00000001480a8810 */ /* 0x044fe40007ffe0ff */
[----:B------:R-:W-:Y:S01]  /*5000*/  @!P0 IADD3 R11, R72, 0x9, RZ ;  /* 0x00000009480b8810 */ /* 0x000fe20007ffe0ff */
[----:B----4-:R-:W-:Y:S02]  /*5010*/  FFMA.FTZ R8, R73, UR6, R88 ;  /* 0x0000000649087c23 */ /* 0x010fe40008010058 */
[C---:B------:R-:W-:Y:S02]  /*5020*/  FFMA.FTZ R4, R74.reuse, UR6, R92 ;  /* 0x000000064a047c23 */ /* 0x040fe4000801005c */
[----:B------:R-:W-:Y:S01]  /*5030*/  FFMA.FTZ R9, R74, UR6, R245 ;  /* 0x000000064a097c23 */ /* 0x000fe200080100f5 */
[----:B------:R-:W-:Y:S04]  /*5040*/  @!P0 IADD3 R6, R81, UR12, RZ ;  /* 0x0000000c51068c10 */ /* 0x000fe8000fffe0ff */
[C---:B------:R-:W-:Y:S02]  /*5050*/  @!P0 IMNMX R7, R6.reuse, UR18, PT ;  /* 0x0000001206078c17 */ /* 0x040fe4000b800200 */
[----:B------:R-:W-:Y:S02]  /*5060*/  @!P0 IADD3 R6, R6, 0x8, RZ ;  /* 0x0000000806068810 */ /* 0x000fe40007ffe0ff */
[-C--:B------:R-:W-:Y:S02]  /*5070*/  @!P0 ISETP.GE.AND P2, PT, R72, R7.reuse, PT ;  /* 0x000000074800820c */ /* 0x080fe40003f46270 */
[----:B------:R-:W-:Y:S02]  /*5080*/  @!P0 IMNMX R6, R6, UR18, PT ;  /* 0x0000001206068c17 */ /* 0x000fe4000b800200 */
[----:B------:R-:W-:Y:S02]  /*5090*/  @!P0 FSEL R4, R4, -INF , !P2 ;  /* 0xff80000004048808 */ /* 0x000fe40005000000 */
[-C--:B------:R-:W-:Y:S04]  /*50a0*/  @!P0 ISETP.GE.AND P2, PT, R72, R6.reuse, PT ;  /* 0x000000064800820c */ /* 0x080fe80003f46270 */
[----:B------:R-:W-:Y:S01]  /*50b0*/  @!P0 FSEL R9, R9, -INF , !P2 ;  /* 0xff80000009098808 */ /* 0x000fe20005000000 */
[C---:B------:R-:W-:Y:S01]  /*50c0*/  FMUL.FTZ R5, R79.reuse, 1.4426950216293334961 ;  /* 0x3fb8aa3b4f057820 */ /* 0x040fe20000410000 */
[----:B------:R-:W-:Y:S04]  /*50d0*/  FSETP.NEU.FTZ.AND P1, PT, R79, -INF , PT ;  /* 0xff8000004f00780b */ /* 0x000fe80003f3d000 */
[----:B------:R-:W-:Y:S02]  /*50e0*/  FSEL R5, R5, RZ, P1 ;  /* 0x000000ff05057208 */ /* 0x000fe40000800000 */
[-C--:B------:R-:W-:Y:S03]  /*50f0*/  @!P0 ISETP.GE.AND P1, PT, R10, R7.reuse, PT ;  /* 0x000000070a00820c */ /* 0x080fe60003f26270 */
[--C-:B------:R-:W-:Y:S01]  /*5100*/  FFMA.FTZ R4, R4, c[0x0][0x23c], -R5.reuse ;  /* 0x00008f0004047a23 */ /* 0x100fe20000010805 */
[----:B------:R-:W-:Y:S02]  /*5110*/  @!P0 FSEL R8, R8, -INF , !P1 ;  /* 0xff80000008088808 */ /* 0x000fe40004800000 */
[C---:B------:R-:W-:Y:S01]  /*5120*/  FSETP.NEU.FTZ.AND P1, PT, R75.reuse, -INF , PT ;  /* 0xff8000004b00780b */ /* 0x040fe20003f3d000 */
[----:B------:R1:W-:Y:S02]  /*5130*/  MUFU.EX2 R90, R4 ;  /* 0x00000004005a7308 */ /* 0x0003e40000000800 */
[--C-:B------:R-:W-:Y:S08]  /*5140*/  FFMA.FTZ R8, R8, c[0x0][0x23c], -R5.reuse ;  /* 0x00008f0008087a23 */ /* 0x100ff00000010805 */
[----:B------:R2:W-:Y:S01]  /*5150*/  MUFU.EX2 R86, R8 ;  /* 0x0000000800567308 */ /* 0x0005e20000000800 */
[----:B-1----:R-:W-:Y:S05]  /*5160*/  FMUL.FTZ R4, R75, 1.4426950216293334961 ;  /* 0x3fb8aa3b4b047820 */ /* 0x002fea0000410000 */
[----:B------:R-:W-:Y:S02]  /*5170*/  FSEL R4, R4, RZ, P1 ;  /* 0x000000ff04047208 */ /* 0x000fe40000800000 */
[-C--:B------:R-:W-:Y:S02]  /*5180*/  @!P0 ISETP.GE.AND P1, PT, R10, R6.reuse, PT ;  /* 0x000000060a00820c */ /* 0x080fe40003f26270 */
[----:B------:R-:W-:Y:S01]  /*5190*/  @!P0 IADD3 R10, R72, 0x8, RZ ;  /* 0x00000008480a8810 */ /* 0x000fe20007ffe0ff */
[----:B--2---:R-:W-:Y:S02]  /*51a0*/  FFMA.FTZ R8, R73, UR6, R244 ;  /* 0x0000000649087c23 */ /* 0x004fe400080100f4 */
[--C-:B------:R-:W-:Y:S01]  /*51b0*/  FFMA.FTZ R9, R9, c[0x0][0x23c], -R4.reuse ;  /* 0x00008f0009097a23 */ /* 0x100fe20000010804 */
[----:B------:R-:W2:Y:S02]  /*51c0*/  LDL R73, [R1+0x98] ;  /* 0x0000980001497983 */ /* 0x000ea40000100800 */
[----:B------:R-:W-:Y:S01]  /*51d0*/  @!P0 FSEL R8, R8, -INF , !P1 ;  /* 0xff80000008088808 */ /* 0x000fe20004800000 */
[----:B------:R3:W-:Y:S01]  /*51e0*/  MUFU.EX2 R251, R9 ;  /* 0x0000000900fb7308 */ /* 0x0007e20000000800 */
[-C--:B------:R-:W-:Y:S03]  /*51f0*/  @!P0 ISETP.GE.AND P1, PT, R10, R7.reuse, PT ;  /* 0x000000070a00820c */ /* 0x080fe60003f26270 */
[----:B------:R-:W-:Y:S06]  /*5200*/  FFMA.FTZ R8, R8, c[0x0][0x23c], -R4 ;  /* 0x00008f0008087a23 */ /* 0x000fec0000010804 */
[----:B------:R1:W-:Y:S01]  /*5210*/  MUFU.EX2 R249, R8 ;  /* 0x0000000800f97308 */ /* 0x0003e20000000800 */
[----:B---3--:R-:W-:Y:S05]  /*5220*/  FFMA.FTZ R9, R13, UR6, R82 ;  /* 0x000000060d097c23 */ /* 0x008fea0008010052 */
[----:B------:R-:W-:Y:S02]  /*5230*/  @!P0 FSEL R9, R9, -INF , !P1 ;  /* 0xff80000009098808 */ /* 0x000fe40004800000 */
[-C--:B------:R-:W-:Y:S01]  /*5240*/  @!P0 ISETP.GE.AND P1, PT, R11, R7.reuse, PT ;  /* 0x000000070b00820c */ /* 0x080fe20003f26270 */
[----:B-1----:R-:W-:Y:S02]  /*5250*/  FFMA.FTZ R8, R12, UR6, R80 ;  /* 0x000000060c087c23 */ /* 0x002fe40008010050 */
[--C-:B------:R-:W-:Y:S03]  /*5260*/  FFMA.FTZ R9, R9, c[0x0][0x23c], -R5.reuse ;  /* 0x00008f0009097a23 */ /* 0x100fe60000010805 */
[----:B------:R-:W-:Y:S01]  /*5270*/  @!P0 FSEL R8, R8, -INF , !P1 ;  /* 0xff80000008088808 */ /* 0x000fe20004800000 */
[----:B------:R1:W-:Y:S01]  /*5280*/  MUFU.EX2 R85, R9 ;  /* 0x0000000900557308 */ /* 0x0003e20000000800 */
[-C--:B------:R-:W-:Y:S02]  /*5290*/  @!P0 ISETP.GE.AND P1, PT, R10, R6.reuse, PT ;  /* 0x000000060a00820c */ /* 0x080fe40003f26270 */
[----:B------:R-:W-:Y:S01]  /*52a0*/  @!P0 IADD3 R10, R72, 0x10, RZ ;  /* 0x00000010480a8810 */ /* 0x000fe20007ffe0ff */
[----:B------:R-:W-:Y:S06]  /*52b0*/  FFMA.FTZ R8, R8, c[0x0][0x23c], -R5 ;  /* 0x00008f0008087a23 */ /* 0x000fec0000010805 */
[----:B------:R3:W-:Y:S01]  /*52c0*/  MUFU.EX2 R83, R8 ;  /* 0x0000000800537308 */ /* 0x0007e20000000800 */
[----:B-1----:R-:W-:Y:S02]  /*52d0*/  FFMA.FTZ R9, R13, UR6, R99 ;  /* 0x000000060d097c23 */ /* 0x002fe40008010063 */
[----:B------:R-:W4:Y:S03]  /*52e0*/  LDL R13, [R1+0x8c] ;  /* 0x00008c00010d7983 */ /* 0x000f260000100800 */
[----:B------:R-:W-:Y:S02]  /*52f0*/  @!P0 FSEL R9, R9, -INF , !P1 ;  /* 0xff80000009098808 */ /* 0x000fe40004800000 */
[-C--:B------:R-:W-:Y:S02]  /*5300*/  @!P0 ISETP.GE.AND P1, PT, R11, R6.reuse, PT ;  /* 0x000000060b00820c */ /* 0x080fe40003f26270 */
[----:B------:R-:W-:Y:S01]  /*5310*/  @!P0 IADD3 R11, R72, 0x11, RZ ;  /* 0x00000011480b8810 */ /* 0x000fe20007ffe0ff */
[----:B---3--:R-:W-:Y:S02]  /*5320*/  FFMA.FTZ R8, R12, UR6, R98 ;  /* 0x000000060c087c23 */ /* 0x008fe40008010062 */
[----:B------:R-:W3:Y:S01]  /*5330*/  LDL R12, [R1+0x90] ;  /* 0x00009000010c7983 */ /* 0x000ee20000100800 */
[--C-:B------:R-:W-:Y:S02]  /*5340*/  FFMA.FTZ R9, R9, c[0x0][0x23c], -R4.reuse ;  /* 0x00008f0009097a23 */ /* 0x100fe40000010804 */
[----:B------:R-:W-:Y:S02]  /*5350*/  @!P0 FSEL R8, R8, -INF , !P1 ;  /* 0xff80000008088808 */ /* 0x000fe40004800000 */
[----:B------:R1:W-:Y:S01]  /*5360*/  MUFU.EX2 R248, R9 ;  /* 0x0000000900f87308 */ /* 0x0003e20000000800 */
[-C--:B------:R-:W-:Y:S02]  /*5370*/  @!P0 ISETP.GE.AND P1, PT, R10, R7.reuse, PT ;  /* 0x000000070a00820c */ /* 0x080fe40003f26270 */
[----:B------:R-:W-:Y:S07]  /*5380*/  FFMA.FTZ R8, R8, c[0x0][0x23c], -R4 ;  /* 0x00008f0008087a23 */ /* 0x000fee0000010804 */
[----:B------:R1:W1:Y:S02]  /*5390*/  MUFU.EX2 R246, R8 ;  /* 0x0000000800f67308 */ /* 0x0002640000000800 */
[----:B-1----:R-:W-:Y:S05]  /*53a0*/  FFMA.FTZ R9, R15, UR6, R89 ;  /* 0x000000060f097c23 */ /* 0x002fea0008010059 */
[----:B------:R-:W-:Y:S02]  /*53b0*/  @!P0 FSEL R9, R9, -INF , !P1 ;  /* 0xff80000009098808 */ /* 0x000fe40004800000 */
[-C--:B------:R-:W-:Y:S03]  /*53c0*/  @!P0 ISETP.GE.AND P1, PT, R11, R7.reuse, PT ;  /* 0x000000070b00820c */ /* 0x080fe60003f26270 */
[--C-:B------:R-:W-:Y:S02]  /*53d0*/  FFMA.FTZ R9, R9, c[0x0][0x23c], -R5.reuse ;  /* 0x00008f0009097a23 */ /* 0x100fe40000010805 */
[----:B------:R-:W-:Y:S02]  /*53e0*/  FFMA.FTZ R8, R14, UR6, R78 ;  /* 0x000000060e087c23 */ /* 0x000fe4000801004e */
[----:B------:R1:W-:Y:S03]  /*53f0*/  MUFU.EX2 R87, R9 ;  /* 0x0000000900577308 */ /* 0x0003e60000000800 */
[----:B------:R-:W-:Y:S02]  /*5400*/  @!P0 FSEL R8, R8, -INF , !P1 ;  /* 0xff80000008088808 */ /* 0x000fe40004800000 */
[-C--:B------:R-:W-:Y:S02]  /*5410*/  @!P0 ISETP.GE.AND P1, PT, R10, R6.reuse, PT ;  /* 0x000000060a00820c */ /* 0x080fe40003f26270 */
[----:B------:R-:W-:Y:S01]  /*5420*/  @!P0 IADD3 R10, R72, 0x18, RZ ;  /* 0x00000018480a8810 */ /* 0x000fe20007ffe0ff */
[----:B------:R-:W-:Y:S03]  /*5430*/  FFMA.FTZ R8, R8, c[0x0][0x23c], -R5 ;  /* 0x00008f0008087a23 */ /* 0x000fe60000010805 */
[-C--:B------:R-:W-:Y:S01]  /*5440*/  @!P0 ISETP.GE.AND P2, PT, R10, R7.reuse, PT ;  /* 0x000000070a00820c */ /* 0x080fe20003f46270 */
[----:B------:R1:W1:Y:S02]  /*5450*/  MUFU.EX2 R84, R8 ;  /* 0x0000000800547308 */ /* 0x0002640000000800 */
[----:B-1----:R-:W-:Y:S05]  /*5460*/  FFMA.FTZ R9, R15, UR6, R95 ;  /* 0x000000060f097c23 */ /* 0x002fea000801005f */
[----:B------:R-:W-:Y:S02]  /*5470*/  @!P0 FSEL R9, R9, -INF , !P1 ;  /* 0xff80000009098808 */ /* 0x000fe40004800000 */
[----:B------:R-:W-:Y:S02]  /*5480*/  @!P0 ISETP.GE.AND P1, PT, R11, R6, PT ;  /* 0x000000060b00820c */ /* 0x000fe40003f26270 */
[----:B------:R-:W-:Y:S01]  /*5490*/  @!P0 IADD3 R11, R72, 0x19, RZ ;  /* 0x00000019480b8810 */ /* 0x000fe20007ffe0ff */
[----:B------:R-:W-:Y:S01]  /*54a0*/  FFMA.FTZ R9, R9, c[0x0][0x23c], -R4 ;  /* 0x00008f0009097a23 */ /* 0x000fe20000010804 */
[----:B------:R-:W2:Y:S01]  /*54b0*/  LDL R72, [R1+0x94] ;  /* 0x0000940001487983 */ /* 0x000ea20000100800 */
[----:B------:R-:W-:Y:S02]  /*54c0*/  FFMA.FTZ R8, R14, UR6, R94 ;  /* 0x000000060e087c23 */ /* 0x000fe4000801005e */
[----:B------:R-:W-:Y:S03]  /*54d0*/  MUFU.EX2 R250, R9 ;  /* 0x0000000900fa7308 */ /* 0x000fe60000000800 */
[----:B------:R-:W-:Y:S02]  /*54e0*/  @!P0 FSEL R8, R8, -INF , !P1 ;  /* 0xff80000008088808 */ /* 0x000fe40004800000 */
[----:B------:R-:W-:Y:S03]  /*54f0*/  @!P0 ISETP.GE.AND P1, PT, R11, R7, PT ;  /* 0x000000070b00820c */ /* 0x000fe60003f26270 */
[----:B------:R-:W-:Y:S04]  /*5500*/  FFMA.FTZ R8, R8, c[0x0][0x23c], -R4 ;  /* 0x00008f0008087a23 */ /* 0x000fe80000010804 */
[----:B------:R1:W1:Y:S02]  /*5510*/  MUFU.EX2 R247, R8 ;  /* 0x0000000800f77308 */ /* 0x0002640000000800 */
[----:B-1----:R-:W-:Y:S01]  /*5520*/  F2FP.BF16.PACK_AB R8, R246, R248 ;  /* 0x000000f8f608723e */ /* 0x002fe200000010ff */
[----:B----4-:R-:W-:Y:S05]  /*5530*/  FFMA.FTZ R9, R13, UR6, R77 ;  /* 0x000000060d097c23 */ /* 0x010fea000801004d */
[----:B------:R-:W-:Y:S01]  /*5540*/  @!P0 FSEL R9, R9, -INF , !P2 ;  /* 0xff80000009098808 */ /* 0x000fe20005000000 */
[----:B---3--:R-:W-:Y:S04]  /*5550*/  FFMA.FTZ R7, R12, UR6, R76 ;  /* 0x000000060c077c23 */ /* 0x008fe8000801004c */
[--C-:B------:R-:W-:Y:S01]  /*5560*/  FFMA.FTZ R9, R9, c[0x0][0x23c], -R5.reuse ;  /* 0x00008f0009097a23 */ /* 0x100fe20000010805 */
[----:B------:R-:W-:Y:S03]  /*5570*/  @!P0 FSEL R7, R7, -INF , !P1 ;  /* 0xff80000007078808 */ /* 0x000fe60004800000 */
[----:B------:R-:W-:Y:S01]  /*5580*/  MUFU.EX2 R81, R9 ;  /* 0x0000000900517308 */ /* 0x000fe20000000800 */
[-C--:B------:R-:W-:Y:S01]  /*5590*/  @!P0 ISETP.GE.AND P1, PT, R10, R6.reuse, PT ;  /* 0x000000060a00820c */ /* 0x080fe20003f26270 */
[----:B------:R-:W-:Y:S02]  /*55a0*/  FFMA.FTZ R5, R7, c[0x0][0x23c], -R5 ;  /* 0x00008f0007057a23 */ /* 0x000fe40000010805 */
[----:B------:R-:W-:Y:S06]  /*55b0*/  FFMA.FTZ R7, R13, UR6, R93 ;  /* 0x000000060d077c23 */ /* 0x000fec000801005d */
[----:B------:R1:W3:Y:S01]  /*55c0*/  MUFU.EX2 R79, R5 ;  /* 0x00000005004f7308 */ /* 0x0002e20000000800 */
[----:B------:R-:W-:Y:S02]  /*55d0*/  @!P0 FSEL R7, R7, -INF , !P1 ;  /* 0xff80000007078808 */ /* 0x000fe40004800000 */
[----:B------:R-:W-:Y:S02]  /*55e0*/  @!P0 ISETP.GE.AND P1, PT, R11, R6, PT ;  /* 0x000000060b00820c */ /* 0x000fe40003f26270 */
[----:B------:R-:W-:Y:S01]  /*55f0*/  F2FP.BF16.PACK_AB R6, R86, R90 ;  /* 0x0000005a5606723e */ /* 0x000fe200000010ff */
[--C-:B------:R-:W-:Y:S04]  /*5600*/  FFMA.FTZ R7, R7, c[0x0][0x23c], -R4.reuse ;  /* 0x00008f0007077a23 */ /* 0x100fe80000010804 */
[----:B------:R4:W-:Y:S01]  /*5610*/  MUFU.EX2 R97, R7 ;  /* 0x0000000700617308 */ /* 0x0009e20000000800 */
[----:B------:R2:W-:Y:S01]  /*5620*/  STS [R103+0x14000], R6 ;  /* 0x0140000667007388 */ /* 0x0005e20000000800 */
[----:B-1----:R-:W-:Y:S05]  /*5630*/  FFMA.FTZ R5, R12, UR6, R91 ;  /* 0x000000060c057c23 */ /* 0x002fea000801005b */
[----:B------:R-:W-:Y:S02]  /*5640*/  @!P0 FSEL R5, R5, -INF , !P1 ;  /* 0xff80000005058808 */ /* 0x000fe40004800000 */
[----:B--2---:R-:W-:Y:S03]  /*5650*/  IADD3 R74, P0, R73, UR11, RZ ;  /* 0x0000000b494a7c10 */ /* 0x004fe6000ff1e0ff */
[----:B------:R-:W-:Y:S01]  /*5660*/  FFMA.FTZ R4, R5, c[0x0][0x23c], -R4 ;  /* 0x00008f0005047a23 */ /* 0x000fe20000010804 */
[----:B------:R-:W-:Y:S02]  /*5670*/  F2FP.BF16.PACK_AB R5, R249, R251 ;  /* 0x000000fbf905723e */ /* 0x000fe400000010ff */
[----:B----4-:R-:W-:Y:S01]  /*5680*/  F2FP.BF16.PACK_AB R7, R84, R87 ;  /* 0x000000575407723e */ /* 0x010fe200000010ff */
[----:B------:R1:W2:Y:S01]  /*5690*/  MUFU.EX2 R96, R4 ;  /* 0x0000000400607308 */ /* 0x0002a20000000800 */
[----:B------:R-:W-:Y:S01]  /*56a0*/  F2FP.BF16.PACK_AB R6, R247, R250 ;  /* 0x000000faf706723e */ /* 0x000fe200000010ff */
[----:B------:R3:W-:Y:S01]  /*56b0*/  STS [R103+0x14400], R5 ;  /* 0x0144000567007388 */ /* 0x0007e20000000800 */
[----:B-1----:R-:W-:Y:S02]  /*56c0*/  F2FP.BF16.PACK_AB R4, R83, R85 ;  /* 0x000000555304723e */ /* 0x002fe400000010ff */
[----:B------:R-:W-:Y:S02]  /*56d0*/  IADD3.X R75, R72, UR10, RZ, P0, !PT ;  /* 0x0000000a484b7c10 */ /* 0x000fe400087fe4ff */
[----:B---3--:R-:W-:Y:S01]  /*56e0*/  F2FP.BF16.PACK_AB R5, R79, R81 ;  /* 0x000000514f05723e */ /* 0x008fe200000010ff */
[----:B------:R2:W-:Y:S01]  /*56f0*/  STS [R102+0x14000], R4 ;  /* 0x0140000466007388 */ /* 0x0005e20000000800 */
[----:B------:R-:W-:Y:S04]  /*5700*/  PLOP3.LUT P0, PT, PT, PT, UP0, 0x80, 0x0 ;  /* 0x000000000000781c */ /* 0x000fe80003f0f008 */
[----:B------:R-:W-:Y:S05]  /*5710*/  STS [R102+0x14400], R8 ;  /* 0x0144000866007388 */ /* 0x000fea0000000800 */
[----:B------:R-:W-:Y:S05]  /*5720*/  STS [R101+0x14000], R7 ;  /* 0x0140000765007388 */ /* 0x000fea0000000800 */
[----:B------:R-:W-:Y:S05]  /*5730*/  STS [R101+0x14400], R6 ;  /* 0x0144000665007388 */ /* 0x000fea0000000800 */
[----:B------:R-:W-:Y:S01]  /*5740*/  STS [R100+0x14000], R5 ;  /* 0x0140000564007388 */ /* 0x000fe20000000800 */
[----:B--2---:R-:W-:Y:S04]  /*5750*/  F2FP.BF16.PACK_AB R4, R96, R97 ;  /* 0x000000616004723e */ /* 0x004fe800000010ff */
[----:B------:R-:W2:Y:S05]  /*5760*/  LDG.E R73, [R74.64] ;  /* 0x000000044a497981 */ /* 0x000eaa000c1e1900 */
[----:B------:R-:W-:Y:S05]  /*5770*/  STS [R100+0x14400], R4 ;  /* 0x0144000464007388 */ /* 0x000fea0000000800 */
[----:B------:R-:W1:Y:S05]  /*5780*/  LDSM.16.M88.4 R16, [R107+0x6000] ;  /* 0x006000006b10783b */ /* 0x000e6a0000000200 */
[----:B------:R-:W3:Y:S05]  /*5790*/  LDSM.16.M88.4 R68, [R106+0x6000] ;  /* 0x006000006a44783b */ /* 0x000eea0000000200 */
[----:B------:R-:W4:Y:S01]  /*57a0*/  LDG.E R72, [R74.64+0x20] ;  /* 0x000020044a487981 */ /* 0x000f22000c1e1900 */
[C---:B-1----:R-:W-:Y:S08]  /*57b0*/  HMMA.16816.F32.BF16 R4, R16.reuse, R148, RZ ;  /* 0x000000941004723c */ /* 0x042ff000000418ff */
[C---:B------:R-:W-:Y:S08]  /*57c0*/  HMMA.16816.F32.BF16 R8, R16.reuse, R150, RZ ;  /* 0x000000961008723c */ /* 0x040ff000000418ff */
[C---:B------:R-:W-:Y:S08]  /*57d0*/  HMMA.16816.F32.BF16 R12, R16.reuse, R152, RZ ;  /* 0x00000098100c723c */ /* 0x040ff000000418ff */
[----:B------:R-:W-:Y:S08]  /*57e0*/  HMMA.16816.F32.BF16 R16, R16, R154, RZ ;  /* 0x0000009a1010723c */ /* 0x000ff000000418ff */
[C---:B---3--:R-:W-:Y:S08]  /*57f0*/  HMMA.16816.F32.BF16 R4, R68.reuse, R156, R4 ;  /* 0x0000009c4404723c */ /* 0x048ff00000041804 */
        /* <DEDUP_REMOVED lines=33> */
[----:B------:R1:W3:Y:S05]  /*5a10*/  LDSM.16.M88.4 R68, [R107+0xa000] ;  /* 0x00a000006b44783b */ /* 0x0002ea0000000200 */
[----:B-1----:R1:W5:Y:S02]  /*5a20*/  LDL.LU R107, [R1+0xc8] ;  /* 0x0000c800016b7983 */ /* 0x0023640000300800 */
[C---:B---3--:R-:W-:Y:S08]  /*5a30*/  HMMA.16816.F32.BF16 R4, R68.reuse, R212, R4 ;  /* 0x000000d44404723c */ /* 0x048ff00000041804 */
[C---:B------:R-:W-:Y:S08]  /*5a40*/  HMMA.16816.F32.BF16 R8, R68.reuse, R214, R8 ;  /* 0x000000d64408723c */ /* 0x040ff00000041808 */
[C---:B------:R-:W-:Y:S08]  /*5a50*/  HMMA.16816.F32.BF16 R12, R68.reuse, R216, R12 ;  /* 0x000000d8440c723c */ /* 0x040ff0000004180c */
[----:B------:R-:W-:Y:S01]  /*5a60*/  HMMA.16816.F32.BF16 R16, R68, R218, R16 ;  /* 0x000000da4410723c */ /* 0x000fe20000041810 */
[----:B------:R3:W1:Y:S05]  /*5a70*/  LDSM.16.M88.4 R68, [R106+0xa000] ;  /* 0x00a000006a44783b */ /* 0x00066a0000000200 */
[----:B---3--:R3:W5:Y:S02]  /*5a80*/  LDL.LU R106, [R1+0xc4] ;  /* 0x0000c400016a7983 */ /* 0x0087640000300800 */
[C---:B-1----:R-:W-:Y:S08]  /*5a90*/  HMMA.16816.F32.BF16 R4, R68.reuse, R220, R4 ;  /* 0x000000dc4404723c */ /* 0x042ff00000041804 */
[C---:B------:R-:W-:Y:S08]  /*5aa0*/  HMMA.16816.F32.BF16 R8, R68.reuse, R222, R8 ;  /* 0x000000de4408723c */ /* 0x040ff00000041808 */
[C---:B------:R-:W-:Y:S08]  /*5ab0*/  HMMA.16816.F32.BF16 R12, R68.reuse, R224, R12 ;  /* 0x000000e0440c723c */ /* 0x040ff0000004180c */
[----:B------:R-:W-:Y:S01]  /*5ac0*/  HMMA.16816.F32.BF16 R16, R68, R226, R16 ;  /* 0x000000e24410723c */ /* 0x000fe20000041810 */
[----:B------:R1:W2:Y:S05]  /*5ad0*/  LDSM.16.M88.4 R68, [R105+0xa000] ;  /* 0x00a000006944783b */ /* 0x0002aa0000000200 */
[----:B-1----:R3:W5:Y:S02]  /*5ae0*/  LDL.LU R105, [R1+0xc0] ;  /* 0x0000c00001697983 */ /* 0x0027640000300800 */
[C---:B--2---:R-:W-:Y:S08]  /*5af0*/  HMMA.16816.F32.BF16 R4, R68.reuse, R228, R4 ;  /* 0x000000e44404723c */ /* 0x044ff00000041804 */
        /* <DEDUP_REMOVED lines=8> */
[----:B------:R-:W-:Y:S04]  /*5b80*/  HMMA.16816.F32.BF16 R16, R68, R242, R16 ;  /* 0x000000f24410723c */ /* 0x000fe80000041810 */
[C---:B------:R-:W-:Y:S02]  /*5b90*/  FADD.FTZ R4, -R73.reuse, R4 ;  /* 0x0000000449047221 */ /* 0x040fe40000010100 */
[C---:B------:R-:W-:Y:S02]  /*5ba0*/  FADD.FTZ R5, -R73.reuse, R5 ;  /* 0x0000000549057221 */ /* 0x040fe40000010100 */
[----:B------:R-:W-:Y:S04]  /*5bb0*/  FMUL.FTZ R68, R90, R4 ;  /* 0x000000045a447220 */ /* 0x000fe80000410000 */
[----:B------:R-:W-:Y:S02]  /*5bc0*/  FMUL.FTZ R69, R86, R5 ;  /* 0x0000000556457220 */ /* 0x000fe40000410000 */
[----:B------:R-:W-:Y:S02]  /*5bd0*/  FFMA.FTZ R5, -R88, R88, 1 ;  /* 0x3f80000058057423 */ /* 0x000fe40000010158 */
[----:B------:R-:W-:Y:S01]  /*5be0*/  FFMA.FTZ R4, -R92, R92, 1 ;  /* 0x3f8000005c047423 */ /* 0x000fe2000001015c */
[----:B------:R-:W-:Y:S01]  /*5bf0*/  MOV R92, c[0x0][0x22c] ;  /* 0x00008b00005c7a02 */ /* 0x000fe20000000f00 */
        /* <DEDUP_REMOVED lines=27> */
[----:B------:R-:W-:Y:S02]  /*5db0*/  FADD.FTZ R13, -R73, R13 ;  /* 0x0000000d490d7221 */ /* 0x000fe40000010100 */
[----:B------:R-:W-:Y:S02]  /*5dc0*/  FMUL.FTZ R12, R12, R68 ;  /* 0x000000440c0c7220 */ /* 0x000fe40000410000 */
[----:B------:R-:W-:Y:S02]  /*5dd0*/  FMUL.FTZ R5, R16, R69 ;  /* 0x0000004510057220 */ /* 0x000fe40000410000 */
[----:B----4-:R-:W-:Y:S02]  /*5de0*/  FADD.FTZ R4, -R72, R7 ;  /* 0x0000000748047221 */ /* 0x010fe40000010100 */
[----:B------:R-:W-:Y:S01]  /*5df0*/  FMUL.FTZ R73, R84, R13 ;  /* 0x0000000d54497220 */ /* 0x000fe20000410000 */
[----:B------:R-:W-:Y:S01]  /*5e00*/  F2FP.BF16.PACK_AB R7, R5, R12 ;  /* 0x0000000c0507723e */ /* 0x000fe200000010ff */
[----:B------:R-:W-:Y:S02]  /*5e10*/  FFMA.FTZ R13, -R89, R89, 1 ;  /* 0x3f800000590d7423 */ /* 0x000fe40000010159 */
[----:B------:R-:W-:Y:S02]  /*5e20*/  FFMA.FTZ R8, -R78, R78, 1 ;  /* 0x3f8000004e087423 */ /* 0x000fe4000001014e */
[----:B------:R-:W-:Y:S02]  /*5e30*/  FADD.FTZ R6, -R72, R6 ;  /* 0x0000000648067221 */ /* 0x000fe40000010100 */
[----:B------:R-:W-:Y:S02]  /*5e40*/  FMUL.FTZ R12, R249, R4 ;  /* 0x00000004f90c7220 */ /* 0x000fe40000410000 */
[----:B------:R-:W-:Y:S02]  /*5e50*/  FFMA.FTZ R4, -R245, R245, 1 ;  /* 0x3f800000f5047423 */ /* 0x000fe400000101f5 */
[----:B------:R-:W-:Y:S02]  /*5e60*/  FFMA.FTZ R5, -R244, R244, 1 ;  /* 0x3f800000f4057423 */ /* 0x000fe400000101f4 */
[----:B------:R-:W-:Y:S02]  /*5e70*/  FMUL.FTZ R8, R8, c[0x0][0x2ec] ;  /* 0x0000bb0008087a20 */ /* 0x000fe40000410000 */
[----:B------:R-:W-:Y:S02]  /*5e80*/  FMUL.FTZ R13, R13, c[0x0][0x2ec] ;  /* 0x0000bb000d0d7a20 */ /* 0x000fe40000410000 */
[----:B------:R-:W-:Y:S02]  /*5e90*/  FADD.FTZ R16, -R72, R10 ;  /* 0x0000000a48107221 */ /* 0x000fe40000010100 */
[----:B------:R-:W-:Y:S02]  /*5ea0*/  FMUL.FTZ R6, R251, R6 ;  /* 0x00000006fb067220 */ /* 0x000fe40000410000 */
[----:B------:R-:W-:Y:S02]  /*5eb0*/  FMUL.FTZ R10, R4, c[0x0][0x2ec] ;  /* 0x0000bb00040a7a20 */ /* 0x000fe40000410000 */
[----:B------:R-:W-:Y:S02]  /*5ec0*/  FMUL.FTZ R4, R5, c[0x0][0x2ec] ;  /* 0x0000bb0005047a20 */ /* 0x000fe40000410000 */
[----:B------:R-:W-:Y:S02]  /*5ed0*/  FMUL.FTZ R8, R8, R73 ;  /* 0x0000004908087220 */ /* 0x000fe40000410000 */
[----:B------:R-:W-:Y:S02]  /*5ee0*/  FMUL.FTZ R13, R13, R17 ;  /* 0x000000110d0d7220 */ /* 0x000fe40000410000 */
[----:B------:R-:W-:Y:S02]  /*5ef0*/  FMUL.FTZ R10, R10, R6 ;  /* 0x000000060a0a7220 */ /* 0x000fe40000410000 */
[----:B------:R-:W-:Y:S01]  /*5f00*/  FMUL.FTZ R4, R4, R12 ;  /* 0x0000000c04047220 */ /* 0x000fe20000410000 */
[----:B------:R-:W-:Y:S01]  /*5f10*/  F2FP.BF16.PACK_AB R8, R8, R13 ;  /* 0x0000000d0808723e */ /* 0x000fe200000010ff */
[----:B------:R-:W-:Y:S02]  /*5f20*/  FADD.FTZ R13, -R72, R11 ;  /* 0x0000000b480d7221 */ /* 0x000fe40000010100 */
[----:B------:R-:W-:Y:S01]  /*5f30*/  FFMA.FTZ R5, -R99, R99, 1 ;  /* 0x3f80000063057423 */ /* 0x000fe20000010163 */
[----:B------:R-:W-:Y:S01]  /*5f40*/  F2FP.BF16.PACK_AB R4, R4, R10 ;  /* 0x0000000a0404723e */ /* 0x000fe200000010ff */
[----:B------:R-:W-:Y:S02]  /*5f50*/  FFMA.FTZ R6, -R98, R98, 1 ;  /* 0x3f80000062067423 */ /* 0x000fe40000010162 */
[----:B------:R-:W-:Y:S02]  /*5f60*/  FMUL.FTZ R11, R248, R16 ;  /* 0x00000010f80b7220 */ /* 0x000fe40000410000 */
[----:B------:R-:W-:Y:S01]  /*5f70*/  FMUL.FTZ R13, R246, R13 ;  /* 0x0000000df60d7220 */ /* 0x000fe20000410000 */
[----:B------:R1:W-:Y:S01]  /*5f80*/  STS [R103+0x12400], R4 ;  /* 0x0124000467007388 */ /* 0x0003e20000000800 */
[----:B------:R-:W-:Y:S02]  /*5f90*/  FMUL.FTZ R5, R5, c[0x0][0x2ec] ;  /* 0x0000bb0005057a20 */ /* 0x000fe40000410000 */
[----:B------:R-:W-:Y:S02]  /*5fa0*/  FMUL.FTZ R6, R6, c[0x0][0x2ec] ;  /* 0x0000bb0006067a20 */ /* 0x000fe40000410000 */
[----:B------:R-:W-:Y:S01]  /*5fb0*/  FMUL.FTZ R5, R5, R11 ;  /* 0x0000000b05057220 */ /* 0x000fe20000410000 */
[----:B------:R-:W-:Y:S01]  /*5fc0*/  STS [R102+0x12000], R9 ;  /* 0x0120000966007388 */ /* 0x000fe20000000800 */
[----:B------:R-:W-:Y:S02]  /*5fd0*/  FMUL.FTZ R6, R6, R13 ;  /* 0x0000000d06067220 */ /* 0x000fe40000410000 */
[C---:B------:R-:W-:Y:S02]  /*5fe0*/  FADD.FTZ R14, -R72.reuse, R14 ;  /* 0x0000000e480e7221 */ /* 0x040fe40000010100 */
[----:B------:R-:W-:Y:S01]  /*5ff0*/  FADD.FTZ R15, -R72, R15 ;  /* 0x0000000f480f7221 */ /* 0x000fe20000010100 */
[----:B------:R-:W-:Y:S01]  /*6000*/  F2FP.BF16.PACK_AB R6, R6, R5 ;  /* 0x000000050606723e */ /* 0x000fe200000010ff */
[----:B------:R-:W-:Y:S02]  /*6010*/  FFMA.FTZ R11, -R95, R95, 1 ;  /* 0x3f8000005f0b7423 */ /* 0x000fe4000001015f */
[----:B------:R-:W-:Y:S02]  /*6020*/  FFMA.FTZ R10, -R94, R94, 1 ;  /* 0x3f8000005e0a7423 */ /* 0x000fe4000001015e */
[----:B------:R-:W-:Y:S01]  /*6030*/  FMUL.FTZ R16, R250, R14 ;  /* 0x0000000efa107220 */ /* 0x000fe20000410000 */
[----:B------:R2:W-:Y:S01]  /*6040*/  STS [R102+0x12400], R6 ;  /* 0x0124000666007388 */ /* 0x0005e20000000800 */
[----:B------:R-:W-:Y:S02]  /*6050*/  FMUL.FTZ R17, R247, R15 ;  /* 0x0000000ff7117220 */ /* 0x000fe40000410000 */
[----:B------:R-:W-:Y:S02]  /*6060*/  FMUL.FTZ R11, R11, c[0x0][0x2ec] ;  /* 0x0000bb000b0b7a20 */ /* 0x000fe40000410000 */
[----:B------:R-:W-:Y:S01]  /*6070*/  FMUL.FTZ R10, R10, c[0x0][0x2ec] ;  /* 0x0000bb000a0a7a20 */ /* 0x000fe20000410000 */
[----:B------:R-:W-:Y:S01]  /*6080*/  STS [R101+0x12000], R8 ;  /* 0x0120000865007388 */ /* 0x000fe20000000800 */
[----:B------:R-:W-:Y:S02]  /*6090*/  FMUL.FTZ R11, R11, R16 ;  /* 0x000000100b0b7220 */ /* 0x000fe40000410000 */
[----:B------:R-:W-:Y:S02]  /*60a0*/  FMUL.FTZ R10, R10, R17 ;  /* 0x000000110a0a7220 */ /* 0x000fe40000410000 */
[C---:B------:R-:W-:Y:S01]  /*60b0*/  FADD.FTZ R18, -R72.reuse, R18 ;  /* 0x0000001248127221 */ /* 0x040fe20000010100 */
[----:B-1----:R3:W5:Y:S01]  /*60c0*/  LDL.LU R103, [R1+0xb8] ;  /* 0x0000b80001677983 */ /* 0x0027620000300800 */
[----:B------:R-:W-:Y:S01]  /*60d0*/  FADD.FTZ R19, -R72, R19 ;  /* 0x0000001348137221 */ /* 0x000fe20000010100 */
[----:B------:R-:W-:Y:S01]  /*60e0*/  F2FP.BF16.PACK_AB R5, R10, R11 ;  /* 0x0000000b0a05723e */ /* 0x000fe200000010ff */
[----:B------:R-:W-:Y:S02]  /*60f0*/  FFMA.FTZ R12, -R91, R91, 1 ;  /* 0x3f8000005b0c7423 */ /* 0x000fe4000001015b */
[----:B------:R-:W-:Y:S02]  /*6100*/  FFMA.FTZ R13, -R93, R93, 1 ;  /* 0x3f8000005d0d7423 */ /* 0x000fe4000001015d */
[----:B------:R-:W-:Y:S01]  /*6110*/  FMUL.FTZ R14, R97, R18 ;  /* 0x00000012610e7220 */ /* 0x000fe20000410000 */
[----:B------:R-:W-:Y:S01]  /*6120*/  STS [R101+0x12400], R5 ;  /* 0x0124000565007388 */ /* 0x000fe20000000800 */
[----:B------:R-:W-:Y:S02]  /*6130*/  FMUL.FTZ R15, R96, R19 ;  /* 0x00000013600f7220 */ /* 0x000fe40000410000 */
[----:B------:R-:W-:Y:S02]  /*6140*/  FMUL.FTZ R13, R13, c[0x0][0x2ec] ;  /* 0x0000bb000d0d7a20 */ /* 0x000fe40000410000 */
[----:B------:R-:W-:Y:S01]  /*6150*/  FMUL.FTZ R12, R12, c[0x0][0x2ec] ;  /* 0x0000bb000c0c7a20 */ /* 0x000fe20000410000 */
[----:B------:R-:W-:Y:S01]  /*6160*/  STS [R100+0x12000], R7 ;  /* 0x0120000764007388 */ /* 0x000fe20000000800 */
[----:B------:R-:W-:Y:S02]  /*6170*/  FMUL.FTZ R13, R13, R14 ;  /* 0x0000000e0d0d7220 */ /* 0x000fe40000410000 */
[----:B------:R-:W-:Y:S02]  /*6180*/  FMUL.FTZ R12, R12, R15 ;  /* 0x0000000f0c0c7220 */ /* 0x000fe40000410000 */
[----:B--2---:R3:W5:Y:S01]  /*6190*/  LDL.LU R102, [R1+0xb4] ;  /* 0x0000b40001667983 */ /* 0x0047620000300800 */
[----:B------:R-:W-:Y:S02]  /*61a0*/  IMAD R92, R92, c[0x0][0x1c0], RZ ;  /* 0x000070005c5c7a24 */ /* 0x000fe400078e02ff */
[----:B------:R-:W-:Y:S03]  /*61b0*/  F2FP.BF16.PACK_AB R4, R12, R13 ;  /* 0x0000000d0c04723e */ /* 0x000fe600000010ff */
[----:B------:R-:W-:Y:S02]  /*61c0*/  LEA R92, -R92, RZ, 0x6 ;  /* 0x000000ff5c5c7211 */ /* 0x000fe400078e31ff */
[----:B------:R-:W-:Y:S05]  /*61d0*/  STS [R100+0x12400], R4 ;  /* 0x0124000464007388 */ /* 0x000fea0000000800 */
[----:B------:R-:W-:Y:S06]  /*61e0*/  BAR.SYNC.DEFER_BLOCKING 0x0 ;  /* 0x0000000000007b1d */ /* 0x000fec0000010000 */
[----:B------:R-:W-:Y:S05]  /*61f0*/  LDSM.16.MT88.4 R4, [R3+0x14000] ;  /* 0x014000000304783b */ /* 0x000fea0000004200 */
[----:B------:R-:W1:Y:S05]  /*6200*/  LDSM.16.MT88.4 R8, [R0+0x6000] ;  /* 0x006000000008783b */ /* 0x000e6a0000004200 */
[----:B------:R-:W2:Y:S05]  /*6210*/  LDSM.16.MT88.4 R12, [R2+0x14000] ;  /* 0x01400000020c783b */ /* 0x000eaa0000004200 */
[----:B------:R-:W4:Y:S05]  /*6220*/  LDSM.16.MT88.4 R16, [R0+0x8000] ;  /* 0x008000000010783b */ /* 0x000f2a0000004200 */
[----:B------:R-:W3:Y:S05]  /*6230*/  LDSM.16.MT88.4 R68, [R0+0xa000] ;  /* 0x00a000000044783b */ /* 0x000eea0000004200 */
[----:B------:R-:W-:Y:S05]  /*6240*/  LDSM.16.MT88.4 R72, [R3+0x14800] ;  /* 0x014800000348783b */ /* 0x000fea0000004200 */
[----:B------:R-:W3:Y:S05]  /*6250*/  LDSM.16.MT88.4 R76, [R0+0x6800] ;  /* 0x00680000004c783b */ /* 0x000eea0000004200 */
[----:B------:R-:W3:Y:S05]  /*6260*/  LDSM.16.MT88.4 R80, [R2+0x14800] ;  /* 0x014800000250783b */ /* 0x000eea0000004200 */
[----:B------:R-:W3:Y:S01]  /*6270*/  LDSM.16.MT88.4 R84, [R0+0x8800] ;  /* 0x008800000054783b */ /* 0x000ee20000004200 */
[-C--:B-1----:R-:W-:Y:S04]  /*6280*/  HMMA.16816.F32.BF16 R20, R4, R8.reuse, R20 ;  /* 0x000000080414723c */ /* 0x082fe80000041814 */
[----:B------:R-:W-:Y:S05]  /*6290*/  LDSM.16.MT88.4 R88, [R2+0x15800] ;  /* 0x015800000258783b */ /* 0x000fea0000004200 */
[----:B------:R1:W5:Y:S01]  /*62a0*/  LDL.LU R101, [R1+0xb0] ;  /* 0x0000b00001657983 */ /* 0x0003620000300800 */
[C---:B--2---:R-:W-:Y:S04]  /*62b0*/  HMMA.16816.F32.BF16 R24, R12.reuse, R8, R24 ;  /* 0x000000080c18723c */ /* 0x044fe80000041818 */
[----:B------:R1:W5:Y:S04]  /*62c0*/  LDL.LU R100, [R1+0xa8] ;  /* 0x0000a80001647983 */ /* 0x0003680000300800 */
[-C--:B------:R-:W-:Y:S01]  /*62d0*/  HMMA.16816.F32.BF16 R28, R12, R10.reuse, R28 ;  /* 0x0000000a0c1c723c */ /* 0x080fe2000004181c */
[----:B------:R-:W2:Y:S07]  /*62e0*/  LDL.LU.64 R94, [R1+0x30] ;  /* 0x00003000015e7983 */ /* 0x000eae0000300a00 */
[C---:B------:R-:W-:Y:S01]  /*62f0*/  HMMA.16816.F32.BF16 R32, R4.reuse, R10, R32 ;  /* 0x0000000a0420723c */ /* 0x040fe20000041820 */
[----:B------:R-:W1:Y:S07]  /*6300*/  LDSM.16.MT88.4 R8, [R0+0xa800] ;  /* 0x00a800000008783b */ /* 0x000e6e0000004200 */
[-C--:B----4-:R-:W-:Y:S08]  /*6310*/  HMMA.16816.F32.BF16 R36, R4, R16.reuse, R36 ;  /* 0x000000100424723c */ /* 0x090ff00000041824 */
[C---:B------:R-:W-:Y:S08]  /*6320*/  HMMA.16816.F32.BF16 R40, R12.reuse, R16, R40 ;  /* 0x000000100c28723c */ /* 0x040ff00000041828 */
[-C--:B------:R-:W-:Y:S08]  /*6330*/  HMMA.16816.F32.BF16 R44, R12, R18.reuse, R44 ;  /* 0x000000120c2c723c */ /* 0x080ff0000004182c */
[C---:B------:R-:W-:Y:S01]  /*6340*/  HMMA.16816.F32.BF16 R48, R4.reuse, R18, R48 ;  /* 0x000000120430723c */ /* 0x040fe20000041830 */
[----:B------:R-:W-:Y:S07]  /*6350*/  LDSM.16.MT88.4 R16, [R2+0x15000] ;  /* 0x015000000210783b */ /* 0x000fee0000004200 */
[-C--:B---3--:R-:W-:Y:S08]  /*6360*/  HMMA.16816.F32.BF16 R52, R4, R68.reuse, R52 ;  /* 0x000000440434723c */ /* 0x088ff00000041834 */
[C---:B------:R-:W-:Y:S08]  /*6370*/  HMMA.16816.F32.BF16 R56, R12.reuse, R68, R56 ;  /* 0x000000440c38723c */ /* 0x040ff00000041838 */
[-C--:B------:R-:W-:Y:S01]  /*6380*/  HMMA.16816.F32.BF16 R60, R12, R70.reuse, R60 ;  /* 0x000000460c3c723c */ /* 0x080fe2000004183c */
[----:B------:R-:W-:Y:S07]  /*6390*/  LDSM.16.MT88.4 R12, [R0+0x7000] ;  /* 0x00700000000c783b */ /* 0x000fee0000004200 */
[----:B------:R-:W-:Y:S01]  /*63a0*/  HMMA.16816.F32.BF16 R64, R4, R70, R64 ;  /* 0x000000460440723c */ /* 0x000fe20000041840 */
[----:B------:R-:W3:Y:S05]  /*63b0*/  LDSM.16.MT88.4 R4, [R3+0x15000] ;  /* 0x015000000304783b */ /* 0x000eea0000004200 */
[----:B------:R-:W4:Y:S02]  /*63c0*/  LDSM.16.MT88.4 R68, [R0+0x9000] ;  /* 0x009000000044783b */ /* 0x000f240000004200 */
[-C--:B------:R-:W-:Y:S08]  /*63d0*/  HMMA.16816.F32.BF16 R20, R72, R76.reuse, R20 ;  /* 0x0000004c4814723c */ /* 0x080ff00000041814 */
[C---:B------:R-:W-:Y:S08]  /*63e0*/  HMMA.16816.F32.BF16 R24, R80.reuse, R76, R24 ;  /* 0x0000004c5018723c */ /* 0x040ff00000041818 */
        /* <DEDUP_REMOVED lines=13> */
[----:B------:R-:W1:Y:S05]  /*64c0*/  LDSM.16.MT88.4 R8, [R0+0x9800] ;  /* 0x009800000008783b */ /* 0x000e6a0000004200 */
[----:B------:R-:W1:Y:S02]  /*64d0*/  LDSM.16.MT88.4 R72, [R0+0xb800] ;  /* 0x00b800000048783b */ /* 0x000e640000004200 */
[-C--:B---3--:R-:W-:Y:S03]  /*64e0*/  HMMA.16816.F32.BF16 R20, R4, R12.reuse, R20 ;  /* 0x0000000c0414723c */ /* 0x088fe60000041814 */
[----:B------:R-:W-:Y:S05]  /*64f0*/  BAR.SYNC.DEFER_BLOCKING 0x0 ;  /* 0x0000000000007b1d */ /* 0x000fea0000010000 */
[C---:B------:R-:W-:Y:S08]  /*6500*/  HMMA.16816.F32.BF16 R24, R16.reuse, R12, R24 ;  /* 0x0000000c1018723c */ /* 0x040ff00000041818 */
[-C--:B------:R-:W-:Y:S08]  /*6510*/  HMMA.16816.F32.BF16 R28, R16, R14.reuse, R28 ;  /* 0x0000000e101c723c */ /* 0x080ff0000004181c */
[C---:B------:R-:W-:Y:S08]  /*6520*/  HMMA.16816.F32.BF16 R32, R4.reuse, R14, R32 ;  /* 0x0000000e0420723c */ /* 0x040ff00000041820 */
[-C--:B----4-:R-:W-:Y:S08]  /*6530*/  HMMA.16816.F32.BF16 R36, R4, R68.reuse, R36 ;  /* 0x000000440424723c */ /* 0x090ff00000041824 */
[C---:B------:R-:W-:Y:S08]  /*6540*/  HMMA.16816.F32.BF16 R40, R16.reuse, R68, R40 ;  /* 0x000000441028723c */ /* 0x040ff00000041828 */
[-C--:B------:R-:W-:Y:S08]  /*6550*/  HMMA.16816.F32.BF16 R44, R16, R70.reuse, R44 ;  /* 0x00000046102c723c */ /* 0x080ff0000004182c */
[C---:B------:R-:W-:Y:S08]  /*6560*/  HMMA.16816.F32.BF16 R48, R4.reuse, R70, R48 ;  /* 0x000000460430723c */ /* 0x040ff00000041830 */
[-C--:B------:R-:W-:Y:S08]  /*6570*/  HMMA.16816.F32.BF16 R52, R4, R76.reuse, R52 ;  /* 0x0000004c0434723c */ /* 0x080ff00000041834 */
[C---:B------:R-:W-:Y:S08]  /*6580*/  HMMA.16816.F32.BF16 R56, R16.reuse, R76, R56 ;  /* 0x0000004c1038723c */ /* 0x040ff00000041838 */
[-C--:B------:R-:W-:Y:S08]  /*6590*/  HMMA.16816.F32.BF16 R60, R16, R78.reuse, R60 ;  /* 0x0000004e103c723c */ /* 0x080ff0000004183c */
[----:B------:R-:W-:Y:S08]  /*65a0*/  HMMA.16816.F32.BF16 R64, R4, R78, R64 ;  /* 0x0000004e0440723c */ /* 0x000ff00000041840 */
[-C--:B-1----:R-:W-:Y:S08]  /*65b0*/  HMMA.16816.F32.BF16 R20, R80, R84.reuse, R20 ;  /* 0x000000545014723c */ /* 0x082ff00000041814 */
[C---:B------:R-:W-:Y:S08]  /*65c0*/  HMMA.16816.F32.BF16 R24, R88.reuse, R84, R24 ;  /* 0x000000545818723c */ /* 0x040ff00000041818 */
[-C--:B------:R-:W-:Y:S08]  /*65d0*/  HMMA.16816.F32.BF16 R28, R88, R86.reuse, R28 ;  /* 0x00000056581c723c */ /* 0x080ff0000004181c */
[C---:B------:R-:W-:Y:S04]  /*65e0*/  HMMA.16816.F32.BF16 R32, R80.reuse, R86, R32 ;  /* 0x000000565020723c */ /* 0x040fe80000041820 */
[C---:B--2---:R-:W-:Y:S04]  /*65f0*/  LEA R5, P1, R92.reuse, R94, 0x2 ;  /* 0x0000005e5c057211 */ /* 0x044fe800078210ff */
[-C--:B------:R-:W-:Y:S04]  /*6600*/  HMMA.16816.F32.BF16 R36, R80, R8.reuse, R36 ;  /* 0x000000085024723c */ /* 0x080fe80000041824 */
[----:B------:R-:W-:Y:S04]  /*6610*/  LEA.HI.X.SX32 R4, R92, R95, 0x2, P1 ;  /* 0x0000005f5c047211 */ /* 0x000fe800008f16ff */
        /* <DEDUP_REMOVED lines=10> */
[----:B------:R-:W-:Y:S01]  /*66c0*/  HMMA.16816.F32.BF16 R64, R80, R74, R64 ;  /* 0x0000004a5040723c */ /* 0x000fe20000041840 */
[----:B------:R-:W-:-:S07]  /*66d0*/  @!P0 BRA `(.L_x_483) ;  /* 0x0000036000008947 */ /* 0x000fce0003800000 */
        /* <DEDUP_REMOVED lines=54> */
.L_x_483:
        /* <DEDUP_REMOVED lines=418> */
.L_x_484:
        /* <DEDUP_REMOVED lines=172> */
.L_x_486:
        /* <DEDUP_REMOVED lines=18> */
.L_x_487:
        /* <DEDUP_REMOVED lines=55> */
.L_x_489:
[----:B------:R-:W-:Y:S05]  /*93b0*/  BSYNC B0 ;  /* 0x0000000000007941 */ /* 0x000fea0003800000 */
.L_x_488:
        /* <DEDUP_REMOVED lines=19> */
.L_x_491:
[----:B------:R-:W-:Y:S05]  /*94f0*/  BSYNC B0 ;  /* 0x0000000000007941 */ /* 0x000fea0003800000 */
.L_x_490:
        /* <DEDUP_REMOVED lines=29> */
.L_x_493:
[----:B------:R-:W-:Y:S05]  /*96d0*/  BSYNC B0 ;  /* 0x0000000000007941 */ /* 0x000fea0003800000 */
.L_x_492:
        /* <DEDUP_REMOVED lines=16> */
.L_x_466:
[----:B------:R-:W-:Y:S05]  /*97e0*/  BSYNC B1 ;  /* 0x0000000000017941 */ /* 0x000fea0003800000 */
.L_x_452:
        /* <DEDUP_REMOVED lines=11> */
.L_x_494:
[----:B------:R-:W-:Y:S05]  /*98a0*/  EXIT ;  /* 0x000000000000794d */ /* 0x000fea0003800000 */
.L_x_496:
        /* <DEDUP_REMOVED lines=13> */
.L_x_810:


//--------------------- .text._ZN5flash25flash_bwd_dot_do_o_kernelILb0E23Flash_bwd_kernel_traitsILi192ELi64ELi64ELi8ELi4ELi2ELi2ELb1ELb1EN7cutlass10bfloat16_tE19Flash_kernel_traitsILi192ELi64ELi64ELi8ES3_EEEEvNS_16Flash_bwd_paramsE --------------------------
	.section	.text._ZN5flash25flash_bwd_dot_do_o_kernelILb0E23Flash_bwd_kernel_traitsILi192ELi64ELi64ELi8ELi4ELi2ELi2ELb1ELb1EN7cutlass10bfloat16_tE19Flash_kernel_traitsILi192ELi64ELi64ELi8ES3_EEEEvNS_16Flash_bwd_paramsE,"ax",@progbits
	.sectioninfo	@"SHI_REGISTERS=62"
	.align	128
        .global         _ZN5flash25flash_bwd_dot_do_o_kernelILb0E23Flash_bwd_kernel_traitsILi192ELi64ELi64ELi8ELi4ELi2ELi2ELb1ELb1EN7cutlass10bfloat16_tE19Flash_kernel_traitsILi192ELi64ELi64ELi8ES3_EEEEvNS_16Flash_bwd_paramsE
        .type           _ZN5flash25flash_bwd_dot_do_o_kernelILb0E23Flash_bwd_kernel_traitsILi192ELi64ELi64ELi8ELi4ELi2ELi2ELb1ELb1EN7cutlass10bfloat16_tE19Flash_kernel_traitsILi192ELi64ELi64ELi8ES3_EEEEvNS_16Flash_bwd_paramsE,@function
        .size           _ZN5flash25flash_bwd_dot_do_o_kernelILb0E23Flash_bwd_kernel_traitsILi192ELi64ELi64ELi8ELi4ELi2ELi2ELb1ELb1EN7cutlass10bfloat16_tE19Flash_kernel_traitsILi192ELi64ELi64ELi8ES3_EEEEvNS_16Flash_bwd_paramsE,(.L_x_811 - _ZN5flash25flash_bwd_dot_do_o_kernelILb0E23Flash_bwd_kernel_traitsILi192ELi64ELi64ELi8ELi4ELi2ELi2ELb1ELb1EN7cutlass10bfloat16_tE19Flash_kernel_traitsILi192ELi64ELi64ELi8ES3_EEEEvNS_16Flash_bwd_paramsE)
        .other          _ZN5flash25flash_bwd_dot_do_o_kernelILb0E23Flash_bwd_kernel_traitsILi192ELi64ELi64ELi8ELi4ELi2ELi2ELb1ELb1EN7cutlass10bfloat16_tE19Flash_kernel_traitsILi192ELi64ELi64ELi8ES3_EEEEvNS_16Flash_bwd_paramsE,@"STO_CUDA_ENTRY STV_DEFAULT"
_ZN5flash25flash_bwd_dot_do_o_kernelILb0E23Flash_bwd_kernel_traitsILi192ELi64ELi64ELi8ELi4ELi2ELi2ELb1ELb1EN7cutlass10bfloat16_tE19Flash_kernel_traitsILi192ELi64ELi64ELi8ES3_EEEEvNS_16Flash_bwd_paramsE:
.text._ZN5flash25flash_bwd_dot_do_o_kernelILb0E23Flash_bwd_kernel_traitsILi192ELi64ELi64ELi8ELi4ELi2ELi2ELb1ELb1EN7cutlass10bfloat16_tE19Flash_kernel_traitsILi192ELi64ELi64ELi8ES3_EEEEvNS_16Flash_bwd_paramsE:
[----:B------:R-:W-:Y:S02]  /*0000*/  IMAD.MOV.U32 R1, RZ, RZ, c[0x0][0x28] ;  /* 0x00000a00ff017624 */ /* 0x000fe400078e00ff */
[----:B------:R-:W0:Y:S01]  /*0010*/  S2R R6, SR_CTAID.Y ;  /* 0x0000000000067919 */ /* 0x000e220000002600 */
[----:B------:R-:W-:Y:S01]  /*0020*/  ISETP.NE.U32.AND P0, PT, RZ, c[0x0][0x240], PT ;  /* 0x00009000ff007a0c */ /* 0x000fe20003f05070 */
[----:B------:R-:W-:Y:S01]  /*0030*/  IMAD.MOV.U32 R7, RZ, RZ, -0x1 ;  /* 0xffffffffff077424 */ /* 0x000fe200078e00ff */
[----:B------:R-:W-:Y:S02]  /*0040*/  ULDC.64 UR4, c[0x0][0x118] ;  /* 0x0000460000047ab9 */ /* 0x000fe40000000a00 */
[----:B------:R-:W-:-:S13]  /*0050*/  ISETP.NE.AND.EX P0, PT, RZ, c[0x0][0x244], PT, P0 ;  /* 0x00009100ff007a0c */ /* 0x000fda0003f05300 */
[----:B------:R-:W-:Y:S01]  /*0060*/  @P0 MOV R5, 0x4 ;  /* 0x0000000400050802 */ /* 0x000fe20000000f00 */
[----:B------:R-:W-:Y:S01]  /*0070*/  @P0 IMAD.MOV.U32 R3, RZ, RZ, 0x4 ;  /* 0x00000004ff030424 */ /* 0x000fe200078e00ff */
[----:B0-----:R-:W-:-:S03]  /*0080*/  @P0 IADD3 R4, R6, 0x1, RZ ;  /* 0x0000000106040810 */ /* 0x001fc60007ffe0ff */
[----:B------:R-:W-:-:S04]  /*0090*/  @P0 IMAD.WIDE R2, R6, R3, c[0x0][0x240] ;  /* 0x0000900006020625 */ /* 0x000fc800078e0203 */
[----:B------:R-:W-:Y:S01]  /*00a0*/  @P0 IMAD.WIDE R4, R4, R5, c[0x0][0x240] ;  /* 0x0000900004040625 */ /* 0x000fe200078e0205 */
[----:B------:R-:W2:Y:S05]  /*00b0*/  @P0 LDG.E R7, [R2.64] ;  /* 0x0000000402070981 */ /* 0x000eaa000c1e1900 */
[----:B------:R-:W2:Y:S04]  /*00c0*/  @P0 LDG.E R4, [R4.64] ;  /* 0x0000000404040981 */ /* 0x000ea8000c1e1900 */
[----:B------:R-:W0:Y:S02]  /*00d0*/  S2R R9, SR_CTAID.X ;  /* 0x0000000000097919 */ /* 0x000e240000002500 */
[----:B0-----:R-:W-:Y:S01]  /*00e0*/  SHF.L.U32 R9, R9, 0x6, RZ ;  /* 0x0000000609097819 */ /* 0x001fe200000006ff */
[----:B--2---:R-:W-:-:S02]  /*00f0*/  @P0 IMAD.IADD R8, R4, 0x1, -R7 ;  /* 0x0000000104080824 */ /* 0x004fc400078e0a07 */
[----:B------:R-:W-:-:S05]  /*0100*/  @!P0 IMAD.MOV.U32 R8, RZ, RZ, c[0x0][0x214] ;  /* 0x00008500ff088624 */ /* 0x000fca00078e00ff */
[----:B------:R-:W-:-:S13]  /*0110*/  ISETP.GT.AND P0, PT, R8, R9, PT ;  /* 0x000000090800720c */ /* 0x000fda0003f04270 */
[----:B------:R-:W-:Y:S05]  /*0120*/  @!P0 EXIT ;  /* 0x000000000000894d */ /* 0x000fea0003800000 */
[C---:B------:R-:W-:Y:S01]  /*0130*/  ISETP.NE.AND P1, PT, R7.reuse, -0x1, PT ;  /* 0xffffffff0700780c */ /* 0x040fe20003f25270 */
[----:B------:R-:W0:Y:S01]  /*0140*/  S2R R11, SR_CTAID.Z ;  /* 0x00000000000b7919 */ /* 0x000e220000002700 */
[----:B------:R-:W-:Y:S02]  /*0150*/  ULDC.U8 UR6, c[0x0][0x328] ;  /* 0x0000ca0000067ab9 */ /* 0x000fe40000000000 */
[----:B------:R-:W-:Y:S01]  /*0160*/  ISETP.NE.AND P0, PT, RZ, UR6, PT ;  /* 0x00000006ff007c0c */ /* 0x000fe2000bf05270 */
[----:B------:R-:W1:Y:S08]  /*0170*/  S2R R0, SR_TID.X ;  /* 0x0000000000007919 */ /* 0x000e700000002100 */
[----:B------:R-:W-:Y:S01]  /*0180*/  @P1 IMAD.WIDE.U32 R2, R7, c[0x0][0x370], RZ ;  /* 0x0000dc0007021a25 */ /* 0x000fe200078e00ff */
[----:B------:R-:W-:-:S02]  /*0190*/  @!P1 SHF.R.S32.HI R4, RZ, 0x1f, R6 ;  /* 0x0000001fff049819 */ /* 0x000fc40000011406 */
[----:B------:R-:W-:Y:S01]  /*01a0*/  @!P1 SHF.R.S32.HI R19, RZ, 0x1f, R6 ;  /* 0x0000001fff139819 */ /* 0x000fe20000011406 */
[C---:B------:R-:W-:Y:S02]  /*01b0*/  @P1 IMAD R15, R7.reuse, c[0x0][0x374], R3 ;  /* 0x0000dd00070f1a24 */ /* 0x040fe400078e0203 */
[----:B------:R-:W-:Y:S02]  /*01c0*/  @P1 IMAD.MOV.U32 R29, RZ, RZ, R2 ;  /* 0x000000ffff1d1224 */ /* 0x000fe400078e0002 */
[----:B------:R-:W-:-:S04]  /*01d0*/  @P1 IMAD.WIDE.U32 R2, R7, c[0x0][0x1e8], RZ ;  /* 0x00007a0007021a25 */ /* 0x000fc800078e00ff */
[----:B------:R-:W-:Y:S01]  /*01e0*/  @!P1 IMAD R5, R4, c[0x0][0x368], RZ ;  /* 0x0000da0004059a24 */ /* 0x000fe200078e02ff */
[----:B------:R-:W-:Y:S01]  /*01f0*/  @P1 MOV R53, R2 ;  /* 0x0000000200351202 */ /* 0x000fe20000000f00 */
[----:B------:R-:W-:Y:S02]  /*0200*/  @!P1 IMAD R19, R19, c[0x0][0x1e0], RZ ;  /* 0x0000780013139a24 */ /* 0x000fe400078e02ff */
[----:B------:R-:W-:Y:S02]  /*0210*/  @P1 IMAD R13, R7, c[0x0][0x1ec], R3 ;  /* 0x00007b00070d1a24 */ /* 0x000fe400078e0203 */
[C---:B------:R-:W-:Y:S02]  /*0220*/  @!P1 IMAD R17, R6.reuse, c[0x0][0x36c], R5 ;  /* 0x0000db0006119a24 */ /* 0x040fe400078e0205 */
[----:B------:R-:W-:-:S04]  /*0230*/  @!P1 IMAD.WIDE.U32 R2, R6, c[0x0][0x368], RZ ;  /* 0x0000da0006029a25 */ /* 0x000fc800078e00ff */
[----:B------:R-:W-:Y:S01]  /*0240*/  @!P1 IMAD.WIDE.U32 R4, R6, c[0x0][0x1e0], RZ ;  /* 0x0000780006049a25 */ /* 0x000fe200078e00ff */
[----:B------:R-:W-:-:S03]  /*0250*/  @!P1 IADD3 R15, R3, R17, RZ ;  /* 0x00000011030f9210 */ /* 0x000fc60007ffe0ff */
[----:B------:R-:W-:Y:S02]  /*0260*/  @!P1 IMAD R19, R6, c[0x0][0x1e4], R19 ;  /* 0x0000790006139a24 */ /* 0x000fe400078e0213 */
[----:B------:R-:W-:Y:S02]  /*0270*/  @!P1 IMAD.MOV.U32 R29, RZ, RZ, R2 ;  /* 0x000000ffff1d9224 */ /* 0x000fe400078e0002 */
[----:B------:R-:W-:Y:S01]  /*0280*/  @!P1 IMAD.MOV.U32 R53, RZ, RZ, R4 ;  /* 0x000000ffff359224 */ /* 0x000fe200078e0004 */
[----:B------:R-:W-:Y:S01]  /*0290*/  @!P1 IADD3 R13, R5, R19, RZ ;  /* 0x00000013050d9210 */ /* 0x000fe20007ffe0ff */
[----:B------:R-:W-:Y:S05]  /*02a0*/  @!P0 BRA `(.L_x_497) ;  /* 0x0000007000008947 */ /* 0x000fea0003800000 */
[----:B01----:R-:W-:Y:S01]  /*02b0*/  MOV R5, c[0x0][0x210] ;  /* 0x0000840000057a02 */ /* 0x003fe20000000f00 */
[C---:B------:R-:W-:Y:S02]  /*02c0*/  @!P1 IMAD R7, R6.reuse, c[0x0][0x224], RZ ;  /* 0x0000890006079a24 */ /* 0x040fe400078e02ff */
[----:B------:R-:W-:Y:S02]  /*02d0*/  IMAD.MOV.U32 R2, RZ, RZ, 0x80 ;  /* 0x00000080ff027424 */ /* 0x000fe400078e00ff */
[----:B------:R-:W-:-:S02]  /*02e0*/  IMAD R3, R6, 0x80, R7 ;  /* 0x0000008006037824 */ /* 0x000fc400078e0207 */
[----:B------:R-:W-:-:S04]  /*02f0*/  IMAD R2, R2, R5, c[0x0][0x234] ;  /* 0x00008d0002027624 */ /* 0x000fc800078e0205 */
[----:B------:R-:W-:Y:S01]  /*0300*/  IMAD R2, R2, R11, R3 ;  /* 0x0000000b02027224 */ /* 0x000fe200078e0203 */
[----:B------:R-:W-:Y:S05]  /*0310*/  BRA `(.L_x_498) ;  /* 0x0000002000007947 */ /* 0x000fea0003800000 */
.L_x_497:
[----:B01----:R-:W-:-:S04]  /*0320*/  IMAD R2, R6, c[0x0][0x1c0], R11 ;  /* 0x0000700006027a24 */ /* 0x003fc800078e020b */
[----:B------:R-:W-:Y:S02]  /*0330*/  IMAD R2, R2, c[0x0][0x224], RZ ;  /* 0x0000890002027a24 */ /* 0x000fe400078e02ff */
.L_x_498:
[----:B------:R-:W-:Y:S01]  /*0340*/  SHF.R.S32.HI R3, RZ, 0x1f, R0 ;  /* 0x0000001fff037819 */ /* 0x000fe20000011400 */
[--C-:B------:R-:W-:Y:S01]  /*0350*/  IMAD.IADD R8, R8, 0x1, -R9.reuse ;  /* 0x0000000108087824 */ /* 0x100fe200078e0a09 */
[----:B------:R-:W-:Y:S01]  /*0360*/  SHF.R.S32.HI R4, RZ, 0x1f, R9 ;  /* 0x0000001fff047819 */ /* 0x000fe20000011409 */
[----:B------:R-:W-:Y:S01]  /*0370*/  BSSY B0, `(.L_x_499) ;  /* 0x000003a000007945 */ /* 0x000fe20003800000 */
[-C--:B------:R-:W-:Y:S01]  /*0380*/  LEA.HI R59, R3, R0.reuse, RZ, 0x3 ;  /* 0x00000000033b7211 */ /* 0x080fe200078f18ff */
[----:B------:R-:W-:Y:S01]  /*0390*/  CS2R R18, SRZ ;  /* 0x0000000000127805 */ /* 0x000fe2000001ff00 */
[----:B------:R-:W-:Y:S01]  /*03a0*/  SHF.R.S32.HI R10, RZ, 0x1f, R11 ;  /* 0x0000001fff0a7819 */ /* 0x000fe2000001140b */
[C---:B------:R-:W-:Y:S01]  /*03b0*/  IMAD R12, R4.reuse, c[0x0][0x1e8], RZ ;  /* 0x00007a00040c7a24 */ /* 0x040fe200078e02ff */
[----:B------:R-:W-:Y:S01]  /*03c0*/  LOP3.LUT R3, R59, 0x1ffffff8, RZ, 0xc0, !PT ;  /* 0x1ffffff83b037812 */ /* 0x000fe200078ec0ff */
[----:B------:R-:W-:Y:S01]  /*03d0*/  CS2R R16, SRZ ;  /* 0x0000000000107805 */ /* 0x000fe2000001ff00 */
[----:B------:R-:W-:Y:S01]  /*03e0*/  SHF.R.S32.HI R59, RZ, 0x3, R59 ;  /* 0x00000003ff3b7819 */ /* 0x000fe2000001143b */
[----:B------:R-:W-:Y:S01]  /*03f0*/  IMAD R12, R9, c[0x0][0x1ec], R12 ;  /* 0x00007b00090c7a24 */ /* 0x000fe200078e020c */
[----:B------:R-:W-:Y:S01]  /*0400*/  IADD3 R3, -R3, R0, RZ ;  /* 0x0000000003037210 */ /* 0x000fe20007ffe1ff */
[----:B------:R-:W-:Y:S01]  /*0410*/  CS2R R26, SRZ ;  /* 0x00000000001a7805 */ /* 0x000fe2000001ff00 */
[----:B------:R-:W-:Y:S01]  /*0420*/  CS2R R22, SRZ ;  /* 0x0000000000167805 */ /* 0x000fe2000001ff00 */
[----:B------:R-:W-:Y:S01]  /*0430*/  CS2R R20, SRZ ;  /* 0x0000000000147805 */ /* 0x000fe2000001ff00 */
[----:B------:R-:W-:Y:S01]  /*0440*/  CS2R R24, SRZ ;  /* 0x0000000000187805 */ /* 0x000fe2000001ff00 */
[----:B------:R-:W-:Y:S01]  /*0450*/  IMAD.SHL.U32 R54, R3, 0x8, RZ ;  /* 0x0000000803367824 */ /* 0x000fe200078e00ff */
[----:B------:R-:W-:Y:S01]  /*0460*/  IADD3 R3, R9, R2, RZ ;  /* 0x0000000209037210 */ /* 0x000fe20007ffe0ff */
[----:B------:R-:W-:-:S03]  /*0470*/  IMAD R2, R4, c[0x0][0x370], RZ ;  /* 0x0000dc0004027a24 */ /* 0x000fc600078e02ff */
[----:B------:R-:W-:Y:S01]  /*0480*/  SHF.R.S32.HI R55, RZ, 0x1f, R54 ;  /* 0x0000001fff377819 */ /* 0x000fe20000011436 */
[----:B------:R-:W-:Y:S01]  /*0490*/  IMAD R2, R9, c[0x0][0x374], R2 ;  /* 0x0000dd0009027a24 */ /* 0x000fe200078e0202 */
[----:B------:R-:W-:-:S03]  /*04a0*/  IADD3 R58, R54, 0x40, RZ ;  /* 0x00000040363a7810 */ /* 0x000fc60007ffe0ff */
[----:B------:R-:W-:-:S04]  /*04b0*/  IMAD.WIDE.U32 R4, R9, c[0x0][0x370], R54 ;  /* 0x0000dc0009047a25 */ /* 0x000fc800078e0036 */
[----:B------:R-:W-:Y:S01]  /*04c0*/  IMAD.WIDE.U32 R6, R9, c[0x0][0x1e8], R54 ;  /* 0x00007a0009067a25 */ /* 0x000fe200078e0036 */
[----:B------:R-:W-:-:S03]  /*04d0*/  IADD3 R28, P0, R29, R4, RZ ;  /* 0x000000041d1c7210 */ /* 0x000fc60007f1e0ff */
[C---:B------:R-:W-:Y:S01]  /*04e0*/  IMAD R4, R10.reuse, c[0x0][0x378], RZ ;  /* 0x0000de000a047a24 */ /* 0x040fe200078e02ff */
[----:B------:R-:W-:Y:S01]  /*04f0*/  IADD3.X R29, R15, R5, R2, P0, !PT ;  /* 0x000000050f1d7210 */ /* 0x000fe200007fe402 */
[----:B------:R-:W-:Y:S01]  /*0500*/  IMAD R10, R10, c[0x0][0x1f0], RZ ;  /* 0x00007c000a0a7a24 */ /* 0x000fe200078e02ff */
[----:B------:R-:W-:Y:S01]  /*0510*/  ISETP.GE.AND P0, PT, R59, R8, PT ;  /* 0x000000083b00720c */ /* 0x000fe20003f06270 */
[----:B------:R-:W-:Y:S01]  /*0520*/  IMAD R31, R11, c[0x0][0x37c], R4 ;  /* 0x0000df000b1f7a24 */ /* 0x000fe200078e0204 */
[----:B------:R-:W-:Y:S01]  /*0530*/  IADD3 R52, P1, R53, R6, RZ ;  /* 0x0000000635347210 */ /* 0x000fe20007f3e0ff */
[----:B------:R-:W-:Y:S01]  /*0540*/  IMAD.WIDE.U32 R28, R11, c[0x0][0x378], R28 ;  /* 0x0000de000b1c7a25 */ /* 0x000fe200078e001c */
[----:B------:R-:W-:Y:S01]  /*0550*/  IADD3 R2, R59, 0x20, RZ ;  /* 0x000000203b027810 */ /* 0x000fe20007ffe0ff */
[----:B------:R-:W-:Y:S01]  /*0560*/  CS2R R14, SRZ ;  /* 0x00000000000e7805 */ /* 0x000fe2000001ff00 */
[----:B------:R-:W-:Y:S01]  /*0570*/  IADD3.X R53, R13, R7, R12, P1, !PT ;  /* 0x000000070d357210 */ /* 0x000fe20000ffe40c */
[C---:B------:R-:W-:Y:S01]  /*0580*/  IMAD R57, R11.reuse, c[0x0][0x1f4], R10 ;  /* 0x00007d000b397a24 */ /* 0x040fe200078e020a */
[----:B------:R-:W-:Y:S01]  /*0590*/  ISETP.GE.AND P1, PT, R2, R8, PT ;  /* 0x000000080200720c */ /* 0x000fe20003f26270 */
[----:B------:R-:W-:Y:S01]  /*05a0*/  CS2R R6, SRZ ;  /* 0x0000000000067805 */ /* 0x000fe2000001ff00 */
[----:B------:R-:W-:Y:S01]  /*05b0*/  CS2R R4, SRZ ;  /* 0x0000000000047805 */ /* 0x000fe2000001ff00 */
[----:B------:R-:W-:Y:S01]  /*05c0*/  IMAD.WIDE.U32 R52, R11, c[0x0][0x1f0], R52 ;  /* 0x00007c000b347a25 */ /* 0x000fe200078e0034 */
[----:B------:R-:W-:Y:S01]  /*05d0*/  CS2R R8, SRZ ;  /* 0x0000000000087805 */ /* 0x000fe2000001ff00 */
[----:B------:R-:W-:Y:S01]  /*05e0*/  CS2R R10, SRZ ;  /* 0x00000000000a7805 */ /* 0x000fe2000001ff00 */
[----:B------:R-:W-:Y:S01]  /*05f0*/  CS2R R12, SRZ ;  /* 0x00000000000c7805 */ /* 0x000fe2000001ff00 */
[----:B------:R-:W-:-:S02]  /*0600*/  SHF.R.S32.HI R2, RZ, 0x1f, R59 ;  /* 0x0000001fff027819 */ /* 0x000fc4000001143b */
[----:B------:R-:W-:Y:S01]  /*0610*/  IADD3 R31, R29, R31, RZ ;  /* 0x0000001f1d1f7210 */ /* 0x000fe20007ffe0ff */
[----:B------:R-:W-:Y:S05]  /*0620*/  @P0 BRA `(.L_x_500) ;  /* 0x000000e000000947 */ /* 0x000fea0003800000 */
[----:B------:R-:W-:Y:S01]  /*0630*/  IMAD R34, R2, c[0x0][0x370], RZ ;  /* 0x0000dc0002227a24 */ /* 0x000fe200078e02ff */
[C---:B------:R-:W-:Y:S01]  /*0640*/  IADD3 R36, R54.reuse, 0x80, RZ ;  /* 0x0000008036247810 */ /* 0x040fe20007ffe0ff */
[----:B------:R-:W-:Y:S01]  /*0650*/  IMAD.MOV.U32 R30, RZ, RZ, R28 ;  /* 0x000000ffff1e7224 */ /* 0x000fe200078e001c */
[----:B------:R-:W-:Y:S01]  /*0660*/  ISETP.GE.AND P2, PT, R54, c[0x0][0x220], PT ;  /* 0x0000880036007a0c */ /* 0x000fe20003f46270 */
[C---:B------:R-:W-:Y:S01]  /*0670*/  IMAD R35, R59.reuse, c[0x0][0x374], R34 ;  /* 0x0000dd003b237a24 */ /* 0x040fe200078e0222 */
[----:B------:R-:W-:Y:S01]  /*0680*/  ISETP.GE.AND P4, PT, R36, c[0x0][0x220], PT ;  /* 0x0000880024007a0c */ /* 0x000fe20003f86270 */
[----:B------:R-:W-:Y:S01]  /*0690*/  IMAD.WIDE.U32 R32, R59, c[0x0][0x370], R30 ;  /* 0x0000dc003b207a25 */ /* 0x000fe200078e001e */
[----:B------:R-:W-:-:S04]  /*06a0*/  ISETP.GE.AND P3, PT, R58, c[0x0][0x220], PT ;  /* 0x000088003a007a0c */ /* 0x000fc80003f66270 */
[----:B------:R-:W-:Y:S02]  /*06b0*/  IADD3 R33, R33, R35, RZ ;  /* 0x0000002321217210 */ /* 0x000fe40007ffe0ff */
[----:B------:R-:W-:-:S04]  /*06c0*/  LEA R34, P5, R32, c[0x0][0x330], 0x1 ;  /* 0x0000cc0020227a11 */ /* 0x000fc800078a08ff */
[----:B------:R-:W-:-:S05]  /*06d0*/  LEA.HI.X R35, R32, c[0x0][0x334], R33, 0x1, P5 ;  /* 0x0000cd0020237a11 */ /* 0x000fca00028f0c21 */
[----:B------:R0:W5:Y:S04]  /*06e0*/  @!P2 LDG.E.128 R8, [R34.64] ;  /* 0x000000042208a981 */ /* 0x000168000c1e1d00 */
[----:B------:R0:W5:Y:S04]  /*06f0*/  @!P3 LDG.E.128 R4, [R34.64+0x80] ;  /* 0x000080042204b981 */ /* 0x000168000c1e1d00 */
[----:B------:R0:W5:Y:S02]  /*0700*/  @!P4 LDG.E.128 R20, [R34.64+0x100] ;  /* 0x000100042214c981 */ /* 0x000164000c1e1d00 */
.L_x_500:
[----:B------:R-:W-:Y:S05]  /*0710*/  BSYNC B0 ;  /* 0x0000000000007941 */ /* 0x000fea0003800000 */
.L_x_499:
[----:B------:R-:W-:Y:S01]  /*0720*/  BSSY B0, `(.L_x_501) ;  /* 0x0000012000007945 */ /* 0x000fe20003800000 */
[----:B------:R-:W-:Y:S05]  /*0730*/  @P1 BRA `(.L_x_502) ;  /* 0x0000010000001947 */ /* 0x000fea0003800000 */
[----:B------:R-:W-:Y:S02]  /*0740*/  IADD3 R33, P2, R59, 0x20, RZ ;  /* 0x000000203b217810 */ /* 0x000fe40007f5e0ff */
[----:B------:R-:W-:-:S02]  /*0750*/  IADD3 R32, R54, 0x80, RZ ;  /* 0x0000008036207810 */ /* 0x000fc40007ffe0ff */
[----:B------:R-:W-:Y:S01]  /*0760*/  ISETP.GE.AND P3, PT, R54, c[0x0][0x220], PT ;  /* 0x0000880036007a0c */ /* 0x000fe20003f66270 */
[----:B------:R-:W-:Y:S01]  /*0770*/  IMAD.X R29, RZ, RZ, R2, P2 ;  /* 0x000000ffff1d7224 */ /* 0x000fe200010e0602 */
[----:B------:R-:W-:Y:S02]  /*0780*/  ISETP.GE.AND P5, PT, R32, c[0x0][0x220], PT ;  /* 0x0000880020007a0c */ /* 0x000fe40003fa6270 */
[----:B------:R-:W-:Y:S01]  /*0790*/  ISETP.GE.AND P4, PT, R58, c[0x0][0x220], PT ;  /* 0x000088003a007a0c */ /* 0x000fe20003f86270 */
[----:B------:R-:W-:Y:S01]  /*07a0*/  IMAD R30, R29, c[0x0][0x370], RZ ;  /* 0x0000dc001d1e7a24 */ /* 0x000fe200078e02ff */
[----:B------:R-:W-:-:S05]  /*07b0*/  MOV R29, R31 ;  /* 0x0000001f001d7202 */ /* 0x000fca0000000f00 */
[----:B------:R-:W-:-:S04]  /*07c0*/  IMAD.WIDE.U32 R28, R33, c[0x0][0x370], R28 ;  /* 0x0000dc00211c7a25 */ /* 0x000fc800078e001c */
[----:B------:R-:W-:Y:S01]  /*07d0*/  IMAD R33, R33, c[0x0][0x374], R30 ;  /* 0x0000dd0021217a24 */ /* 0x000fe200078e021e */
[----:B------:R-:W-:-:S03]  /*07e0*/  LEA R30, P2, R28, c[0x0][0x330], 0x1 ;  /* 0x0000cc001c1e7a11 */ /* 0x000fc600078408ff */
[----:B------:R-:W-:-:S05]  /*07f0*/  IMAD.IADD R29, R29, 0x1, R33 ;  /* 0x000000011d1d7824 */ /* 0x000fca00078e0221 */
[----:B------:R-:W-:-:S05]  /*0800*/  LEA.HI.X R31, R28, c[0x0][0x334], R29, 0x1, P2 ;  /* 0x0000cd001c1f7a11 */ /* 0x000fca00010f0c1d */
[----:B------:R1:W5:Y:S04]  /*0810*/  @!P3 LDG.E.128 R16, [R30.64] ;  /* 0x000000041e10b981 */ /* 0x000368000c1e1d00 */
[----:B------:R1:W5:Y:S04]  /*0820*/  @!P4 LDG.E.128 R12, [R30.64+0x80] ;  /* 0x000080041e0cc981 */ /* 0x000368000c1e1d00 */
[----:B------:R1:W5:Y:S02]  /*0830*/  @!P5 LDG.E.128 R24, [R30.64+0x100] ;  /* 0x000100041e18d981 */ /* 0x000364000c1e1d00 */
.L_x_502:
[----:B------:R-:W-:Y:S05]  /*0840*/  BSYNC B0 ;  /* 0x0000000000007941 */ /* 0x000fea0003800000 */
.L_x_501:
[----:B------:R-:W-:Y:S01]  /*0850*/  BSSY B0, `(.L_x_503) ;  /* 0x0000019000007945 */ /* 0x000fe20003800000 */
[----:B------:R-:W-:Y:S01]  /*0860*/  HFMA2.MMA R46, -RZ, RZ, 0, 0 ;  /* 0x00000000ff2e7435 */ /* 0x000fe200000001ff */
[----:B------:R-:W-:Y:S01]  /*0870*/  CS2R R42, SRZ ;  /* 0x00000000002a7805 */ /* 0x000fe2000001ff00 */
[----:B-1----:R-:W-:Y:S01]  /*0880*/  CS2R R30, SRZ ;  /* 0x00000000001e7805 */ /* 0x002fe2000001ff00 */
[----:B------:R-:W-:Y:S01]  /*0890*/  CS2R R28, SRZ ;  /* 0x00000000001c7805 */ /* 0x000fe2000001ff00 */
[----:B0-----:R-:W-:Y:S01]  /*08a0*/  CS2R R34, SRZ ;  /* 0x0000000000227805 */ /* 0x001fe2000001ff00 */
[----:B------:R-:W-:Y:S01]  /*08b0*/  CS2R R32, SRZ ;  /* 0x0000000000207805 */ /* 0x000fe2000001ff00 */
[----:B------:R-:W-:Y:S01]  /*08c0*/  CS2R R38, SRZ ;  /* 0x0000000000267805 */ /* 0x000fe2000001ff00 */
[----:B------:R-:W-:Y:S01]  /*08d0*/  CS2R R36, SRZ ;  /* 0x0000000000247805 */ /* 0x000fe2000001ff00 */
[----:B------:R-:W-:Y:S01]  /*08e0*/  IMAD.IADD R57, R53, 0x1, R57 ;  /* 0x0000000135397824 */ /* 0x000fe200078e0239 */
[----:B------:R-:W-:Y:S05]  /*08f0*/  @P0 BRA `(.L_x_504) ;  /* 0x000000e000000947 */ /* 0x000fea0003800000 */
[----:B------:R-:W-:Y:S01]  /*0900*/  MOV R56, R52 ;  /* 0x0000003400387202 */ /* 0x000fe20000000f00 */
[----:B------:R-:W-:Y:S01]  /*0910*/  IMAD R44, R2, c[0x0][0x1e8], RZ ;  /* 0x00007a00022c7a24 */ /* 0x000fe200078e02ff */
[----:B------:R-:W-:-:S02]  /*0920*/  IADD3 R47, R54, 0x80, RZ ;  /* 0x00000080362f7810 */ /* 0x000fc40007ffe0ff */
[----:B------:R-:W-:Y:S01]  /*0930*/  ISETP.GE.AND P2, PT, R54, c[0x0][0x220], PT ;  /* 0x0000880036007a0c */ /* 0x000fe20003f46270 */
[----:B------:R-:W-:Y:S01]  /*0940*/  IMAD.WIDE.U32 R40, R59, c[0x0][0x1e8], R56 ;  /* 0x00007a003b287a25 */ /* 0x000fe200078e0038 */
[----:B------:R-:W-:Y:S02]  /*0950*/  ISETP.GE.AND P4, PT, R47, c[0x0][0x220], PT ;  /* 0x000088002f007a0c */ /* 0x000fe40003f86270 */
[----:B------:R-:W-:Y:S01]  /*0960*/  ISETP.GE.AND P3, PT, R58, c[0x0][0x220], PT ;  /* 0x000088003a007a0c */ /* 0x000fe20003f66270 */
[----:B------:R-:W-:Y:S01]  /*0970*/  IMAD R45, R59, c[0x0][0x1ec], R44 ;  /* 0x00007b003b2d7a24 */ /* 0x000fe200078e022c */
[----:B------:R-:W-:-:S03]  /*0980*/  LEA R44, P0, R40, c[0x0][0x1d0], 0x1 ;  /* 0x00007400282c7a11 */ /* 0x000fc600078008ff */
[----:B------:R-:W-:-:S05]  /*0990*/  IMAD.IADD R41, R41, 0x1, R45 ;  /* 0x0000000129297824 */ /* 0x000fca00078e022d */
[----:B------:R-:W-:-:S05]  /*09a0*/  LEA.HI.X R45, R40, c[0x0][0x1d4], R41, 0x1, P0 ;  /* 0x00007500282d7a11 */ /* 0x000fca00000f0c29 */
[----:B------:R0:W5:Y:S04]  /*09b0*/  @!P2 LDG.E.128 R32, [R44.64] ;  /* 0x000000042c20a981 */ /* 0x000168000c1e1d00 */
[----:B------:R0:W5:Y:S04]  /*09c0*/  @!P3 LDG.E.128 R28, [R44.64+0x80] ;  /* 0x000080042c1cb981 */ /* 0x000168000c1e1d00 */
[----:B------:R0:W5:Y:S02]  /*09d0*/  @!P4 LDG.E.128 R36, [R44.64+0x100] ;  /* 0x000100042c24c981 */ /* 0x000164000c1e1d00 */
.L_x_504:
[----:B------:R-:W-:Y:S05]  /*09e0*/  BSYNC B0 ;  /* 0x0000000000007941 */ /* 0x000fea0003800000 */
.L_x_503:
[----:B------:R-:W-:Y:S01]  /*09f0*/  BSSY B0, `(.L_x_505) ;  /* 0x0000017000007945 */ /* 0x000fe20003800000 */
[----:B------:R-:W-:Y:S01]  /*0a00*/  CS2R R40, SRZ ;  /* 0x0000000000287805 */ /* 0x000fe2000001ff00 */
[----:B------:R-:W-:Y:S01]  /*0a10*/  CS2R R50, SRZ ;  /* 0x0000000000327805 */ /* 0x000fe2000001ff00 */
[----:B------:R-:W-:Y:S01]  /*0a20*/  MOV R47, RZ ;  /* 0x000000ff002f7202 */ /* 0x000fe20000000f00 */
[----:B0-----:R-:W-:Y:S01]  /*0a30*/  CS2R R44, SRZ ;  /* 0x00000000002c7805 */ /* 0x001fe2000001ff00 */
[----:B------:R-:W-:Y:S01]  /*0a40*/  CS2R R48, SRZ ;  /* 0x0000000000307805 */ /* 0x000fe2000001ff00 */
[----:B------:R-:W-:Y:S05]  /*0a50*/  @P1 BRA `(.L_x_506) ;  /* 0x0000010000001947 */ /* 0x000fea0003800000 */
[----:B------:R-:W-:Y:S02]  /*0a60*/  IADD3 R59, P0, R59, 0x20, RZ ;  /* 0x000000203b3b7810 */ /* 0x000fe40007f1e0ff */
[----:B------:R-:W-:-:S02]  /*0a70*/  MOV R53, R57 ;  /* 0x0000003900357202 */ /* 0x000fc40000000f00 */
[----:B------:R-:W-:Y:S01]  /*0a80*/  ISETP.GE.AND P2, PT, R58, c[0x0][0x220], PT ;  /* 0x000088003a007a0c */ /* 0x000fe20003f46270 */
[----:B------:R-:W-:Y:S01]  /*0a90*/  IMAD.X R2, RZ, RZ, R2, P0 ;  /* 0x000000ffff027224 */ /* 0x000fe200000e0602 */
[----:B------:R-:W-:Y:S01]  /*0aa0*/  ISETP.GE.AND P1, PT, R54, c[0x0][0x220], PT ;  /* 0x0000880036007a0c */ /* 0x000fe20003f26270 */
[----:B------:R-:W-:-:S04]  /*0ab0*/  IMAD.WIDE.U32 R52, R59, c[0x0][0x1e8], R52 ;  /* 0x00007a003b347a25 */ /* 0x000fc800078e0034 */
[----:B------:R-:W-:-:S04]  /*0ac0*/  IMAD R2, R2, c[0x0][0x1e8], RZ ;  /* 0x00007a0002027a24 */ /* 0x000fc800078e02ff */
[----:B------:R-:W-:Y:S01]  /*0ad0*/  IMAD R59, R59, c[0x0][0x1ec], R2 ;  /* 0x00007b003b3b7a24 */ /* 0x000fe200078e0202 */
[----:B------:R-:W-:Y:S02]  /*0ae0*/  IADD3 R2, R54, 0x80, RZ ;  /* 0x0000008036027810 */ /* 0x000fe40007ffe0ff */
[----:B------:R-:W-:Y:S01]  /*0af0*/  LEA R54, P0, R52, c[0x0][0x1d0], 0x1 ;  /* 0x0000740034367a11 */ /* 0x000fe200078008ff */
[----:B------:R-:W-:Y:S01]  /*0b00*/  IMAD.IADD R53, R53, 0x1, R59 ;  /* 0x0000000135357824 */ /* 0x000fe200078e023b */
[----:B------:R-:W-:-:S04]  /*0b10*/  ISETP.GE.AND P3, PT, R2, c[0x0][0x220], PT ;  /* 0x0000880002007a0c */ /* 0x000fc80003f66270 */
[----:B------:R-:W-:-:S05]  /*0b20*/  LEA.HI.X R55, R52, c[0x0][0x1d4], R53, 0x1, P0 ;  /* 0x0000750034377a11 */ /* 0x000fca00000f0c35 */
[----:B------:R0:W5:Y:S04]  /*0b30*/  @!P1 LDG.E.128 R48, [R54.64] ;  /* 0x0000000436309981 */ /* 0x000168000c1e1d00 */
[----:B------:R0:W5:Y:S04]  /*0b40*/  @!P2 LDG.E.128 R40, [R54.64+0x80] ;  /* 0x000080043628a981 */ /* 0x000168000c1e1d00 */
[----:B------:R0:W5:Y:S02]  /*0b50*/  @!P3 LDG.E.128 R44, [R54.64+0x100] ;  /* 0x00010004362cb981 */ /* 0x000164000c1e1d00 */
.L_x_506:
[----:B------:R-:W-:Y:S05]  /*0b60*/  BSYNC B0 ;  /* 0x0000000000007941 */ /* 0x000fea0003800000 */
.L_x_505:
[----:B-----5:R-:W-:Y:S01]  /*0b70*/  LOP3.LUT R56, R48, 0xffff0000, RZ, 0xc0, !PT ;  /* 0xffff000030387812 */ /* 0x020fe200078ec0ff */
[----:B0-----:R-:W-:Y:S01]  /*0b80*/  IMAD.U32 R55, R32, 0x10000, RZ ;  /* 0x0001000020377824 */ /* 0x001fe200078e00ff */
[C---:B------:R-:W-:Y:S01]  /*0b90*/  LOP3.LUT R57, R16.reuse, 0xffff0000, RZ, 0xc0, !PT ;  /* 0xffff000010397812 */ /* 0x040fe200078ec0ff */
[----:B------:R-:W-:Y:S01]  /*0ba0*/  IMAD.U32 R16, R16, 0x10000, RZ ;  /* 0x0001000010107824 */ /* 0x000fe200078e00ff */
[----:B------:R-:W-:-:S02]  /*0bb0*/  LOP3.LUT R52, R8, 0xffff0000, RZ, 0xc0, !PT ;  /* 0xffff000008347812 */ /* 0x000fc400078ec0ff */
[----:B------:R-:W-:Y:S01]  /*0bc0*/  LOP3.LUT R53, R32, 0xffff0000, RZ, 0xc0, !PT ;  /* 0xffff000020357812 */ /* 0x000fe200078ec0ff */
[----:B------:R-:W-:Y:S01]  /*0bd0*/  FMUL.FTZ R56, R56, R57 ;  /* 0x0000003938387220 */ /* 0x000fe20000410000 */
[----:B------:R-:W-:Y:S01]  /*0be0*/  SHF.L.U32 R57, R48, 0x10, RZ ;  /* 0x0000001030397819 */ /* 0x000fe200000006ff */
[----:B------:R-:W-:Y:S01]  /*0bf0*/  IMAD.U32 R48, R17, 0x10000, RZ ;  /* 0x0001000011307824 */ /* 0x000fe200078e00ff */
[----:B------:R-:W-:Y:S01]  /*0c00*/  SHF.L.U32 R2, R8, 0x10, RZ ;  /* 0x0000001008027819 */ /* 0x000fe200000006ff */
[----:B------:R-:W-:Y:S01]  /*0c10*/  FMUL.FTZ R8, R52, R53 ;  /* 0x0000003534087220 */ /* 0x000fe20000410000 */
[----:B------:R-:W-:Y:S01]  /*0c20*/  SHF.L.U32 R52, R9, 0x10, RZ ;  /* 0x0000001009347819 */ /* 0x000fe200000006ff */
[----:B------:R-:W-:Y:S01]  /*0c30*/  FFMA.FTZ R16, R57, R16, R56 ;  /* 0x0000001039107223 */ /* 0x000fe20000010038 */
[----:B------:R-:W-:Y:S01]  /*0c40*/  SHF.L.U32 R57, R49, 0x10, RZ ;  /* 0x0000001031397819 */ /* 0x000fe200000006ff */
[----:B------:R-:W-:Y:S01]  /*0c50*/  FFMA.FTZ R55, R2, R55, R8 ;  /* 0x0000003702377223 */ /* 0x000fe20000010008 */
[----:B------:R-:W-:Y:S01]  /*0c60*/  LOP3.LUT R32, R9, 0xffff0000, RZ, 0xc0, !PT ;  /* 0xffff000009207812 */ /* 0x000fe200078ec0ff */
[----:B------:R-:W-:Y:S01]  /*0c70*/  IMAD.U32 R9, R33, 0x10000, RZ ;  /* 0x0001000021097824 */ /* 0x000fe200078e00ff */
[----:B------:R-:W-:Y:S01]  /*0c80*/  LOP3.LUT R49, R49, 0xffff0000, RZ, 0xc0, !PT ;  /* 0xffff000031317812 */ /* 0x000fe200078ec0ff */
[----:B------:R-:W-:Y:S01]  /*0c90*/  FFMA.FTZ R16, R57, R48, R16 ;  /* 0x0000003039107223 */ /* 0x000fe20000010010 */
[----:B------:R-:W-:Y:S01]  /*0ca0*/  LOP3.LUT R17, R17, 0xffff0000, RZ, 0xc0, !PT ;  /* 0xffff000011117812 */ /* 0x000fe200078ec0ff */
[----:B------:R-:W-:Y:S01]  /*0cb0*/  IMAD.U32 R8, R11, 0x10000, RZ ;  /* 0x000100000b087824 */ /* 0x000fe200078e00ff */
[----:B------:R-:W-:Y:S01]  /*0cc0*/  LOP3.LUT R53, R33, 0xffff0000, RZ, 0xc0, !PT ;  /* 0xffff000021357812 */ /* 0x000fe200078ec0ff */
[----:B------:R-:W-:Y:S01]  /*0cd0*/  IMAD.U32 R48, R18, 0x10000, RZ ;  /* 0x0001000012307824 */ /* 0x000fe200078e00ff */
[C---:B------:R-:W-:Y:S01]  /*0ce0*/  SHF.L.U32 R33, R10.reuse, 0x10, RZ ;  /* 0x000000100a217819 */ /* 0x040fe200000006ff */
[----:B------:R-:W-:Y:S01]  /*0cf0*/  FFMA.FTZ R16, R49, R17, R16 ;  /* 0x0000001131107223 */ /* 0x000fe20000010010 */
[----:B------:R-:W-:-:S02]  /*0d00*/  LOP3.LUT R2, R10, 0xffff0000, RZ, 0xc0, !PT ;  /* 0xffff00000a027812 */ /* 0x000fc400078ec0ff */
[----:B------:R-:W-:Y:S01]  /*0d10*/  LOP3.LUT R10, R11, 0xffff0000, RZ, 0xc0, !PT ;  /* 0xffff00000b0a7812 */ /* 0x000fe200078ec0ff */
[----:B------:R-:W-:Y:S01]  /*0d20*/  FFMA.FTZ R11, R52, R9, R55 ;  /* 0x00000009340b7223 */ /* 0x000fe20000010037 */
[----:B------:R-:W-:Y:S01]  /*0d30*/  SHF.L.U32 R17, R50, 0x10, RZ ;  /* 0x0000001032117819 */ /* 0x000fe200000006ff */
[----:B------:R-:W-:Y:S01]  /*0d40*/  IMAD.U32 R9, R35, 0x10000, RZ ;  /* 0x0001000023097824 */ /* 0x000fe200078e00ff */
[----:B------:R-:W-:Y:S01]  /*0d50*/  SHF.L.U32 R52, R34, 0x10, RZ ;  /* 0x0000001022347819 */ /* 0x000fe200000006ff */
[----:B------:R-:W-:Y:S01]  /*0d60*/  FFMA.FTZ R53, R32, R53, R11 ;  /* 0x0000003520357223 */ /* 0x000fe2000001000b */
[----:B------:R-:W-:Y:S01]  /*0d70*/  LOP3.LUT R55, R34, 0xffff0000, RZ, 0xc0, !PT ;  /* 0xffff000022377812 */ /* 0x000fe200078ec0ff */
[----:B------:R-:W-:Y:S01]  /*0d80*/  FFMA.FTZ R16, R17, R48, R16 ;  /* 0x0000003011107223 */ /* 0x000fe20000010010 */
[----:B------:R-:W-:Y:S01]  /*0d90*/  LOP3.LUT R17, R50, 0xffff0000, RZ, 0xc0, !PT ;  /* 0xffff000032117812 */ /* 0x000fe200078ec0ff */
[----:B------:R-:W-:Y:S01]  /*0da0*/  FFMA.FTZ R52, R33, R52, R53 ;  /* 0x0000003421347223 */ /* 0x000fe20000010035 */
[----:B------:R-:W-:Y:S01]  /*0db0*/  LOP3.LUT R18, R18, 0xffff0000, RZ, 0xc0, !PT ;  /* 0xffff000012127812 */ /* 0x000fe200078ec0ff */
[----:B------:R-:W-:Y:S01]  /*0dc0*/  IMAD.U32 R33, R29, 0x10000, RZ ;  /* 0x000100001d217824 */ /* 0x000fe200078e00ff */
[----:B------:R-:W-:Y:S01]  /*0dd0*/  LOP3.LUT R35, R35, 0xffff0000, RZ, 0xc0, !PT ;  /* 0xffff000023237812 */ /* 0x000fe200078ec0ff */
[----:B------:R-:W-:Y:S01]  /*0de0*/  FFMA.FTZ R54, R2, R55, R52 ;  /* 0x0000003702367223 */ /* 0x000fe20000010034 */
[----:B------:R-:W-:Y:S01]  /*0df0*/  SHF.L.U32 R32, R4, 0x10, RZ ;  /* 0x0000001004207819 */ /* 0x000fe200000006ff */
[----:B------:R-:W-:Y:S01]  /*0e00*/  FFMA.FTZ R16, R17, R18, R16 ;  /* 0x0000001211107223 */ /* 0x000fe20000010010 */
[----:B------:R-:W-:Y:S01]  /*0e10*/  SHF.L.U32 R17, R51, 0x10, RZ ;  /* 0x0000001033117819 */ /* 0x000fe200000006ff */
[----:B------:R-:W-:Y:S01]  /*0e20*/  IMAD.U32 R18, R19, 0x10000, RZ ;  /* 0x0001000013127824 */ /* 0x000fe200078e00ff */
[----:B------:R-:W-:Y:S01]  /*0e30*/  LOP3.LUT R51, R51, 0xffff0000, RZ, 0xc0, !PT ;  /* 0xffff000033337812 */ /* 0x000fe200078ec0ff */
[----:B------:R-:W-:Y:S01]  /*0e40*/  FFMA.FTZ R8, R8, R9, R54 ;  /* 0x0000000908087223 */ /* 0x000fe20000010036 */
        /* <DEDUP_REMOVED lines=10> */
[----:B------:R-:W-:Y:S01]  /*0ef0*/  LOP3.LUT R18, R40, 0xffff0000, RZ, 0xc0, !PT ;  /* 0xffff000028127812 */ /* 0x000fe200078ec0ff */
[----:B------:R-:W-:Y:S01]  /*0f00*/  FFMA.FTZ R9, R9, R10, R16 ;  /* 0x0000000a09097223 */ /* 0x000fe20000010010 */
[----:B------:R-:W-:Y:S01]  /*0f10*/  LOP3.LUT R12, R12, 0xffff0000, RZ, 0xc0, !PT ;  /* 0xffff00000c0c7812 */ /* 0x000fe200078ec0ff */
[----:B------:R-:W-:Y:S01]  /*0f20*/  IMAD.U32 R4, R5, 0x10000, RZ ;  /* 0x0001000005047824 */ /* 0x000fe200078e00ff */
[----:B------:R-:W-:Y:S01]  /*0f30*/  SHF.L.U32 R10, R41, 0x10, RZ ;  /* 0x00000010290a7819 */ /* 0x000fe200000006ff */
[----:B------:R-:W-:Y:S01]  /*0f40*/  FFMA.FTZ R8, R11, R28, R8 ;  /* 0x0000001c0b087223 */ /* 0x000fe20000010008 */
[----:B------:R-:W-:Y:S01]  /*0f50*/  LOP3.LUT R5, R5, 0xffff0000, RZ, 0xc0, !PT ;  /* 0xffff000005057812 */ /* 0x000fe200078ec0ff */
[----:B------:R-:W-:Y:S01]  /*0f60*/  IMAD.U32 R11, R13, 0x10000, RZ ;  /* 0x000100000d0b7824 */ /* 0x000fe200078e00ff */
[----:B------:R-:W-:Y:S01]  /*0f70*/  LOP3.LUT R34, R29, 0xffff0000, RZ, 0xc0, !PT ;  /* 0xffff00001d227812 */ /* 0x000fe200078ec0ff */
[----:B------:R-:W-:Y:S01]  /*0f80*/  FFMA.FTZ R9, R18, R12, R9 ;  /* 0x0000000c12097223 */ /* 0x000fe20000010009 */
        /* <DEDUP_REMOVED lines=19> */
[----:B------:R-:W-:Y:S01]  /*10c0*/  IMAD.U32 R7, R31, 0x10000, RZ ;  /* 0x000100001f077824 */ /* 0x000fe200078e00ff */
        /* <DEDUP_REMOVED lines=8> */
[----:B------:R-:W-:Y:S01]  /*1150*/  LOP3.LUT R14, R15, 0xffff0000, RZ, 0xc0, !PT ;  /* 0xffff00000f0e7812 */ /* 0x000fe200078ec0ff */
        /* <DEDUP_REMOVED lines=8> */
[C---:B------:R-:W-:Y:S01]  /*11e0*/  IMAD.U32 R4, R24.reuse, 0x10000, RZ ;  /* 0x0001000018047824 */ /* 0x040fe200078e00ff */
[----:B------:R-:W-:-:S02]  /*11f0*/  LOP3.LUT R24, R24, 0xffff0000, RZ, 0xc0, !PT ;  /* 0xffff000018187812 */ /* 0x000fc400078ec0ff */
[----:B------:R-:W-:Y:S01]  /*1200*/  SHF.L.U32 R6, R45, 0x10, RZ ;  /* 0x000000102d067819 */ /* 0x000fe200000006ff */
[----:B------:R-:W-:Y:S01]  /*1210*/  FFMA.FTZ R4, R7, R4, R8 ;  /* 0x0000000407047223 */ /* 0x000fe20000010008 */
[----:B------:R-:W-:Y:S01]  /*1220*/  LOP3.LUT R45, R45, 0xffff0000, RZ, 0xc0, !PT ;  /* 0xffff00002d2d7812 */ /* 0x000fe200078ec0ff */
        /* <DEDUP_REMOVED lines=8> */
[C---:B------:R-:W-:Y:S01]  /*12b0*/  IMAD.U32 R7, R25.reuse, 0x10000, RZ ;  /* 0x0001000019077824 */ /* 0x040fe200078e00ff */
        /* <DEDUP_REMOVED lines=10> */
[----:B------:R-:W-:Y:S01]  /*1360*/  LOP3.LUT P0, RZ, R0, 0x7, RZ, 0xc0, !PT ;  /* 0x0000000700ff7812 */ /* 0x000fe2000780c0ff */
[----:B------:R-:W-:Y:S01]  /*1370*/  FFMA.FTZ R7, R22, R7, R2 ;  /* 0x0000000716077223 */ /* 0x000fe20000010002 */
[----:B------:R-:W-:Y:S01]  /*1380*/  SHF.L.U32 R2, R23, 0x10, RZ ;  /* 0x0000001017027819 */ /* 0x000fe200000006ff */
[C---:B------:R-:W-:Y:S01]  /*1390*/  IMAD.U32 R4, R26.reuse, 0x10000, RZ ;  /* 0x000100001a047824 */ /* 0x040fe200078e00ff */
[----:B------:R-:W-:Y:S01]  /*13a0*/  LOP3.LUT R26, R26, 0xffff0000, RZ, 0xc0, !PT ;  /* 0xffff00001a1a7812 */ /* 0x000fe200078ec0ff */
        /* <DEDUP_REMOVED lines=8> */
[C---:B------:R-:W-:Y:S01]  /*1430*/  IMAD.U32 R7, R27.reuse, 0x10000, RZ ;  /* 0x000100001b077824 */ /* 0x040fe200078e00ff */
[----:B------:R-:W-:Y:S01]  /*1440*/  LOP3.LUT R27, R27, 0xffff0000, RZ, 0xc0, !PT ;  /* 0xffff00001b1b7812 */ /* 0x000fe200078ec0ff */
[----:B------:R-:W-:-:S02]  /*1450*/  FFMA.FTZ R2, R23, R4, R2 ;  /* 0x0000000417027223 */ /* 0x000fc40000010002 */
[----:B------:R-:W-:-:S03]  /*1460*/  FFMA.FTZ R6, R5, R7, R6 ;  /* 0x0000000705067223 */ /* 0x000fc60000010006 */
[----:B------:R-:W0:Y:S01]  /*1470*/  SHFL.BFLY PT, R5, R2, 0x4, 0x1f ;  /* 0x0c801f0002057f89 */ /* 0x000e2200000e0000 */
[----:B------:R-:W-:-:S05]  /*1480*/  FFMA.FTZ R6, R47, R27, R6 ;  /* 0x0000001b2f067223 */ /* 0x000fca0000010006 */
[----:B------:R-:W1:Y:S01]  /*1490*/  SHFL.BFLY PT, R7, R6, 0x4, 0x1f ;  /* 0x0c801f0006077f89 */ /* 0x000e6200000e0000 */
[----:B0-----:R-:W-:-:S05]  /*14a0*/  FADD.FTZ R5, R2, R5 ;  /* 0x0000000502057221 */ /* 0x001fca0000010000 */
[----:B------:R-:W0:Y:S01]  /*14b0*/  SHFL.BFLY PT, R4, R5, 0x2, 0x1f ;  /* 0x0c401f0005047f89 */ /* 0x000e2200000e0000 */
[----:B-1----:R-:W-:-:S05]  /*14c0*/  FADD.FTZ R7, R6, R7 ;  /* 0x0000000706077221 */ /* 0x002fca0000010000 */
[----:B------:R-:W1:Y:S01]  /*14d0*/  SHFL.BFLY PT, R8, R7, 0x2, 0x1f ;  /* 0x0c401f0007087f89 */ /* 0x000e6200000e0000 */
[----:B0-----:R-:W-:Y:S01]  /*14e0*/  FADD.FTZ R10, R5, R4 ;  /* 0x00000004050a7221 */ /* 0x001fe20000010000 */
[----:B------:R-:W-:Y:S02]  /*14f0*/  LEA.HI R4, P1, R0, R3, RZ, 0x1d ;  /* 0x0000000300047211 */ /* 0x000fe4000783e8ff */
[----:B------:R-:W-:Y:S02]  /*1500*/  SHF.R.S32.HI R3, RZ, 0x1f, R3 ;  /* 0x0000001fff037819 */ /* 0x000fe40000011403 */
[----:B------:R-:W0:Y:S01]  /*1510*/  SHFL.BFLY PT, R11, R10, 0x1, 0x1f ;  /* 0x0c201f000a0b7f89 */ /* 0x000e2200000e0000 */
[----:B-1----:R-:W-:Y:S01]  /*1520*/  FADD.FTZ R8, R7, R8 ;  /* 0x0000000807087221 */ /* 0x002fe20000010000 */
[----:B------:R-:W-:Y:S02]  /*1530*/  IADD3.X R3, RZ, R3, RZ, P1, !PT ;  /* 0x00000003ff037210 */ /* 0x000fe40000ffe4ff */
[----:B------:R-:W-:-:S02]  /*1540*/  LEA R2, P1, R4, c[0x0][0x3c8], 0x2 ;  /* 0x0000f20004027a11 */ /* 0x000fc400078210ff */
[----:B------:R-:W1:Y:S02]  /*1550*/  SHFL.BFLY PT, R9, R8, 0x1, 0x1f ;  /* 0x0c201f0008097f89 */ /* 0x000e6400000e0000 */
[----:B------:R-:W-:Y:S01]  /*1560*/  LEA.HI.X R3, R4, c[0x0][0x3cc], R3, 0x2, P1 ;  /* 0x0000f30004037a11 */ /* 0x000fe200008f1403 */
[----:B0-----:R-:W-:-:S04]  /*1570*/  @!P0 FADD.FTZ R0, R10, R11 ;  /* 0x0000000b0a008221 */ /* 0x001fc80000010000 */
[----:B------:R-:W-:Y:S02]  /*1580*/  @!P0 FMUL.FTZ R5, R0, c[0x0][0x2d4] ;  /* 0x0000b50000058a20 */ /* 0x000fe40000410000 */
[----:B-1----:R-:W-:-:S03]  /*1590*/  FADD.FTZ R9, R8, R9 ;  /* 0x0000000908097221 */ /* 0x002fc60000010000 */
[----:B------:R0:W-:Y:S01]  /*15a0*/  @!P0 STG.E [R2.64], R5 ;  /* 0x0000000502008986 */ /* 0x0001e2000c101904 */
[----:B------:R-:W-:Y:S05]  /*15b0*/  @P0 EXIT ;  /* 0x000000000000094d */ /* 0x000fea0003800000 */
[----:B------:R-:W-:-:S05]  /*15c0*/  FMUL.FTZ R9, R9, c[0x0][0x2d4] ;  /* 0x0000b50009097a20 */ /* 0x000fca0000410000 */
[----:B------:R-:W-:Y:S01]  /*15d0*/  STG.E [R2.64+0x80], R9 ;  /* 0x0000800902007986 */ /* 0x000fe2000c101904 */
[----:B------:R-:W-:Y:S05]  /*15e0*/  EXIT ;  /* 0x000000000000794d */ /* 0x000fea0003800000 */
.L_x_507:
        /* <DEDUP_REMOVED lines=9> */
.L_x_811:


//--------------------- .text._ZN5flash25flash_bwd_dot_do_o_kernelILb1E23Flash_bwd_kernel_traitsILi192ELi64ELi64ELi8ELi4ELi2ELi2ELb1ELb1EN7cutlass10bfloat16_tE19Flash_kernel_traitsILi192ELi64ELi64ELi8ES3_EEEEvNS_16Flash_bwd_paramsE --------------------------
	.section	.text._ZN5flash25flash_bwd_dot_do_o_kernelILb1E23Flash_bwd_kernel_traitsILi192ELi64ELi64ELi8ELi4ELi2ELi2ELb1ELb1EN7cutlass10bfloat16_tE19Flash_kernel_traitsILi192ELi64ELi64ELi8ES3_EEEEvNS_16Flash_bwd_paramsE,"ax",@progbits
	.sectioninfo	@"SHI_REGISTERS=65"
	.align	128
        .global         _ZN5flash25flash_bwd_dot_do_o_kernelILb1E23Flash_bwd_kernel_traitsILi192ELi64ELi64ELi8ELi4ELi2ELi2ELb1ELb1EN7cutlass10bfloat16_tE19Flash_kernel_traitsILi192ELi64ELi64ELi8ES3_EEEEvNS_16Flash_bwd_paramsE
        .type           _ZN5flash25flash_bwd_dot_do_o_kernelILb1E23Flash_bwd_kernel_traitsILi192ELi64ELi64ELi8ELi4ELi2ELi2ELb1ELb1EN7cutlass10bfloat16_tE19Flash_kernel_traitsILi192ELi64ELi64ELi8ES3_EEEEvNS_16Flash_bwd_paramsE,@function
        .size           _ZN5flash25flash_bwd_dot_do_o_kernelILb1E23Flash_bwd_kernel_traitsILi192ELi64ELi64ELi8ELi4ELi2ELi2ELb1ELb1EN7cutlass10bfloat16_tE19Flash_kernel_traitsILi192ELi64ELi64ELi8ES3_EEEEvNS_16Flash_bwd_paramsE,(.L_x_812 - _ZN5flash25flash_bwd_dot_do_o_kernelILb1E23Flash_bwd_kernel_traitsILi192ELi64ELi64ELi8ELi4ELi2ELi2ELb1ELb1EN7cutlass10bfloat16_tE19Flash_kernel_traitsILi192ELi64ELi64ELi8ES3_EEEEvNS_16Flash_bwd_paramsE)
        .other          _ZN5flash25flash_bwd_dot_do_o_kernelILb1E23Flash_bwd_kernel_traitsILi192ELi64ELi64ELi8ELi4ELi2ELi2ELb1ELb1EN7cutlass10bfloat16_tE19Flash_kernel_traitsILi192ELi64ELi64ELi8ES3_EEEEvNS_16Flash_bwd_paramsE,@"STO_CUDA_ENTRY STV_DEFAULT"
_ZN5flash25flash_bwd_dot_do_o_kernelILb1E23Flash_bwd_kernel_traitsILi192ELi64ELi64ELi8ELi4ELi2ELi2ELb1ELb1EN7cutlass10bfloat16_tE19Flash_kernel_traitsILi192ELi64ELi64ELi8ES3_EEEEvNS_16Flash_bwd_paramsE:
.text._ZN5flash25flash_bwd_dot_do_o_kernelILb1E23Flash_bwd_kernel_traitsILi192ELi64ELi64ELi8ELi4ELi2ELi2ELb1ELb1EN7cutlass10bfloat16_tE19Flash_kernel_traitsILi192ELi64ELi64ELi8ES3_EEEEvNS_16Flash_bwd_paramsE:
[----:B------:R-:W-:Y:S02]  /*0000*/  MOV R1, c[0x0][0x28] ;  /* 0x00000a0000017a02 */ /* 0x000fe40000000f00 */
[----:B------:R-:W0:Y:S01]  /*0010*/  S2R R7, SR_CTAID.Y ;  /* 0x0000000000077919 */ /* 0x000e220000002600 */
[----:B------:R-:W-:Y:S01]  /*0020*/  ISETP.NE.U32.AND P0, PT, RZ, c[0x0][0x240], PT ;  /* 0x00009000ff007a0c */ /* 0x000fe20003f05070 */
[----:B------:R-:W-:Y:S01]  /*0030*/  ULDC.64 UR4, c[0x0][0x118] ;  /* 0x0000460000047ab9 */ /* 0x000fe20000000a00 */
[----:B------:R-:W-:Y:S02]  /*0040*/  MOV R0, 0xffffffff ;  /* 0xffffffff00007802 */ /* 0x000fe40000000f00 */
        /* <DEDUP_REMOVED lines=14> */
[----:B------:R-:W-:Y:S01]  /*0130*/  ISETP.NE.AND P1, PT, R0, -0x1, PT ;  /* 0xffffffff0000780c */ /* 0x000fe20003f25270 */
[----:B------:R-:W-:Y:S01]  /*0140*/  IMAD.WIDE R2, R7, 0x80, RZ ;  /* 0x0000008007027825 */ /* 0x000fe200078e02ff */
[----:B------:R-:W0:Y:S01]  /*0150*/  S2R R58, SR_CTAID.Z ;  /* 0x00000000003a7919 */ /* 0x000e220000002700 */
[----:B------:R-:W-:Y:S02]  /*0160*/  ULDC.U8 UR6, c[0x0][0x328] ;  /* 0x0000ca0000067ab9 */ /* 0x000fe40000000000 */
[----:B------:R-:W-:Y:S01]  /*0170*/  IMAD.MOV.U32 R52, RZ, RZ, c[0x0][0x1c0] ;  /* 0x00007000ff347624 */ /* 0x000fe200078e00ff */
[----:B------:R-:W-:Y:S01]  /*0180*/  SEL R17, R3, RZ, P0 ;  /* 0x000000ff03117207 */ /* 0x000fe20000000000 */
[----:B------:R-:W1:Y:S01]  /*0190*/  S2R R53, SR_TID.X ;  /* 0x0000000000357919 */ /* 0x000e620000002100 */
[----:B------:R-:W-:Y:S02]  /*01a0*/  SEL R16, R2, RZ, P0 ;  /* 0x000000ff02107207 */ /* 0x000fe40000000000 */
[----:B------:R-:W-:-:S03]  /*01b0*/  SHF.R.S32.HI R9, RZ, 0x1f, R52 ;  /* 0x0000001fff097819 */ /* 0x000fc60000011434 */
[C---:B------:R-:W-:Y:S01]  /*01c0*/  @P1 IMAD.WIDE.U32 R10, R0.reuse, c[0x0][0x370], RZ ;  /* 0x0000dc00000a1a25 */ /* 0x040fe200078e00ff */
[--C-:B------:R-:W-:Y:S02]  /*01d0*/  @!P1 SHF.R.S32.HI R3, RZ, 0x1f, R7.reuse ;  /* 0x0000001fff039819 */ /* 0x100fe40000011407 */
[----:B------:R-:W-:Y:S01]  /*01e0*/  @!P1 SHF.R.S32.HI R19, RZ, 0x1f, R7 ;  /* 0x0000001fff139819 */ /* 0x000fe20000011407 */
[----:B------:R-:W-:Y:S01]  /*01f0*/  @P1 IMAD R2, R0, c[0x0][0x374], R11 ;  /* 0x0000dd0000021a24 */ /* 0x000fe200078e020b */
[----:B------:R-:W-:Y:S01]  /*0200*/  @P1 MOV R4, R10 ;  /* 0x0000000a00041202 */ /* 0x000fe20000000f00 */
[----:B------:R-:W-:-:S04]  /*0210*/  IMAD.WIDE R10, R7, c[0x0][0x224], RZ ;  /* 0x00008900070a7a25 */ /* 0x000fc800078e02ff */
[----:B------:R-:W-:-:S04]  /*0220*/  @P1 IMAD.WIDE.U32 R14, R0, c[0x0][0x1e8], RZ ;  /* 0x00007a00000e1a25 */ /* 0x000fc800078e00ff */
[----:B------:R-:W-:Y:S02]  /*0230*/  @!P1 IMAD R6, R3, c[0x0][0x368], RZ ;  /* 0x0000da0003069a24 */ /* 0x000fe400078e02ff */
[----:B------:R-:W-:Y:S02]  /*0240*/  IMAD R18, R11, c[0x0][0x1c0], RZ ;  /* 0x000070000b127a24 */ /* 0x000fe400078e02ff */
[----:B------:R-:W-:-:S04]  /*0250*/  @!P1 IMAD.WIDE.U32 R12, R7, c[0x0][0x368], RZ ;  /* 0x0000da00070c9a25 */ /* 0x000fc800078e00ff */
[----:B------:R-:W-:Y:S01]  /*0260*/  @!P1 IMAD R11, R7, c[0x0][0x36c], R6 ;  /* 0x0000db00070b9a24 */ /* 0x000fe200078e0206 */
[----:B------:R-:W-:Y:S01]  /*0270*/  @P1 MOV R6, R14 ;  /* 0x0000000e00061202 */ /* 0x000fe20000000f00 */
[----:B------:R-:W-:Y:S01]  /*0280*/  @!P1 IMAD R14, R19, c[0x0][0x1e0], RZ ;  /* 0x00007800130e9a24 */ /* 0x000fe200078e02ff */
[----:B------:R-:W-:Y:S01]  /*0290*/  IADD3 R19, P0, R5, R16, RZ ;  /* 0x0000001005137210 */ /* 0x000fe20007f1e0ff */
[----:B------:R-:W-:Y:S01]  /*02a0*/  @P1 IMAD R3, R0, c[0x0][0x1ec], R15 ;  /* 0x00007b0000031a24 */ /* 0x000fe200078e020f */
[----:B------:R-:W-:Y:S01]  /*02b0*/  @!P1 IADD3 R2, R13, R11, RZ ;  /* 0x0000000b0d029210 */ /* 0x000fe20007ffe0ff */
[----:B------:R-:W-:Y:S01]  /*02c0*/  IMAD R15, R10, R9, R18 ;  /* 0x000000090a0f7224 */ /* 0x000fe200078e0212 */
[----:B------:R-:W-:Y:S01]  /*02d0*/  SHF.R.S32.HI R18, RZ, 0x1f, R5 ;  /* 0x0000001fff127819 */ /* 0x000fe20000011405 */
[----:B------:R-:W-:Y:S02]  /*02e0*/  @!P1 IMAD.MOV.U32 R4, RZ, RZ, R12 ;  /* 0x000000ffff049224 */ /* 0x000fe400078e000c */
[----:B------:R-:W-:-:S04]  /*02f0*/  @!P1 IMAD.WIDE.U32 R12, R7, c[0x0][0x1e0], RZ ;  /* 0x00007800070c9a25 */ /* 0x000fc800078e00ff */
[----:B------:R-:W-:Y:S01]  /*0300*/  @!P1 IMAD R9, R7, c[0x0][0x1e4], R14 ;  /* 0x0000790007099a24 */ /* 0x000fe200078e020e */
[----:B------:R-:W-:Y:S01]  /*0310*/  @!P1 MOV R6, R12 ;  /* 0x0000000c00069202 */ /* 0x000fe20000000f00 */
[----:B------:R-:W-:-:S04]  /*0320*/  IMAD.WIDE.U32 R10, R10, c[0x0][0x1c0], RZ ;  /* 0x000070000a0a7a25 */ /* 0x000fc800078e00ff */
[----:B------:R-:W-:Y:S01]  /*0330*/  @!P1 IMAD.IADD R3, R13, 0x1, R9 ;  /* 0x000000010d039824 */ /* 0x000fe200078e0209 */
[----:B------:R-:W-:Y:S01]  /*0340*/  MOV R9, c[0x0][0x22c] ;  /* 0x00008b0000097a02 */ /* 0x000fe20000000f00 */
[----:B------:R-:W-:Y:S01]  /*0350*/  @P1 IMAD.MOV.U32 R21, RZ, RZ, R0 ;  /* 0x000000ffff151224 */ /* 0x000fe200078e0000 */
[----:B------:R-:W-:Y:S01]  /*0360*/  IADD3 R11, R11, R15, RZ ;  /* 0x0000000f0b0b7210 */ /* 0x000fe20007ffe0ff */
[----:B------:R-:W-:Y:S01]  /*0370*/  IMAD.WIDE R12, R52, c[0x0][0x22c], RZ ;  /* 0x00008b00340c7a25 */ /* 0x000fe200078e02ff */
[----:B------:R-:W-:-:S03]  /*0380*/  SHF.R.S32.HI R9, RZ, 0x1f, R9 ;  /* 0x0000001fff097819 */ /* 0x000fc60000011409 */
[----:B------:R-:W-:Y:S02]  /*0390*/  IMAD R11, R11, c[0x0][0x22c], RZ ;  /* 0x00008b000b0b7a24 */ /* 0x000fe400078e02ff */
[----:B------:R-:W-:Y:S02]  /*03a0*/  @!P1 IMAD.MOV.U32 R21, RZ, RZ, -0x1 ;  /* 0xffffffffff159424 */ /* 0x000fe400078e00ff */
[----:B------:R-:W-:Y:S01]  /*03b0*/  IMAD R11, R9, R10, R11 ;  /* 0x0000000a090b7224 */ /* 0x000fe200078e020b */
[----:B------:R-:W-:Y:S01]  /*03c0*/  IADD3.X R9, R18, R17, RZ, P0, !PT ;  /* 0x0000001112097210 */ /* 0x000fe200007fe4ff */
[----:B------:R-:W-:Y:S01]  /*03d0*/  IMAD.MOV.U32 R15, RZ, RZ, RZ ;  /* 0x000000ffff0f7224 */ /* 0x000fe200078e00ff */
[----:B------:R-:W-:Y:S01]  /*03e0*/  ISETP.NE.AND P0, PT, RZ, UR6, PT ;  /* 0x00000006ff007c0c */ /* 0x000fe2000bf05270 */
[----:B------:R-:W-:Y:S02]  /*03f0*/  IMAD R14, R13, R21, RZ ;  /* 0x000000150d0e7224 */ /* 0x000fe400078e02ff */
[----:B------:R-:W-:-:S02]  /*0400*/  IMAD R20, R9, R12, RZ ;  /* 0x0000000c09147224 */ /* 0x000fc400078e02ff */
[----:B------:R-:W-:Y:S02]  /*0410*/  IMAD R23, R12, R15, R14 ;  /* 0x0000000f0c177224 */ /* 0x000fe400078e020e */
[----:B------:R-:W-:-:S04]  /*0420*/  IMAD.WIDE.U32 R14, R10, c[0x0][0x22c], RZ ;  /* 0x00008b000a0e7a25 */ /* 0x000fc800078e00ff */
[----:B------:R-:W-:-:S04]  /*0430*/  IMAD.WIDE.U32 R16, R12, R21, RZ ;  /* 0x000000150c107225 */ /* 0x000fc800078e00ff */
[----:B------:R-:W-:Y:S01]  /*0440*/  IMAD.IADD R21, R15, 0x1, R11 ;  /* 0x000000010f157824 */ /* 0x000fe200078e020b */
[----:B------:R-:W-:Y:S01]  /*0450*/  @P1 IADD3 R21, R17, R23, RZ ;  /* 0x0000001711151210 */ /* 0x000fe20007ffe0ff */
[----:B0-----:R-:W-:Y:S02]  /*0460*/  IMAD R9, R58, c[0x0][0x22c], RZ ;  /* 0x00008b003a097a24 */ /* 0x001fe400078e02ff */
[----:B------:R-:W-:-:S03]  /*0470*/  IMAD.WIDE.U32 R10, R19, R12, RZ ;  /* 0x0000000c130a7225 */ /* 0x000fc600078e00ff */
[----:B------:R-:W-:Y:S01]  /*0480*/  SHF.R.S32.HI R15, RZ, 0x1f, R9 ;  /* 0x0000001fff0f7819 */ /* 0x000fe20000011409 */
[----:B------:R-:W-:Y:S01]  /*0490*/  IMAD R19, R13, R19, R20 ;  /* 0x000000130d137224 */ /* 0x000fe200078e0214 */
[----:B------:R-:W-:Y:S02]  /*04a0*/  SEL R20, R14, R16, !P1 ;  /* 0x000000100e147207 */ /* 0x000fe40004800000 */
[----:B------:R-:W-:Y:S01]  /*04b0*/  SHF.R.S32.HI R13, RZ, 0x1f, R58 ;  /* 0x0000001fff0d7819 */ /* 0x000fe2000001143a */
[----:B------:R-:W-:Y:S01]  /*04c0*/  IMAD.IADD R22, R11, 0x1, R19 ;  /* 0x000000010b167824 */ /* 0x000fe200078e0213 */
[----:B------:R-:W-:Y:S05]  /*04d0*/  @!P0 BRA `(.L_x_508) ;  /* 0x0000007000008947 */ /* 0x000fea0003800000 */
[----:B-1----:R-:W-:Y:S01]  /*04e0*/  HFMA2.MMA R12, -RZ, RZ, 0, 7.62939453125e-06 ;  /* 0x00000080ff0c7435 */ /* 0x002fe200000001ff */
[----:B------:R-:W-:Y:S02]  /*04f0*/  @!P1 IMAD R0, R7, c[0x0][0x224], RZ ;  /* 0x0000890007009a24 */ /* 0x000fe400078e02ff */
[----:B------:R-:W-:-:S03]  /*0500*/  IMAD.MOV.U32 R17, RZ, RZ, c[0x0][0x210] ;  /* 0x00008400ff117624 */ /* 0x000fc600078e00ff */
[----:B------:R-:W-:-:S04]  /*0510*/  LEA R0, R7, R0, 0x7 ;  /* 0x0000000007007211 */ /* 0x000fc800078e38ff */
[----:B------:R-:W-:-:S04]  /*0520*/  IMAD R7, R12, R17, c[0x0][0x234] ;  /* 0x00008d000c077624 */ /* 0x000fc800078e0211 */
[----:B------:R-:W-:Y:S01]  /*0530*/  IMAD R0, R7, R58, R0 ;  /* 0x0000003a07007224 */ /* 0x000fe200078e0200 */
[----:B------:R-:W-:Y:S05]  /*0540*/  BRA `(.L_x_509) ;  /* 0x0000002000007947 */ /* 0x000fea0003800000 */
.L_x_508:
[----:B-1----:R-:W-:-:S04]  /*0550*/  IMAD R0, R7, c[0x0][0x1c0], R58 ;  /* 0x0000700007007a24 */ /* 0x002fc800078e023a */
[----:B------:R-:W-:Y:S02]  /*0560*/  IMAD R0, R0, c[0x0][0x224], RZ ;  /* 0x0000890000007a24 */ /* 0x000fe400078e02ff */
.L_x_509:
[----:B------:R-:W-:Y:S01]  /*0570*/  SHF.R.S32.HI R12, RZ, 0x1f, R53 ;  /* 0x0000001fff0c7819 */ /* 0x000fe20000011435 */
[----:B------:R-:W-:Y:S01]  /*0580*/  IMAD R52, R52, c[0x0][0x22c], RZ ;  /* 0x00008b0034347a24 */ /* 0x000fe200078e02ff */
[----:B------:R-:W-:Y:S01]  /*0590*/  IADD3 R20, P0, P1, R10, R20, R9 ;  /* 0x000000140a147210 */ /* 0x000fe2000791e009 */
[----:B------:R-:W-:Y:S01]  /*05a0*/  IMAD R10, R18, c[0x0][0x370], RZ ;  /* 0x0000dc00120a7a24 */ /* 0x000fe200078e02ff */
[-C--:B------:R-:W-:Y:S01]  /*05b0*/  LEA.HI R7, R12, R53.reuse, RZ, 0x4 ;  /* 0x000000350c077211 */ /* 0x080fe200078f20ff */
[----:B------:R-:W-:Y:S01]  /*05c0*/  IMAD R18, R18, c[0x0][0x1e8], RZ ;  /* 0x00007a0012127a24 */ /* 0x000fe200078e02ff */
[-C--:B------:R-:W-:Y:S01]  /*05d0*/  LEA.HI R12, R12, R53.reuse, RZ, 0x3 ;  /* 0x000000350c0c7211 */ /* 0x080fe200078f18ff */
[----:B------:R-:W-:Y:S01]  /*05e0*/  IMAD.IADD R0, R5, 0x1, R0 ;  /* 0x0000000105007824 */ /* 0x000fe200078e0200 */
[----:B------:R-:W-:Y:S01]  /*05f0*/  LOP3.LUT R16, R7, 0x3ffffff0, RZ, 0xc0, !PT ;  /* 0x3ffffff007107812 */ /* 0x000fe200078ec0ff */
[----:B------:R-:W-:Y:S01]  /*0600*/  IMAD R18, R5, c[0x0][0x1ec], R18 ;  /* 0x00007b0005127a24 */ /* 0x000fe200078e0212 */
[----:B------:R-:W-:Y:S01]  /*0610*/  LOP3.LUT R14, R12, 0x1ffffff8, RZ, 0xc0, !PT ;  /* 0x1ffffff80c0e7812 */ /* 0x000fe200078ec0ff */
[----:B------:R-:W-:Y:S01]  /*0620*/  IMAD R61, R13, c[0x0][0x1f0], RZ ;  /* 0x00007c000d3d7a24 */ /* 0x000fe200078e02ff */
[----:B------:R-:W-:Y:S01]  /*0630*/  SHF.R.S32.HI R9, RZ, 0x4, R7 ;  /* 0x00000004ff097819 */ /* 0x000fe20000011407 */
[----:B------:R-:W-:Y:S01]  /*0640*/  IMAD.IADD R16, R53, 0x1, -R16 ;  /* 0x0000000135107824 */ /* 0x000fe200078e0a10 */
[----:B------:R-:W-:Y:S01]  /*0650*/  IADD3 R14, -R14, R53, RZ ;  /* 0x000000350e0e7210 */ /* 0x000fe20007ffe1ff */
[----:B------:R-:W-:Y:S01]  /*0660*/  BSSY B0, `(.L_x_510) ;  /* 0x0000039000007945 */ /* 0x000fe20003800000 */
[----:B------:R-:W-:Y:S01]  /*0670*/  SHF.R.S32.HI R56, RZ, 0x3, R12 ;  /* 0x00000003ff387819 */ /* 0x000fe2000001140c */
[----:B------:R-:W-:Y:S01]  /*0680*/  IMAD.SHL.U32 R7, R16, 0x4, RZ ;  /* 0x0000000410077824 */ /* 0x000fe200078e00ff */
[----:B------:R-:W-:Y:S01]  /*0690*/  SHF.L.U32 R54, R14, 0x3, RZ ;  /* 0x000000030e367819 */ /* 0x000fe200000006ff */
[----:B------:R-:W-:Y:S01]  /*06a0*/  IMAD R61, R58, c[0x0][0x1f4], R61 ;  /* 0x00007d003a3d7a24 */ /* 0x000fe200078e023d */
[----:B------:R-:W-:Y:S01]  /*06b0*/  IADD3 R14, -R5, R8, RZ ;  /* 0x00000008050e7210 */ /* 0x000fe20007ffe1ff */
[----:B------:R-:W-:Y:S01]  /*06c0*/  IMAD R7, R9, R52, R7 ;  /* 0x0000003409077224 */ /* 0x000fe200078e0207 */
[----:B------:R-:W-:Y:S01]  /*06d0*/  SHF.R.S32.HI R55, RZ, 0x1f, R54 ;  /* 0x0000001fff377819 */ /* 0x000fe20000011436 */
[----:B------:R-:W-:Y:S01]  /*06e0*/  CS2R R24, SRZ ;  /* 0x0000000000187805 */ /* 0x000fe2000001ff00 */
[----:B------:R-:W-:Y:S01]  /*06f0*/  IADD3.X R16, R22, R21, R15, P0, P1 ;  /* 0x0000001516107210 */ /* 0x000fe200007e240f */
[C---:B------:R-:W-:Y:S01]  /*0700*/  IMAD R15, R5.reuse, c[0x0][0x374], R10 ;  /* 0x0000dd00050f7a24 */ /* 0x040fe200078e020a */
[----:B------:R-:W-:Y:S01]  /*0710*/  ISETP.GE.AND P0, PT, R56, R14, PT ;  /* 0x0000000e3800720c */ /* 0x000fe20003f06270 */
[--C-:B------:R-:W-:Y:S01]  /*0720*/  IMAD.WIDE.U32 R8, R5, c[0x0][0x370], R54.reuse ;  /* 0x0000dc0005087a25 */ /* 0x100fe200078e0036 */
[----:B------:R-:W-:Y:S01]  /*0730*/  IADD3 R12, P2, R7, R20, RZ ;  /* 0x00000014070c7210 */ /* 0x000fe20007f5e0ff */
[----:B------:R-:W-:Y:S01]  /*0740*/  CS2R R22, SRZ ;  /* 0x0000000000167805 */ /* 0x000fe2000001ff00 */
[----:B------:R-:W-:Y:S01]  /*0750*/  CS2R R20, SRZ ;  /* 0x0000000000147805 */ /* 0x000fe2000001ff00 */
[----:B------:R-:W-:Y:S01]  /*0760*/  IMAD.WIDE.U32 R10, R5, c[0x0][0x1e8], R54 ;  /* 0x00007a00050a7a25 */ /* 0x000fe200078e0036 */
[----:B------:R-:W-:Y:S01]  /*0770*/  IADD3 R28, P3, R4, R8, RZ ;  /* 0x00000008041c7210 */ /* 0x000fe20007f7e0ff */
[----:B------:R-:W-:Y:S01]  /*0780*/  CS2R R26, SRZ ;  /* 0x00000000001a7805 */ /* 0x000fe2000001ff00 */
[----:B------:R-:W-:-:S02]  /*0790*/  IADD3 R5, R56, 0x20, RZ ;  /* 0x0000002038057810 */ /* 0x000fc40007ffe0ff */
[----:B------:R-:W-:Y:S01]  /*07a0*/  IADD3.X R29, R2, R9, R15, P3, !PT ;  /* 0x00000009021d7210 */ /* 0x000fe20001ffe40f */
[----:B------:R-:W-:Y:S01]  /*07b0*/  IMAD R9, R13, c[0x0][0x378], RZ ;  /* 0x0000de000d097a24 */ /* 0x000fe200078e02ff */
[----:B------:R-:W-:Y:S02]  /*07c0*/  IADD3 R6, P3, R6, R10, RZ ;  /* 0x0000000a06067210 */ /* 0x000fe40007f7e0ff */
[----:B------:R-:W-:Y:S01]  /*07d0*/  ISETP.GE.AND P1, PT, R5, R14, PT ;  /* 0x0000000e0500720c */ /* 0x000fe20003f26270 */
[C---:B------:R-:W-:Y:S01]  /*07e0*/  IMAD R33, R58.reuse, c[0x0][0x37c], R9 ;  /* 0x0000df003a217a24 */ /* 0x040fe200078e0209 */
[----:B------:R-:W-:Y:S01]  /*07f0*/  LEA.HI.X.SX32 R5, R7, R16, 0x1, P2 ;  /* 0x0000001007057211 */ /* 0x000fe200010f0eff */
[----:B------:R-:W-:Y:S01]  /*0800*/  IMAD.WIDE.U32 R28, R58, c[0x0][0x378], R28 ;  /* 0x0000de003a1c7a25 */ /* 0x000fe200078e001c */
[----:B------:R-:W-:Y:S01]  /*0810*/  IADD3.X R7, R3, R11, R18, P3, !PT ;  /* 0x0000000b03077210 */ /* 0x000fe20001ffe412 */
[----:B------:R-:W-:Y:S01]  /*0820*/  CS2R R8, SRZ ;  /* 0x0000000000087805 */ /* 0x000fe2000001ff00 */
[----:B------:R-:W-:Y:S01]  /*0830*/  LEA R2, P2, R12, c[0x0][0x350], 0x2 ;  /* 0x0000d4000c027a11 */ /* 0x000fe200078410ff */
[----:B------:R-:W-:Y:S01]  /*0840*/  CS2R R10, SRZ ;  /* 0x00000000000a7805 */ /* 0x000fe2000001ff00 */
[----:B------:R-:W-:Y:S01]  /*0850*/  CS2R R14, SRZ ;  /* 0x00000000000e7805 */ /* 0x000fe2000001ff00 */
[----:B------:R-:W-:Y:S01]  /*0860*/  IMAD.WIDE.U32 R58, R58, c[0x0][0x1f0], R6 ;  /* 0x00007c003a3a7a25 */ /* 0x000fe200078e0006 */
[----:B------:R-:W-:Y:S01]  /*0870*/  LEA.HI.X R3, R12, c[0x0][0x354], R5, 0x2, P2 ;  /* 0x0000d5000c037a11 */ /* 0x000fe200010f1405 */
[----:B------:R-:W-:Y:S01]  /*0880*/  CS2R R6, SRZ ;  /* 0x0000000000067805 */ /* 0x000fe2000001ff00 */
[----:B------:R-:W-:Y:S01]  /*0890*/  CS2R R12, SRZ ;  /* 0x00000000000c7805 */ /* 0x000fe2000001ff00 */
[----:B------:R-:W-:Y:S01]  /*08a0*/  CS2R R4, SRZ ;  /* 0x0000000000047805 */ /* 0x000fe2000001ff00 */
[----:B------:R-:W-:Y:S01]  /*08b0*/  CS2R R16, SRZ ;  /* 0x0000000000107805 */ /* 0x000fe2000001ff00 */
[----:B------:R-:W-:Y:S01]  /*08c0*/  CS2R R18, SRZ ;  /* 0x0000000000127805 */ /* 0x000fe2000001ff00 */
[----:B------:R-:W-:Y:S01]  /*08d0*/  SHF.R.S32.HI R57, RZ, 0x1f, R56 ;  /* 0x0000001fff397819 */ /* 0x000fe20000011438 */
[----:B------:R-:W-:Y:S01]  /*08e0*/  IMAD.IADD R33, R29, 0x1, R33 ;  /* 0x000000011d217824 */ /* 0x000fe200078e0221 */
[----:B------:R-:W-:Y:S01]  /*08f0*/  IADD3 R62, R54, 0x40, RZ ;  /* 0x00000040363e7810 */ /* 0x000fe20007ffe0ff */
        /* <DEDUP_REMOVED lines=15> */
.L_x_511:
[----:B------:R-:W-:Y:S05]  /*09f0*/  BSYNC B0 ;  /* 0x0000000000007941 */ /* 0x000fea0003800000 */
.L_x_510:
[----:B------:R-:W-:Y:S01]  /*0a00*/  BSSY B0, `(.L_x_512) ;  /* 0x0000012000007945 */ /* 0x000fe20003800000 */
[----:B------:R-:W-:Y:S05]  /*0a10*/  @P1 BRA `(.L_x_513) ;  /* 0x0000010000001947 */ /* 0x000fea0003800000 */
[----:B------:R-:W-:Y:S02]  /*0a20*/  IADD3 R31, P2, R56, 0x20, RZ ;  /* 0x00000020381f7810 */ /* 0x000fe40007f5e0ff */
[----:B------:R-:W-:-:S02]  /*0a30*/  IADD3 R32, R54, 0x80, RZ ;  /* 0x0000008036207810 */ /* 0x000fc40007ffe0ff */
[----:B------:R-:W-:Y:S02]  /*0a40*/  IADD3.X R29, RZ, R57, RZ, P2, !PT ;  /* 0x00000039ff1d7210 */ /* 0x000fe400017fe4ff */
[----:B------:R-:W-:Y:S02]  /*0a50*/  ISETP.GE.AND P5, PT, R32, c[0x0][0x220], PT ;  /* 0x0000880020007a0c */ /* 0x000fe40003fa6270 */
[----:B------:R-:W-:Y:S01]  /*0a60*/  ISETP.GE.AND P3, PT, R54, c[0x0][0x220], PT ;  /* 0x0000880036007a0c */ /* 0x000fe20003f66270 */
[----:B------:R-:W-:Y:S01]  /*0a70*/  IMAD R30, R29, c[0x0][0x370], RZ ;  /* 0x0000dc001d1e7a24 */ /* 0x000fe200078e02ff */
[----:B------:R-:W-:Y:S01]  /*0a80*/  ISETP.GE.AND P4, PT, R62, c[0x0][0x220], PT ;  /* 0x000088003e007a0c */ /* 0x000fe20003f86270 */
[----:B------:R-:W-:-:S04]  /*0a90*/  IMAD.MOV.U32 R29, RZ, RZ, R33 ;  /* 0x000000ffff1d7224 */ /* 0x000fc800078e0021 */
[----:B------:R-:W-:-:S04]  /*0aa0*/  IMAD.WIDE.U32 R28, R31, c[0x0][0x370], R28 ;  /* 0x0000dc001f1c7a25 */ /* 0x000fc800078e001c */
[----:B------:R-:W-:Y:S01]  /*0ab0*/  IMAD R31, R31, c[0x0][0x374], R30 ;  /* 0x0000dd001f1f7a24 */ /* 0x000fe200078e021e */
[----:B------:R-:W-:-:S04]  /*0ac0*/  LEA R30, P2, R28, c[0x0][0x330], 0x1 ;  /* 0x0000cc001c1e7a11 */ /* 0x000fc800078408ff */
[----:B------:R-:W-:-:S04]  /*0ad0*/  IADD3 R29, R29, R31, RZ ;  /* 0x0000001f1d1d7210 */ /* 0x000fc80007ffe0ff */
[----:B------:R-:W-:-:S05]  /*0ae0*/  LEA.HI.X R31, R28, c[0x0][0x334], R29, 0x1, P2 ;  /* 0x0000cd001c1f7a11 */ /* 0x000fca00010f0c1d */
[----:B------:R1:W5:Y:S04]  /*0af0*/  @!P3 LDG.E.128 R12, [R30.64] ;  /* 0x000000041e0cb981 */ /* 0x000368000c1e1d00 */
[----:B------:R1:W5:Y:S04]  /*0b00*/  @!P4 LDG.E.128 R16, [R30.64+0x80] ;  /* 0x000080041e10c981 */ /* 0x000368000c1e1d00 */
[----:B------:R1:W5:Y:S02]  /*0b10*/  @!P5 LDG.E.128 R24, [R30.64+0x100] ;  /* 0x000100041e18d981 */ /* 0x000364000c1e1d00 */
.L_x_513:
[----:B------:R-:W-:Y:S05]  /*0b20*/  BSYNC B0 ;  /* 0x0000000000007941 */ /* 0x000fea0003800000 */
.L_x_512:
[----:B------:R-:W-:Y:S01]  /*0b30*/  BSSY B0, `(.L_x_514) ;  /* 0x0000018000007945 */ /* 0x000fe20003800000 */
[----:B------:R-:W-:Y:S01]  /*0b40*/  CS2R R28, SRZ ;  /* 0x00000000001c7805 */ /* 0x000fe2000001ff00 */
[----:B-1----:R-:W-:Y:S01]  /*0b50*/  CS2R R30, SRZ ;  /* 0x00000000001e7805 */ /* 0x002fe2000001ff00 */
[----:B------:R-:W-:Y:S01]  /*0b60*/  CS2R R32, SRZ ;  /* 0x0000000000207805 */ /* 0x000fe2000001ff00 */
[----:B0-----:R-:W-:Y:S01]  /*0b70*/  CS2R R34, SRZ ;  /* 0x0000000000227805 */ /* 0x001fe2000001ff00 */
[----:B------:R-:W-:Y:S01]  /*0b80*/  IMAD.MOV.U32 R40, RZ, RZ, RZ ;  /* 0x000000ffff287224 */ /* 0x000fe200078e00ff */
[----:B------:R-:W-:Y:S01]  /*0b90*/  CS2R R36, SRZ ;  /* 0x0000000000247805 */ /* 0x000fe2000001ff00 */
[----:B------:R-:W-:Y:S01]  /*0ba0*/  CS2R R38, SRZ ;  /* 0x0000000000267805 */ /* 0x000fe2000001ff00 */
[----:B------:R-:W-:Y:S01]  /*0bb0*/  IADD3 R61, R59, R61, RZ ;  /* 0x0000003d3b3d7210 */ /* 0x000fe20007ffe0ff */
[----:B------:R-:W-:Y:S05]  /*0bc0*/  @P0 BRA `(.L_x_515) ;  /* 0x000000e000000947 */ /* 0x000fea0003800000 */
[----:B------:R-:W-:Y:S01]  /*0bd0*/  IMAD R41, R57, c[0x0][0x1e8], RZ ;  /* 0x00007a0039297a24 */ /* 0x000fe200078e02ff */
[C---:B------:R-:W-:Y:S01]  /*0be0*/  IADD3 R44, R54.reuse, 0x80, RZ ;  /* 0x00000080362c7810 */ /* 0x040fe20007ffe0ff */
[----:B------:R-:W-:Y:S01]  /*0bf0*/  IMAD.MOV.U32 R60, RZ, RZ, R58 ;  /* 0x000000ffff3c7224 */ /* 0x000fe200078e003a */
[----:B------:R-:W-:Y:S01]  /*0c00*/  ISETP.GE.AND P2, PT, R54, c[0x0][0x220], PT ;  /* 0x0000880036007a0c */ /* 0x000fe20003f46270 */
[----:B------:R-:W-:Y:S01]  /*0c10*/  IMAD R41, R56, c[0x0][0x1ec], R41 ;  /* 0x00007b0038297a24 */ /* 0x000fe200078e0229 */
        /* <DEDUP_REMOVED lines=9> */
.L_x_515:
[----:B------:R-:W-:Y:S05]  /*0cb0*/  BSYNC B0 ;  /* 0x0000000000007941 */ /* 0x000fea0003800000 */
.L_x_514:
[----:B------:R-:W-:Y:S01]  /*0cc0*/  BSSY B0, `(.L_x_516) ;  /* 0x0000019000007945 */ /* 0x000fe20003800000 */
[----:B0-----:R-:W-:Y:S01]  /*0cd0*/  CS2R R44, SRZ ;  /* 0x00000000002c7805 */ /* 0x001fe2000001ff00 */
[----:B------:R-:W-:Y:S01]  /*0ce0*/  IMAD.MOV.U32 R41, RZ, RZ, RZ ;  /* 0x000000ffff297224 */ /* 0x000fe200078e00ff */
[----:B------:R-:W-:Y:S01]  /*0cf0*/  CS2R R42, SRZ ;  /* 0x00000000002a7805 */ /* 0x000fe2000001ff00 */
[----:B------:R-:W-:Y:S01]  /*0d00*/  CS2R R46, SRZ ;  /* 0x00000000002e7805 */ /* 0x000fe2000001ff00 */
[----:B------:R-:W-:Y:S01]  /*0d10*/  CS2R R48, SRZ ;  /* 0x0000000000307805 */ /* 0x000fe2000001ff00 */
[----:B------:R-:W-:Y:S01]  /*0d20*/  CS2R R50, SRZ ;  /* 0x0000000000327805 */ /* 0x000fe2000001ff00 */
[----:B------:R-:W-:Y:S05]  /*0d30*/  @P1 BRA `(.L_x_517) ;  /* 0x0000011000001947 */ /* 0x000fea0003800000 */
[----:B------:R-:W-:Y:S01]  /*0d40*/  IADD3 R59, P0, R56, 0x20, RZ ;  /* 0x00000020383b7810 */ /* 0x000fe20007f1e0ff */
[----:B------:R-:W-:Y:S01]  /*0d50*/  IMAD.MOV.U32 R56, RZ, RZ, R58 ;  /* 0x000000ffff387224 */ /* 0x000fe200078e003a */
[----:B------:R-:W-:-:S02]  /*0d60*/  ISETP.GE.AND P1, PT, R54, c[0x0][0x220], PT ;  /* 0x0000880036007a0c */ /* 0x000fc40003f26270 */
[----:B------:R-:W-:Y:S02]  /*0d70*/  IADD3.X R55, RZ, R57, RZ, P0, !PT ;  /* 0x00000039ff377210 */ /* 0x000fe400007fe4ff */
[----:B------:R-:W-:Y:S02]  /*0d80*/  MOV R57, R61 ;  /* 0x0000003d00397202 */ /* 0x000fe40000000f00 */
[----:B------:R-:W-:Y:S01]  /*0d90*/  IADD3 R54, R54, 0x80, RZ ;  /* 0x0000008036367810 */ /* 0x000fe20007ffe0ff */
[----:B------:R-:W-:Y:S01]  /*0da0*/  IMAD R55, R55, c[0x0][0x1e8], RZ ;  /* 0x00007a0037377a24 */ /* 0x000fe200078e02ff */
[----:B------:R-:W-:Y:S01]  /*0db0*/  ISETP.GE.AND P2, PT, R62, c[0x0][0x220], PT ;  /* 0x000088003e007a0c */ /* 0x000fe20003f46270 */
[----:B------:R-:W-:Y:S01]  /*0dc0*/  IMAD.WIDE.U32 R56, R59, c[0x0][0x1e8], R56 ;  /* 0x00007a003b387a25 */ /* 0x000fe200078e0038 */
[----:B------:R-:W-:-:S03]  /*0dd0*/  ISETP.GE.AND P3, PT, R54, c[0x0][0x220], PT ;  /* 0x0000880036007a0c */ /* 0x000fc60003f66270 */
[----:B------:R-:W-:Y:S01]  /*0de0*/  IMAD R55, R59, c[0x0][0x1ec], R55 ;  /* 0x00007b003b377a24 */ /* 0x000fe200078e0237 */
[----:B------:R-:W-:-:S03]  /*0df0*/  LEA R54, P0, R56, c[0x0][0x1d0], 0x1 ;  /* 0x0000740038367a11 */ /* 0x000fc600078008ff */
[----:B------:R-:W-:-:S05]  /*0e00*/  IMAD.IADD R55, R57, 0x1, R55 ;  /* 0x0000000139377824 */ /* 0x000fca00078e0237 */
[----:B------:R-:W-:-:S05]  /*0e10*/  LEA.HI.X R55, R56, c[0x0][0x1d4], R55, 0x1, P0 ;  /* 0x0000750038377a11 */ /* 0x000fca00000f0c37 */
[----:B------:R0:W5:Y:S04]  /*0e20*/  @!P1 LDG.E.128 R44, [R54.64] ;  /* 0x00000004362c9981 */ /* 0x000168000c1e1d00 */
[----:B------:R0:W5:Y:S04]  /*0e30*/  @!P2 LDG.E.128 R48, [R54.64+0x80] ;  /* 0x000080043630a981 */ /* 0x000168000c1e1d00 */
[----:B------:R0:W5:Y:S02]  /*0e40*/  @!P3 LDG.E.128 R40, [R54.64+0x100] ;  /* 0x000100043628b981 */ /* 0x000164000c1e1d00 */
.L_x_517:
[----:B------:R-:W-:Y:S05]  /*0e50*/  BSYNC B0 ;  /* 0x0000000000007941 */ /* 0x000fea0003800000 */
.L_x_516:
[----:B0----5:R-:W-:Y:S02]  /*0e60*/  LOP3.LUT R54, R4, 0xffff0000, RZ, 0xc0, !PT ;  /* 0xffff000004367812 */ /* 0x021fe400078ec0ff */
[----:B------:R-:W-:-:S02]  /*0e70*/  LOP3.LUT R55, R28, 0xffff0000, RZ, 0xc0, !PT ;  /* 0xffff00001c377812 */ /* 0x000fc400078ec0ff */
[----:B------:R-:W-:Y:S02]  /*0e80*/  SHF.L.U32 R4, R4, 0x10, RZ ;  /* 0x0000001004047819 */ /* 0x000fe400000006ff */
[C---:B------:R-:W-:Y:S01]  /*0e90*/  LOP3.LUT P0, RZ, R53.reuse, 0x7, RZ, 0xc0, !PT ;  /* 0x0000000735ff7812 */ /* 0x040fe2000780c0ff */
[----:B------:R-:W-:Y:S01]  /*0ea0*/  FMUL.FTZ R54, R54, R55 ;  /* 0x0000003736367220 */ /* 0x000fe20000410000 */
[----:B------:R-:W-:Y:S01]  /*0eb0*/  LEA.HI R53, P1, R53, R0, RZ, 0x1d ;  /* 0x0000000035357211 */ /* 0x000fe2000783e8ff */
[----:B------:R-:W-:Y:S01]  /*0ec0*/  IMAD.U32 R55, R28, 0x10000, RZ ;  /* 0x000100001c377824 */ /* 0x000fe200078e00ff */
[----:B------:R-:W-:Y:S02]  /*0ed0*/  SHF.L.U32 R28, R5, 0x10, RZ ;  /* 0x00000010051c7819 */ /* 0x000fe400000006ff */
[----:B------:R-:W-:Y:S01]  /*0ee0*/  LEA.HI.X.SX32 R0, R0, RZ, 0x1, P1 ;  /* 0x000000ff00007211 */ /* 0x000fe200008f0eff */
[----:B------:R-:W-:Y:S01]  /*0ef0*/  FFMA.FTZ R4, R4, R55, R54 ;  /* 0x0000003704047223 */ /* 0x000fe20000010036 */
[----:B------:R-:W-:Y:S01]  /*0f00*/  LOP3.LUT R54, R13, 0xffff0000, RZ, 0xc0, !PT ;  /* 0xffff00000d367812 */ /* 0x000fe200078ec0ff */
[C---:B------:R-:W-:Y:S01]  /*0f10*/  IMAD.U32 R55, R29.reuse, 0x10000, RZ ;  /* 0x000100001d377824 */ /* 0x040fe200078e00ff */
[----:B------:R-:W-:-:S03]  /*0f20*/  LOP3.LUT R29, R29, 0xffff0000, RZ, 0xc0, !PT ;  /* 0xffff00001d1d7812 */ /* 0x000fc600078ec0ff */
[----:B------:R-:W-:Y:S01]  /*0f30*/  FFMA.FTZ R28, R28, R55, R4 ;  /* 0x000000371c1c7223 */ /* 0x000fe20000010004 */
[----:B------:R-:W-:Y:S02]  /*0f40*/  LOP3.LUT R4, R44, 0xffff0000, RZ, 0xc0, !PT ;  /* 0xffff00002c047812 */ /* 0x000fe400078ec0ff */
[C---:B------:R-:W-:Y:S01]  /*0f50*/  LOP3.LUT R55, R12.reuse, 0xffff0000, RZ, 0xc0, !PT ;  /* 0xffff00000c377812 */ /* 0x040fe200078ec0ff */
[----:B------:R-:W-:-:S04]  /*0f60*/  IMAD.U32 R12, R12, 0x10000, RZ ;  /* 0x000100000c0c7824 */ /* 0x000fc800078e00ff */
[----:B------:R-:W-:Y:S01]  /*0f70*/  FMUL.FTZ R4, R4, R55 ;  /* 0x0000003704047220 */ /* 0x000fe20000410000 */
[----:B------:R-:W-:-:S05]  /*0f80*/  SHF.L.U32 R55, R44, 0x10, RZ ;  /* 0x000000102c377819 */ /* 0x000fca00000006ff */
[----:B------:R-:W-:Y:S01]  /*0f90*/  FFMA.FTZ R4, R55, R12, R4 ;  /* 0x0000000c37047223 */ /* 0x000fe20000010004 */
[----:B------:R-:W-:Y:S01]  /*0fa0*/  SHF.L.U32 R55, R45, 0x10, RZ ;  /* 0x000000102d377819 */ /* 0x000fe200000006ff */
[----:B------:R-:W-:Y:S01]  /*0fb0*/  IMAD.U32 R12, R13, 0x10000, RZ ;  /* 0x000100000d0c7824 */ /* 0x000fe200078e00ff */
[----:B------:R-:W-:Y:S01]  /*0fc0*/  LOP3.LUT R45, R45, 0xffff0000, RZ, 0xc0, !PT ;  /* 0xffff00002d2d7812 */ /* 0x000fe200078ec0ff */
[C---:B------:R-:W-:Y:S01]  /*0fd0*/  IMAD.U32 R13, R31.reuse, 0x10000, RZ ;  /* 0x000100001f0d7824 */ /* 0x040fe200078e00ff */
[----:B------:R-:W-:Y:S01]  /*0fe0*/  LOP3.LUT R31, R31, 0xffff0000, RZ, 0xc0, !PT ;  /* 0xffff00001f1f7812 */ /* 0x000fe200078ec0ff */
[----:B------:R-:W-:Y:S01]  /*0ff0*/  FFMA.FTZ R44, R55, R12, R4 ;  /* 0x0000000c372c7223 */ /* 0x000fe20000010004 */
[----:B------:R-:W-:Y:S01]  /*1000*/  LOP3.LUT R55, R5, 0xffff0000, RZ, 0xc0, !PT ;  /* 0xffff000005377812 */ /* 0x000fe200078ec0ff */
[----:B------:R-:W-:Y:S01]  /*1010*/  IMAD.U32 R4, R7, 0x10000, RZ ;  /* 0x0001000007047824 */ /* 0x000fe200078e00ff */
[C---:B------:R-:W-:Y:S01]  /*1020*/  SHF.L.U32 R12, R6.reuse, 0x10, RZ ;  /* 0x00000010060c7819 */ /* 0x040fe200000006ff */
[----:B------:R-:W-:Y:S01]  /*1030*/  FFMA.FTZ R44, R45, R54, R44 ;  /* 0x000000362d2c7223 */ /* 0x000fe2000001002c */
[----:B------:R-:W-:Y:S01]  /*1040*/  LOP3.LUT R5, R6, 0xffff0000, RZ, 0xc0, !PT ;  /* 0xffff000006057812 */ /* 0x000fe200078ec0ff */
[----:B------:R-:W-:Y:S01]  /*1050*/  FFMA.FTZ R29, R55, R29, R28 ;  /* 0x0000001d371d7223 */ /* 0x000fe2000001001c */
[----:B------:R-:W-:-:S02]  /*1060*/  LOP3.LUT R6, R7, 0xffff0000, RZ, 0xc0, !PT ;  /* 0xffff000007067812 */ /* 0x000fc400078ec0ff */
[C---:B------:R-:W-:Y:S02]  /*1070*/  SHF.L.U32 R7, R30.reuse, 0x10, RZ ;  /* 0x000000101e077819 */ /* 0x040fe400000006ff */
[----:B------:R-:W-:Y:S01]  /*1080*/  LOP3.LUT R28, R30, 0xffff0000, RZ, 0xc0, !PT ;  /* 0xffff00001e1c7812 */ /* 0x000fe200078ec0ff */
[----:B------:R-:W-:Y:S01]  /*1090*/  IMAD.U32 R30, R14, 0x10000, RZ ;  /* 0x000100000e1e7824 */ /* 0x000fe200078e00ff */
[----:B------:R-:W-:Y:S01]  /*10a0*/  SHF.L.U32 R45, R46, 0x10, RZ ;  /* 0x000000102e2d7819 */ /* 0x000fe200000006ff */
[----:B------:R-:W-:Y:S01]  /*10b0*/  FFMA.FTZ R29, R12, R7, R29 ;  /* 0x000000070c1d7223 */ /* 0x000fe2000001001d */
[C---:B------:R-:W-:Y:S01]  /*10c0*/  SHF.L.U32 R12, R8.reuse, 0x10, RZ ;  /* 0x00000010080c7819 */ /* 0x040fe200000006ff */
[----:B------:R-:W-:Y:S01]  /*10d0*/  IMAD.U32 R7, R9, 0x10000, RZ ;  /* 0x0001000009077824 */ /* 0x000fe200078e00ff */
[----:B------:R-:W-:Y:S01]  /*10e0*/  LOP3.LUT R8, R8, 0xffff0000, RZ, 0xc0, !PT ;  /* 0xffff000008087812 */ /* 0x000fe200078ec0ff */
[----:B------:R-:W-:Y:S01]  /*10f0*/  FFMA.FTZ R30, R45, R30, R44 ;  /* 0x0000001e2d1e7223 */ /* 0x000fe2000001002c */
[----:B------:R-:W-:Y:S01]  /*1100*/  LOP3.LUT R45, R46, 0xffff0000, RZ, 0xc0, !PT ;  /* 0xffff00002e2d7812 */ /* 0x000fe200078ec0ff */
[----:B------:R-:W-:Y:S01]  /*1110*/  FFMA.FTZ R28, R5, R28, R29 ;  /* 0x0000001c051c7223 */ /* 0x000fe2000001001d */
[----:B------:R-:W-:Y:S01]  /*1120*/  LOP3.LUT R44, R14, 0xffff0000, RZ, 0xc0, !PT ;  /* 0xffff00000e2c7812 */ /* 0x000fe200078ec0ff */
[----:B------:R-:W-:Y:S01]  /*1130*/  IMAD.U32 R14, R33, 0x10000, RZ ;  /* 0x00010000210e7824 */ /* 0x000fe200078e00ff */
[----:B------:R-:W-:-:S02]  /*1140*/  SHF.L.U32 R29, R32, 0x10, RZ ;  /* 0x00000010201d7819 */ /* 0x000fc400000006ff */
        /* <DEDUP_REMOVED lines=31> */
[----:B------:R-:W-:Y:S01]  /*1340*/  FFMA.FTZ R5, R9, R32, R5 ;  /* 0x0000002009057223 */ /* 0x000fe20000010005 */
[----:B------:R-:W-:Y:S01]  /*1350*/  SHF.L.U32 R9, R18, 0x10, RZ ;  /* 0x0000001012097819 */ /* 0x000fe200000006ff */
[----:B------:R-:W-:Y:S01]  /*1360*/  FFMA.FTZ R8, R49, R17, R8 ;  /* 0x0000001131087223 */ /* 0x000fe20000010008 */
[----:B------:R-:W-:Y:S01]  /*1370*/  LOP3.LUT R13, R10, 0xffff0000, RZ, 0xc0, !PT ;  /* 0xffff00000a0d7812 */ /* 0x000fe200078ec0ff */
[----:B------:R-:W-:Y:S01]  /*1380*/  FFMA.FTZ R5, R28, R15, R5 ;  /* 0x0000000f1c057223 */ /* 0x000fe20000010005 */
[----:B------:R-:W-:Y:S01]  /*1390*/  LOP3.LUT R12, R50, 0xffff0000, RZ, 0xc0, !PT ;  /* 0xffff0000320c7812 */ /* 0x000fe200078ec0ff */
[----:B------:R-:W-:Y:S01]  /*13a0*/  FFMA.FTZ R9, R7, R9, R8 ;  /* 0x0000000907097223 */ /* 0x000fe20000010008 */
[----:B------:R-:W-:Y:S01]  /*13b0*/  LOP3.LUT R14, R18, 0xffff0000, RZ, 0xc0, !PT ;  /* 0xffff0000120e7812 */ /* 0x000fe200078ec0ff */
[----:B------:R-:W-:Y:S01]  /*13c0*/  FFMA.FTZ R13, R13, R6, R5 ;  /* 0x000000060d0d7223 */ /* 0x000fe20000010005 */
[----:B------:R-:W-:Y:S01]  /*13d0*/  LOP3.LUT R10, R11, 0xffff0000, RZ, 0xc0, !PT ;  /* 0xffff00000b0a7812 */ /* 0x000fe200078ec0ff */
[C---:B------:R-:W-:Y:S01]  /*13e0*/  IMAD.U32 R11, R35.reuse, 0x10000, RZ ;  /* 0x00010000230b7824 */ /* 0x040fe200078e00ff */
[----:B------:R-:W-:Y:S01]  /*13f0*/  LOP3.LUT R35, R35, 0xffff0000, RZ, 0xc0, !PT ;  /* 0xffff000023237812 */ /* 0x000fe200078ec0ff */
[C---:B------:R-:W-:Y:S01]  /*1400*/  IMAD.U32 R29, R51.reuse, 0x10000, RZ ;  /* 0x00010000331d7824 */ /* 0x040fe200078e00ff */
[----:B------:R-:W-:Y:S01]  /*1410*/  LOP3.LUT R51, R51, 0xffff0000, RZ, 0xc0, !PT ;  /* 0xffff000033337812 */ /* 0x000fe200078ec0ff */
[C---:B------:R-:W-:Y:S01]  /*1420*/  IMAD.U32 R28, R19.reuse, 0x10000, RZ ;  /* 0x00010000131c7824 */ /* 0x040fe200078e00ff */
[----:B------:R-:W-:Y:S01]  /*1430*/  LOP3.LUT R19, R19, 0xffff0000, RZ, 0xc0, !PT ;  /* 0xffff000013137812 */ /* 0x000fe200078ec0ff */
[----:B------:R-:W-:Y:S01]  /*1440*/  FFMA.FTZ R18, R12, R14, R9 ;  /* 0x0000000e0c127223 */ /* 0x000fe20000010009 */
[----:B------:R-:W-:Y:S01]  /*1450*/  SHF.L.U32 R7, R20, 0x10, RZ ;  /* 0x0000001014077819 */ /* 0x000fe200000006ff */
[----:B------:R-:W-:Y:S01]  /*1460*/  FFMA.FTZ R17, R4, R11, R13 ;  /* 0x0000000b04117223 */ /* 0x000fe2000001000d */
        /* <DEDUP_REMOVED lines=13> */
[C---:B------:R-:W-:Y:S01]  /*1540*/  IMAD.U32 R8, R21.reuse, 0x10000, RZ ;  /* 0x0001000015087824 */ /* 0x040fe200078e00ff */
[----:B------:R-:W-:Y:S01]  /*1550*/  LOP3.LUT R21, R21, 0xffff0000, RZ, 0xc0, !PT ;  /* 0xffff000015157812 */ /* 0x000fe200078ec0ff */
[C---:B------:R-:W-:Y:S01]  /*1560*/  IMAD.U32 R11, R37.reuse, 0x10000, RZ ;  /* 0x00010000250b7824 */ /* 0x040fe200078e00ff */
[----:B------:R-:W-:Y:S01]  /*1570*/  LOP3.LUT R14, R37, 0xffff0000, RZ, 0xc0, !PT ;  /* 0xffff0000250e7812 */ /* 0x000fe200078ec0ff */
[----:B------:R-:W-:Y:S01]  /*1580*/  FFMA.FTZ R7, R20, R9, R7 ;  /* 0x0000000914077223 */ /* 0x000fe20000010007 */
[----:B------:R-:W-:Y:S01]  /*1590*/  SHF.L.U32 R6, R22, 0x10, RZ ;  /* 0x0000001016067819 */ /* 0x000fe200000006ff */
[C---:B------:R-:W-:Y:S01]  /*15a0*/  IMAD.U32 R9, R25.reuse, 0x10000, RZ ;  /* 0x0001000019097824 */ /* 0x040fe200078e00ff */
[----:B------:R-:W-:Y:S01]  /*15b0*/  LOP3.LUT R25, R25, 0xffff0000, RZ, 0xc0, !PT ;  /* 0xffff000019197812 */ /* 0x000fe200078ec0ff */
[----:B------:R-:W-:Y:S01]  /*15c0*/  FFMA.FTZ R17, R40, R24, R17 ;  /* 0x0000001828117223 */ /* 0x000fe20000010011 */
[----:B------:R-:W-:Y:S01]  /*15d0*/  SHF.L.U32 R13, R38, 0x10, RZ ;  /* 0x00000010260d7819 */ /* 0x000fe200000006ff */
        /* <DEDUP_REMOVED lines=23> */
[----:B------:R-:W-:Y:S01]  /*1750*/  LEA R12, P1, R53, c[0x0][0x3c8], 0x2 ;  /* 0x0000f200350c7a11 */ /* 0x000fe200078210ff */
[----:B------:R-:W-:Y:S01]  /*1760*/  FFMA.FTZ R5, R5, R16, R6 ;  /* 0x0000001005057223 */ /* 0x000fe20000010006 */
[----:B------:R-:W-:Y:S01]  /*1770*/  LOP3.LUT R6, R43, 0xffff0000, RZ, 0xc0, !PT ;  /* 0xffff00002b067812 */ /* 0x000fe200078ec0ff */
[----:B------:R-:W-:-:S02]  /*1780*/  FFMA.FTZ R7, R10, R9, R7 ;  /* 0x000000090a077223 */ /* 0x000fc40000010007 */
[----:B------:R-:W-:Y:S02]  /*1790*/  FFMA.FTZ R4, R23, R4, R5 ;  /* 0x0000000417047223 */ /* 0x000fe40000010005 */
[----:B------:R-:W-:-:S03]  /*17a0*/  FFMA.FTZ R7, R6, R27, R7 ;  /* 0x0000001b06077223 */ /* 0x000fc60000010007 */
[----:B------:R-:W0:Y:S04]  /*17b0*/  SHFL.BFLY PT, R5, R4, 0x4, 0x1f ;  /* 0x0c801f0004057f89 */ /* 0x000e2800000e0000 */
[----:B------:R-:W1:Y:S01]  /*17c0*/  SHFL.BFLY PT, R6, R7, 0x4, 0x1f ;  /* 0x0c801f0007067f89 */ /* 0x000e6200000e0000 */
[----:B0-----:R-:W-:Y:S02]  /*17d0*/  FADD.FTZ R5, R4, R5 ;  /* 0x0000000504057221 */ /* 0x001fe40000010000 */
[----:B-1----:R-:W-:-:S03]  /*17e0*/  FADD.FTZ R8, R7, R6 ;  /* 0x0000000607087221 */ /* 0x002fc60000010000 */
[----:B------:R-:W0:Y:S04]  /*17f0*/  SHFL.BFLY PT, R6, R5, 0x2, 0x1f ;  /* 0x0c401f0005067f89 */ /* 0x000e2800000e0000 */
[----:B------:R-:W1:Y:S01]  /*1800*/  SHFL.BFLY PT, R9, R8, 0x2, 0x1f ;  /* 0x0c401f0008097f89 */ /* 0x000e6200000e0000 */
[----:B0-----:R-:W-:Y:S02]  /*1810*/  FADD.FTZ R14, R5, R6 ;  /* 0x00000006050e7221 */ /* 0x001fe40000010000 */
[----:B------:R-:W-:-:S03]  /*1820*/  IMAD.WIDE R4, R11, 0x10, R2 ;  /* 0x000000100b047825 */ /* 0x000fc600078e0202 */
[----:B------:R-:W0:Y:S01]  /*1830*/  SHFL.BFLY PT, R13, R14, 0x1, 0x1f ;  /* 0x0c201f000e0d7f89 */ /* 0x000e2200000e0000 */
[----:B-1----:R-:W-:Y:S01]  /*1840*/  FADD.FTZ R9, R8, R9 ;  /* 0x0000000908097221 */ /* 0x002fe20000010000 */
[----:B------:R-:W-:-:S04]  /*1850*/  IADD3 R8, R11, 0x10, R11 ;  /* 0x000000100b087810 */ /* 0x000fc80007ffe00b */
[----:B------:R-:W1:Y:S01]  /*1860*/  SHFL.BFLY PT, R10, R9, 0x1, 0x1f ;  /* 0x0c201f00090a7f89 */ /* 0x000e6200000e0000 */
[----:B------:R-:W-:Y:S02]  /*1870*/  IMAD.IADD R11, R11, 0x1, R8 ;  /* 0x000000010b0b7824 */ /* 0x000fe400078e0208 */
[----:B0-----:R-:W-:Y:S01]  /*1880*/  @!P0 FADD.FTZ R6, R14, R13 ;  /* 0x0000000d0e068221 */ /* 0x001fe20000010000 */
[----:B------:R-:W-:-:S03]  /*1890*/  LEA.HI.X R13, R53, c[0x0][0x3cc], R0, 0x2, P1 ;  /* 0x0000f300350d7a11 */ /* 0x000fc600008f1400 */
[----:B------:R-:W-:Y:S02]  /*18a0*/  @!P0 FMUL.FTZ R15, R6, c[0x0][0x2d4] ;  /* 0x0000b500060f8a20 */ /* 0x000fe40000410000 */
[----:B-1----:R-:W-:Y:S02]  /*18b0*/  FADD.FTZ R10, R9, R10 ;  /* 0x0000000a090a7221 */ /* 0x002fe40000010000 */
[----:B------:R-:W-:Y:S01]  /*18c0*/  IMAD.WIDE R6, R52, 0x40, R4 ;  /* 0x0000004034067825 */ /* 0x000fe200078e0204 */
[----:B------:R-:W-:Y:S03]  /*18d0*/  @!P0 STG.E [R12.64], R15 ;  /* 0x0000000f0c008986 */ /* 0x000fe6000c101904 */
[----:B------:R-:W-:Y:S02]  /*18e0*/  FMUL.FTZ R17, R10, c[0x0][0x2d4] ;  /* 0x0000b5000a117a20 */ /* 0x000fe40000410000 */
[----:B------:R-:W-:-:S03]  /*18f0*/  IMAD.WIDE R52, R52, 0x40, R6 ;  /* 0x0000004034347825 */ /* 0x000fc600078e0206 */
[----:B------:R-:W-:Y:S01]  /*1900*/  @!P0 STG.E [R12.64+0x80], R17 ;  /* 0x000080110c008986 */ /* 0x000fe2000c101904 */
[----:B------:R-:W-:-:S03]  /*1910*/  IMAD.WIDE R8, R8, 0x10, R2 ;  /* 0x0000001008087825 */ /* 0x000fc600078e0202 */
[----:B------:R-:W-:Y:S01]  /*1920*/  STG.E.128 [R2.64], RZ ;  /* 0x000000ff02007986 */ /* 0x000fe2000c101d04 */
[----:B------:R-:W-:-:S03]  /*1930*/  IMAD.WIDE R10, R11, 0x10, R2 ;  /* 0x000000100b0a7825 */ /* 0x000fc600078e0202 */
[----:B------:R-:W-:Y:S04]  /*1940*/  STG.E.128 [R4.64], RZ ;  /* 0x000000ff04007986 */ /* 0x000fe8000c101d04 */
[----:B------:R-:W-:Y:S04]  /*1950*/  STG.E.128 [R6.64], RZ ;  /* 0x000000ff06007986 */ /* 0x000fe8000c101d04 */
[----:B------:R-:W-:Y:S04]  /*1960*/  STG.E.128 [R52.64], RZ ;  /* 0x000000ff34007986 */ /* 0x000fe8000c101d04 */
[----:B------:R-:W-:Y:S04]  /*1970*/  STG.E.128 [R2.64+0x100], RZ ;  /* 0x000100ff02007986 */ /* 0x000fe8000c101d04 */
[----:B------:R-:W-:Y:S04]  /*1980*/  STG.E.128 [R4.64+0x100], RZ ;  /* 0x000100ff04007986 */ /* 0x000fe8000c101d04 */
[----:B------:R-:W-:Y:S04]  /*1990*/  STG.E.128 [R8.64], RZ ;  /* 0x000000ff08007986 */ /* 0x000fe8000c101d04 */
[----:B------:R-:W-:Y:S04]  /*19a0*/  STG.E.128 [R10.64], RZ ;  /* 0x000000ff0a007986 */ /* 0x000fe8000c101d04 */
[----:B------:R-:W-:Y:S04]  /*19b0*/  STG.E.128 [R2.64+0x200], RZ ;  /* 0x000200ff02007986 */ /* 0x000fe8000c101d04 */
[----:B------:R-:W-:Y:S04]  /*19c0*/  STG.E.128 [R4.64+0x200], RZ ;  /* 0x000200ff04007986 */ /* 0x000fe8000c101d04 */
[----:B------:R-:W-:Y:S04]  /*19d0*/  STG.E.128 [R8.64+0x100], RZ ;  /* 0x000100ff08007986 */ /* 0x000fe8000c101d04 */
[----:B------:R-:W-:Y:S01]  /*19e0*/  STG.E.128 [R10.64+0x100], RZ ;  /* 0x000100ff0a007986 */ /* 0x000fe2000c101d04 */
[----:B------:R-:W-:Y:S05]  /*19f0*/  EXIT ;  /* 0x000000000000794d */ /* 0x000fea0003800000 */
.L_x_518:
        /* <DEDUP_REMOVED lines=16> */
.L_x_812:


//--------------------- .text._ZN5flash27flash_bwd_convert_dq_kernelI23Flash_bwd_kernel_traitsILi192ELi64ELi64ELi8ELi4ELi2ELi2ELb0ELb0EN7cutlass10bfloat16_tE19Flash_kernel_traitsILi192ELi64ELi64ELi8ES3_EEEEvNS_16Flash_bwd_paramsEi --------------------------
	.section	.text._ZN5flash27flash_bwd_convert_dq_kernelI23Flash_bwd_kernel_traitsILi192ELi64ELi64ELi8ELi4ELi2ELi2ELb0ELb0EN7cutlass10bfloat16_tE19Flash_kernel_traitsILi192ELi64ELi64ELi8ES3_EEEEvNS_16Flash_bwd_paramsEi,"ax",@progbits
	.sectioninfo	@"SHI_REGISTERS=96"
	.align	128
        .global         _ZN5flash27flash_bwd_convert_dq_kernelI23Flash_bwd_kernel_traitsILi192ELi64ELi64ELi8ELi4ELi2ELi2ELb0ELb0EN7cutlass10bfloat16_tE19Flash_kernel_traitsILi192ELi64ELi64ELi8ES3_EEEEvNS_16Flash_bwd_paramsEi
        .type           _ZN5flash27flash_bwd_convert_dq_kernelI23Flash_bwd_kernel_traitsILi192ELi64ELi64ELi8ELi4ELi2ELi2ELb0ELb0EN7cutlass10bfloat16_tE19Flash_kernel_traitsILi192ELi64ELi64ELi8ES3_EEEEvNS_16Flash_bwd_paramsEi,@function
        .size           _ZN5flash27flash_bwd_convert_dq_kernelI23Flash_bwd_kernel_traitsILi192ELi64ELi64ELi8ELi4ELi2ELi2ELb0ELb0EN7cutlass10bfloat16_tE19Flash_kernel_traitsILi192ELi64ELi64ELi8ES3_EEEEvNS_16Flash_bwd_paramsEi,(.L_x_813 - _ZN5flash27flash_bwd_convert_dq_kernelI23Flash_bwd_kernel_traitsILi192ELi64ELi64ELi8ELi4ELi2ELi2ELb0ELb0EN7cutlass10bfloat16_tE19Flash_kernel_traitsILi192ELi64ELi64ELi8ES3_EEEEvNS_16Flash_bwd_paramsEi)
        .other          _ZN5flash27flash_bwd_convert_dq_kernelI23Flash_bwd_kernel_traitsILi192ELi64ELi64ELi8ELi4ELi2ELi2ELb0ELb0EN7cutlass10bfloat16_tE19Flash_kernel_traitsILi192ELi64ELi64ELi8ES3_EEEEvNS_16Flash_bwd_paramsEi,@"STO_CUDA_ENTRY STV_DEFAULT"
_ZN5flash27flash_bwd_convert_dq_kernelI23Flash_bwd_kernel_traitsILi192ELi64ELi64ELi8ELi4ELi2ELi2ELb0ELb0EN7cutlass10bfloat16_tE19Flash_kernel_traitsILi192ELi64ELi64ELi8ES3_EEEEvNS_16Flash_bwd_paramsEi:
.text._ZN5flash27flash_bwd_convert_dq_kernelI23Flash_bwd_kernel_traitsILi192ELi64ELi64ELi8ELi4ELi2ELi2ELb0ELb0EN7cutlass10bfloat16_tE19Flash_kernel_traitsILi192ELi64ELi64ELi8ES3_EEEEvNS_16Flash_bwd_paramsEi:
        /* <DEDUP_REMOVED lines=143> */
.L_x_520:
        /* <DEDUP_REMOVED lines=124> */
.L_x_519:
        /* <DEDUP_REMOVED lines=171> */
.L_x_522:
[----:B------:R-:W-:Y:S05]  /*1b60*/  BSYNC B0 ;  /* 0x0000000000007941 */ /* 0x000fea0003800000 */
.L_x_521:
        /* <DEDUP_REMOVED lines=20> */
.L_x_523:
        /* <DEDUP_REMOVED lines=13> */
.L_x_813:


//--------------------- .text._ZN5flash44flash_bwd_dq_dk_dv_loop_seqk_parallel_kernelI23Flash_bwd_kernel_traitsILi192ELi64ELi64ELi8ELi4ELi2ELi2ELb0ELb0EN7cutlass10bfloat16_tE19Flash_kernel_traitsILi192ELi64ELi64ELi8ES3_EELb1ELb1ELb0ELb0ELb0ELb0ELb0EEEvNS_16Flash_bwd_paramsE --------------------------
	.section	.text._ZN5flash44flash_bwd_dq_dk_dv_loop_seqk_parallel_kernelI23Flash_bwd_kernel_traitsILi192ELi64ELi64ELi8ELi4ELi2ELi2ELb0ELb0EN7cutlass10bfloat16_tE19Flash_kernel_traitsILi192ELi64ELi64ELi8ES3_EELb1ELb1ELb0ELb0ELb0ELb0ELb0EEEvNS_16Flash_bwd_paramsE,"ax",@progbits
	.sectioninfo	@"SHI_REGISTERS=255"
	.align	128
        .global         _ZN5flash44flash_bwd_dq_dk_dv_loop_seqk_parallel_kernelI23Flash_bwd_kernel_traitsILi192ELi64ELi64ELi8ELi4ELi2ELi2ELb0ELb0EN7cutlass10bfloat16_tE19Flash_kernel_traitsILi192ELi64ELi64ELi8ES3_EELb1ELb1ELb0ELb0ELb0ELb0ELb0EEEvNS_16Flash_bwd_paramsE
        .type           _ZN5flash44flash_bwd_dq_dk_dv_loop_seqk_parallel_kernelI23Flash_bwd_kernel_traitsILi192ELi64ELi64ELi8ELi4ELi2ELi2ELb0ELb0EN7cutlass10bfloat16_tE19Flash_kernel_traitsILi192ELi64ELi64ELi8ES3_EELb1ELb1ELb0ELb0ELb0ELb0ELb0EEEvNS_16Flash_bwd_paramsE,@function
        .size           _ZN5flash44flash_bwd_dq_dk_dv_loop_seqk_parallel_kernelI23Flash_bwd_kernel_traitsILi192ELi64ELi64ELi8ELi4ELi2ELi2ELb0ELb0EN7cutlass10bfloat16_tE19Flash_kernel_traitsILi192ELi64ELi64ELi8ES3_EELb1ELb1ELb0ELb0ELb0ELb0ELb0EEEvNS_16Flash_bwd_paramsE,(.L_x_814 - _ZN5flash44flash_bwd_dq_dk_dv_loop_seqk_parallel_kernelI23Flash_bwd_kernel_traitsILi192ELi64ELi64ELi8ELi4ELi2ELi2ELb0ELb0EN7cutlass10bfloat16_tE19Flash_kernel_traitsILi192ELi64ELi64ELi8ES3_EELb1ELb1ELb0ELb0ELb0ELb0ELb0EEEvNS_16Flash_bwd_paramsE)
        .other          _ZN5flash44flash_bwd_dq_dk_dv_loop_seqk_parallel_kernelI23Flash_bwd_kernel_traitsILi192ELi64ELi64ELi8ELi4ELi2ELi2ELb0ELb0EN7cutlass10bfloat16_tE19Flash_kernel_traitsILi192ELi64ELi64ELi8ES3_EELb1ELb1ELb0ELb0ELb0ELb0ELb0EEEvNS_16Flash_bwd_paramsE,@"STO_CUDA_ENTRY STV_DEFAULT"
_ZN5flash44flash_bwd_dq_dk_dv_loop_seqk_parallel_kernelI23Flash_bwd_kernel_traitsILi192ELi64ELi64ELi8ELi4ELi2ELi2ELb0ELb0EN7cutlass10bfloat16_tE19Flash_kernel_traitsILi192ELi64ELi64ELi8ES3_EELb1ELb1ELb0ELb0ELb0ELb0ELb0EEEvNS_16Flash_bwd_paramsE:
.text._ZN5flash44flash_bwd_dq_dk_dv_loop_seqk_parallel_kernelI23Flash_bwd_kernel_traitsILi192ELi64ELi64ELi8ELi4ELi2ELi2ELb0ELb0EN7cutlass10bfloat16_tE19Flash_kernel_traitsILi192ELi64ELi64ELi8ES3_EELb1ELb1ELb0ELb0ELb0ELb0ELb0EEEvNS_16Flash_bwd_paramsE:
        /* <DEDUP_REMOVED lines=14> */
[----:B------:R-:W-:Y:S01]  /*00e0*/  ULDC.U8 UR6, c[0x0][0x2d8] ;  /* 0x0000b60000067ab9 */ /* 0x000fe20000000000 */
[----:B------:R-:W-:Y:S01]  /*00f0*/  IMAD.MOV.U32 R209, RZ, RZ, -0x10 ;  /* 0xfffffff0ffd17424 */ /* 0x000fe200078e00ff */
[----:B-1----:R-:W-:-:S04]  /*0100*/  SHF.R.S32.HI R2, RZ, 0x1f, R11 ;  /* 0x0000001fff027819 */ /* 0x002fc8000001140b */
[CC--:B------:R-:W-:Y:S02]  /*0110*/  LEA.HI R3, R2.reuse, R11.reuse, RZ, 0x4 ;  /* 0x0000000b02037211 */ /* 0x0c0fe400078f20ff */
[CC--:B------:R-:W-:Y:S02]  /*0120*/  LEA.HI R0, R2.reuse, R11.reuse, RZ, 0x2 ;  /* 0x0000000b02007211 */ /* 0x0c0fe400078f10ff */
[----:B------:R-:W-:Y:S02]  /*0130*/  SHF.R.S32.HI R4, RZ, 0x4, R3 ;  /* 0x00000004ff047819 */ /* 0x000fe40000011403 */
[CC--:B------:R-:W-:Y:S02]  /*0140*/  LEA.HI R9, R2.reuse, R11.reuse, RZ, 0x5 ;  /* 0x0000000b02097211 */ /* 0x0c0fe400078f28ff */
[CC--:B------:R-:W-:Y:S02]  /*0150*/  LEA.HI R10, R2.reuse, R11.reuse, RZ, 0x3 ;  /* 0x0000000b020a7211 */ /* 0x0c0fe400078f18ff */
[----:B------:R-:W-:-:S02]  /*0160*/  LEA.HI R251, R2, R11, RZ, 0x7 ;  /* 0x0000000b02fb7211 */ /* 0x000fc400078f38ff */
[----:B------:R-:W-:Y:S02]  /*0170*/  LEA.HI R14, R2, R11, RZ, 0x6 ;  /* 0x0000000b020e7211 */ /* 0x000fe400078f30ff */
[C---:B------:R-:W-:Y:S02]  /*0180*/  LOP3.LUT R5, R3.reuse, 0xfffffff0, RZ, 0xc0, !PT ;  /* 0xfffffff003057812 */ /* 0x040fe400078ec0ff */
[----:B------:R-:W-:Y:S02]  /*0190*/  LOP3.LUT R2, R0, 0x7ffffffc, RZ, 0xc0, !PT ;  /* 0x7ffffffc00027812 */ /* 0x000fe400078ec0ff */
[----:B------:R-:W-:Y:S02]  /*01a0*/  LEA.HI R3, R3, R4, RZ, 0x1 ;  /* 0x0000000403037211 */ /* 0x000fe400078f08ff */
[----:B------:R-:W-:Y:S01]  /*01b0*/  SHF.R.S32.HI R7, RZ, 0x2, R0 ;  /* 0x00000002ff077819 */ /* 0x000fe20000011400 */
[----:B------:R-:W-:Y:S01]  /*01c0*/  IMAD.IADD R13, R11, 0x1, -R2 ;  /* 0x000000010b0d7824 */ /* 0x000fe200078e0a02 */
[----:B------:R-:W-:-:S02]  /*01d0*/  SHF.R.S32.HI R6, RZ, 0x1f, R0 ;  /* 0x0000001fff067819 */ /* 0x000fc40000011400 */
[----:B------:R-:W-:Y:S02]  /*01e0*/  LOP3.LUT R8, R9, 0xffffffe0, RZ, 0xc0, !PT ;  /* 0xffffffe009087812 */ /* 0x000fe400078ec0ff */
[----:B------:R-:W-:Y:S02]  /*01f0*/  LOP3.LUT R0, R10, 0xfffffff8, RZ, 0xc0, !PT ;  /* 0xfffffff80a007812 */ /* 0x000fe400078ec0ff */
[----:B------:R-:W-:Y:S01]  /*0200*/  LOP3.LUT R3, R3, 0xfffffffe, RZ, 0xc0, !PT ;  /* 0xfffffffe03037812 */ /* 0x000fe200078ec0ff */
[C---:B------:R-:W-:Y:S01]  /*0210*/  IMAD.IADD R16, R11.reuse, 0x1, -R8 ;  /* 0x000000010b107824 */ /* 0x040fe200078e0a08 */
[----:B------:R-:W-:Y:S01]  /*0220*/  SHF.R.S32.HI R237, RZ, 0x3, R10 ;  /* 0x00000003ffed7819 */ /* 0x000fe2000001140a */
[C---:B------:R-:W-:Y:S01]  /*0230*/  IMAD.IADD R0, R11.reuse, 0x1, -R0 ;  /* 0x000000010b007824 */ /* 0x040fe200078e0a00 */
[----:B------:R-:W-:Y:S01]  /*0240*/  LEA.HI R2, R6, R7, RZ, 0x3 ;  /* 0x0000000706027211 */ /* 0x000fe200078f18ff */
[----:B------:R-:W-:Y:S01]  /*0250*/  IMAD.IADD R8, R11, 0x1, -R5 ;  /* 0x000000010b087824 */ /* 0x000fe200078e0a05 */
[----:B------:R-:W-:Y:S01]  /*0260*/  SHF.R.S32.HI R19, RZ, 0x5, R9 ;  /* 0x00000005ff137819 */ /* 0x000fe20000011409 */
[----:B------:R-:W-:Y:S01]  /*0270*/  IMAD.IADD R11, R4, 0x1, -R3 ;  /* 0x00000001040b7824 */ /* 0x000fe200078e0a03 */
[----:B------:R-:W-:Y:S01]  /*0280*/  LOP3.LUT R3, R2, 0xfffffff8, RZ, 0xc0, !PT ;  /* 0xfffffff802037812 */ /* 0x000fe200078ec0ff */
[----:B------:R-:W-:Y:S01]  /*0290*/  IMAD.SHL.U32 R5, R237, 0x40, RZ ;  /* 0x00000040ed057824 */ /* 0x000fe200078e00ff */
[----:B------:R-:W-:Y:S01]  /*02a0*/  LEA.HI R4, R9, R19, RZ, 0x1 ;  /* 0x0000001309047211 */ /* 0x000fe200078f08ff */
[C---:B------:R-:W-:Y:S01]  /*02b0*/  IMAD.SHL.U32 R202, R0.reuse, 0x8, RZ ;  /* 0x0000000800ca7824 */ /* 0x040fe200078e00ff */
[----:B------:R-:W-:Y:S01]  /*02c0*/  LOP3.LUT P4, RZ, R0, 0x4, RZ, 0xc0, !PT ;  /* 0x0000000400ff7812 */ /* 0x000fe2000788c0ff */
[----:B------:R-:W-:Y:S01]  /*02d0*/  IMAD.IADD R7, R7, 0x1, -R3 ;  /* 0x0000000107077824 */ /* 0x000fe200078e0a03 */
[----:B------:R-:W-:Y:S01]  /*02e0*/  LOP3.LUT R2, R5, 0x1c0, RZ, 0xc0, !PT ;  /* 0x000001c005027812 */ /* 0x000fe200078ec0ff */
[----:B------:R-:W-:Y:S01]  /*02f0*/  IMAD.SHL.U32 R174, R11, 0x200, RZ ;  /* 0x000002000bae7824 */ /* 0x000fe200078e00ff */
[----:B------:R-:W-:Y:S01]  /*0300*/  LOP3.LUT R3, R4, 0xfffffffe, RZ, 0xc0, !PT ;  /* 0xfffffffe04037812 */ /* 0x000fe200078ec0ff */
[----:B------:R1:W-:Y:S01]  /*0310*/  STL [R1+0x4], R16 ;  /* 0x0000041001007387 */ /* 0x0003e20000100800 */
[----:B------:R-:W-:-:S02]  /*0320*/  LOP3.LUT R4, R2, 0x38, R202, 0xf8, !PT ;  /* 0x0000003802047812 */ /* 0x000fc400078ef8ca */
[----:B------:R-:W-:Y:S01]  /*0330*/  SHF.R.U32.HI R2, RZ, 0x3, R2 ;  /* 0x00000003ff027819 */ /* 0x000fe20000011602 */
[----:B------:R-:W-:Y:S01]  /*0340*/  IMAD.IADD R181, R19, 0x1, -R3 ;  /* 0x0000000113b57824 */ /* 0x000fe200078e0a03 */
[C---:B------:R-:W-:Y:S01]  /*0350*/  LOP3.LUT P3, RZ, R0.reuse, 0x2, RZ, 0xc0, !PT ;  /* 0x0000000200ff7812 */ /* 0x040fe2000786c0ff */
[----:B------:R-:W-:Y:S01]  /*0360*/  IMAD.SHL.U32 R0, R0, 0x40, RZ ;  /* 0x0000004000007824 */ /* 0x000fe200078e00ff */
[----:B------:R-:W-:Y:S02]  /*0370*/  SHF.R.S32.HI R5, RZ, 0x1f, R8 ;  /* 0x0000001fff057819 */ /* 0x000fe40000011408 */
[----:B------:R-:W-:Y:S01]  /*0380*/  LOP3.LUT R6, R4, R2, RZ, 0x3c, !PT ;  /* 0x0000000204067212 */ /* 0x000fe200078e3cff */
[----:B------:R-:W-:Y:S01]  /*0390*/  IMAD.SHL.U32 R2, R181, 0x10, RZ ;  /* 0x00000010b5027824 */ /* 0x000fe200078e00ff */
[----:B------:R-:W-:Y:S02]  /*03a0*/  LOP3.LUT R0, R0, 0x1c0, RZ, 0xc0, !PT ;  /* 0x000001c000007812 */ /* 0x000fe400078ec0ff */
[----:B------:R-:W-:-:S02]  /*03b0*/  LEA.HI R12, R5, R8, RZ, 0x3 ;  /* 0x00000008050c7211 */ /* 0x000fc400078f18ff */
[C---:B------:R-:W-:Y:S02]  /*03c0*/  LOP3.LUT R171, R0.reuse, 0x8, R10, 0xf8, !PT ;  /* 0x0000000800ab7812 */ /* 0x040fe400078ef80a */
[----:B------:R-:W-:Y:S02]  /*03d0*/  LOP3.LUT R2, R0, 0x10, R2, 0xf8, !PT ;  /* 0x0000001000027812 */ /* 0x000fe400078ef802 */
[----:B------:R-:W-:Y:S02]  /*03e0*/  SHF.R.S32.HI R251, RZ, 0x7, R251 ;  /* 0x00000007fffb7819 */ /* 0x000fe400000114fb */
[----:B------:R-:W-:Y:S02]  /*03f0*/  LOP3.LUT R4, R12, 0xfffffff8, RZ, 0xc0, !PT ;  /* 0xfffffff80c047812 */ /* 0x000fe400078ec0ff */
[----:B------:R-:W-:Y:S01]  /*0400*/  LOP3.LUT R3, R7, 0x1, RZ, 0xc0, !PT ;  /* 0x0000000107037812 */ /* 0x000fe200078ec0ff */
[----:B------:R-:W-:Y:S01]  /*0410*/  IMAD.SHL.U32 R18, R251, 0x20, RZ ;  /* 0x00000020fb127824 */ /* 0x000fe200078e00ff */
[----:B------:R-:W-:Y:S01]  /*0420*/  SHF.R.U32.HI R0, RZ, 0x3, R0 ;  /* 0x00000003ff007819 */ /* 0x000fe20000011600 */
[----:B------:R-:W-:Y:S01]  /*0430*/  IMAD.IADD R17, R8, 0x1, -R4 ;  /* 0x0000000108117824 */ /* 0x000fe200078e0a04 */
[----:B------:R-:W-:Y:S01]  /*0440*/  ISETP.NE.U32.AND P0, PT, R3, 0x1, PT ;  /* 0x000000010300780c */ /* 0x000fe20003f05070 */
[----:B------:R-:W-:Y:S01]  /*0450*/  IMAD R3, R251, 0x800, R174 ;  /* 0x00000800fb037824 */ /* 0x000fe200078e02ae */
[----:B------:R-:W-:-:S02]  /*0460*/  LOP3.LUT R171, R171, R0, RZ, 0x3c, !PT ;  /* 0x00000000abab7212 */ /* 0x000fc400078e3cff */
[----:B------:R-:W-:Y:S01]  /*0470*/  LOP3.LUT R4, R2, 0x8, R10, 0xf8, !PT ;  /* 0x0000000802047812 */ /* 0x000fe200078ef80a */
[----:B------:R1:W-:Y:S01]  /*0480*/  STL [R1+0xc], R17 ;  /* 0x00000c1101007387 */ /* 0x0003e20000100800 */
[----:B------:R-:W-:Y:S01]  /*0490*/  SHF.R.S32.HI R5, RZ, 0x1f, R9 ;  /* 0x0000001fff057819 */ /* 0x000fe20000011409 */
[----:B------:R-:W-:Y:S01]  /*04a0*/  IMAD.IADD R171, R3, 0x1, R171 ;  /* 0x0000000103ab7824 */ /* 0x000fe200078e02ab */
[----:B------:R-:W-:Y:S02]  /*04b0*/  SHF.R.S32.HI R2, RZ, 0x6, R14 ;  /* 0x00000006ff027819 */ /* 0x000fe4000001140e */
[----:B------:R-:W-:Y:S01]  /*04c0*/  LOP3.LUT R174, R174, R4, R0, 0xf6, !PT ;  /* 0x00000004aeae7212 */ /* 0x000fe200078ef600 */
[----:B------:R-:W-:Y:S01]  /*04d0*/  IMAD.SHL.U32 R0, R7, 0x40, RZ ;  /* 0x0000004007007824 */ /* 0x000fe200078e00ff */
[----:B------:R-:W-:Y:S01]  /*04e0*/  LEA.HI R3, R5, R19, RZ, 0x2 ;  /* 0x0000001305037211 */ /* 0x000fe200078f10ff */
[C---:B------:R-:W-:Y:S01]  /*04f0*/  IMAD R15, R2.reuse, 0x200, R6 ;  /* 0x00000200020f7824 */ /* 0x040fe200078e0206 */
[----:B------:R-:W-:Y:S01]  /*0500*/  R2P PR, R7, 0x6 ;  /* 0x0000000607007804 */ /* 0x000fe20000000000 */
[----:B------:R-:W-:Y:S01]  /*0510*/  IMAD.SHL.U32 R2, R2, 0x8, RZ ;  /* 0x0000000802027824 */ /* 0x000fe200078e00ff */
[----:B------:R-:W-:Y:S01]  /*0520*/  LOP3.LUT R3, R3, 0xfffffffc, RZ, 0xc0, !PT ;  /* 0xfffffffc03037812 */ /* 0x000fe200078ec0ff */
[----:B------:R-:W-:Y:S01]  /*0530*/  IMAD.SHL.U32 R4, R11, 0x20, RZ ;  /* 0x000000200b047824 */ /* 0x000fe200078e00ff */
[----:B------:R-:W-:Y:S01]  /*0540*/  LOP3.LUT R0, R0, 0x1c0, RZ, 0xc0, !PT ;  /* 0x000001c000007812 */ /* 0x000fe200078ec0ff */
[----:B------:R-:W-:Y:S01]  /*0550*/  IMAD.SHL.U32 R6, R17, 0x40, RZ ;  /* 0x0000004011067824 */ /* 0x000fe200078e00ff */
[----:B------:R-:W-:Y:S01]  /*0560*/  LOP3.LUT R2, R2, 0x18, RZ, 0xc0, !PT ;  /* 0x0000001802027812 */ /* 0x000fe200078ec0ff */
[----:B------:R-:W-:Y:S01]  /*0570*/  IMAD.IADD R252, R19, 0x1, -R3 ;  /* 0x0000000113fc7824 */ /* 0x000fe200078e0a03 */
[----:B------:R-:W-:Y:S01]  /*0580*/  SHF.R.U32.HI R3, RZ, 0x3, R0 ;  /* 0x00000003ff037819 */ /* 0x000fe20000011600 */
[----:B------:R-:W-:Y:S01]  /*0590*/  IMAD.SHL.U32 R7, R13, 0x2, RZ ;  /* 0x000000020d077824 */ /* 0x000fe200078e00ff */
[----:B------:R-:W-:Y:S01]  /*05a0*/  LOP3.LUT R5, R0, 0x20, R18, 0xf8, !PT ;  /* 0x0000002000057812 */ /* 0x000fe200078ef812 */
[----:B------:R1:W-:Y:S01]  /*05b0*/  STL [R1+0x8], R15 ;  /* 0x0000080f01007387 */ /* 0x0003e20000100800 */
[----:B------:R-:W-:Y:S01]  /*05c0*/  LOP3.LUT R8, R2, 0x20, R4, 0xf8, !PT ;  /* 0x0000002002087812 */ /* 0x000fe200078ef804 */
[--C-:B------:R-:W-:Y:S01]  /*05d0*/  IMAD R4, R252, 0x400, R7.reuse ;  /* 0x00000400fc047824 */ /* 0x100fe200078e0207 */
[----:B------:R-:W-:Y:S01]  /*05e0*/  LOP3.LUT R9, R3, R0, R2, 0x1e, !PT ;  /* 0x0000000003097212 */ /* 0x000fe200078e1e02 */
[----:B------:R-:W-:Y:S01]  /*05f0*/  IMAD.SHL.U32 R172, R171, 0x2, RZ ;  /* 0x00000002abac7824 */ /* 0x000fe200078e00ff */
[----:B------:R-:W-:Y:S01]  /*0600*/  LOP3.LUT R2, R6, 0x1c0, RZ, 0xc0, !PT ;  /* 0x000001c006027812 */ /* 0x000fe200078ec0ff */
[----:B------:R-:W-:Y:S01]  /*0610*/  IMAD.SHL.U32 R6, R11, 0x8, RZ ;  /* 0x000000080b067824 */ /* 0x000fe200078e00ff */
[----:B------:R-:W-:Y:S01]  /*0620*/  LOP3.LUT R0, R5, R3, RZ, 0x3c, !PT ;  /* 0x0000000305007212 */ /* 0x000fe200078e3cff */
[----:B------:R-:W-:Y:S01]  /*0630*/  IMAD.SHL.U32 R5, R12, 0x40, RZ ;  /* 0x000000400c057824 */ /* 0x000fe200078e00ff */
[----:B------:R-:W-:Y:S01]  /*0640*/  SHF.R.U32.HI R3, RZ, 0x3, R2 ;  /* 0x00000003ff037819 */ /* 0x000fe20000011602 */
[----:B------:R-:W-:Y:S01]  /*0650*/  IMAD.SHL.U32 R191, R15, 0x2, RZ ;  /* 0x000000020fbf7824 */ /* 0x000fe200078e00ff */
[----:B------:R-:W-:Y:S01]  /*0660*/  LOP3.LUT R6, R2, 0x8, R6, 0xf8, !PT ;  /* 0x0000000802067812 */ /* 0x000fe200078ef806 */
[----:B------:R-:W-:Y:S01]  /*0670*/  IMAD.IADD R207, R4, 0x1, R0 ;  /* 0x0000000104cf7824 */ /* 0x000fe200078e0200 */
[----:B------:R-:W-:Y:S01]  /*0680*/  LOP3.LUT R0, R5, 0xfffffe00, RZ, 0xc0, !PT ;  /* 0xfffffe0005007812 */ /* 0x000fe200078ec0ff */
[----:B------:R-:W-:Y:S01]  /*0690*/  IMAD R4, R181, 0x400, R7 ;  /* 0x00000400b5047824 */ /* 0x000fe200078e0207 */
[----:B------:R-:W-:Y:S01]  /*06a0*/  LOP3.LUT R2, R3, R8, R2, 0x1e, !PT ;  /* 0x0000000803027212 */ /* 0x000fe200078e1e02 */
[----:B------:R-:W-:Y:S01]  /*06b0*/  IMAD.SHL.U32 R207, R207, 0x2, RZ ;  /* 0x00000002cfcf7824 */ /* 0x000fe200078e00ff */
[----:B------:R-:W-:Y:S01]  /*06c0*/  SEL R169, R169, 0xffffffe0, !P3 ;  /* 0xffffffe0a9a97807 */ /* 0x000fe20005800000 */
[--C-:B------:R-:W-:Y:S01]  /*06d0*/  IMAD R187, R252, 0x400, R0.reuse ;  /* 0x00000400fcbb7824 */ /* 0x100fe200078e0200 */
[----:B------:R-:W-:Y:S01]  /*06e0*/  LOP3.LUT R186, R2, R0, RZ, 0xfc, !PT ;  /* 0x0000000002ba7212 */ /* 0x000fe200078efcff */
[----:B------:R-:W-:Y:S01]  /*06f0*/  IMAD R181, R181, 0x400, R0 ;  /* 0x00000400b5b57824 */ /* 0x000fe200078e0200 */
[----:B------:R-:W-:Y:S01]  /*0700*/  SHF.R.S32.HI R0, RZ, 0x1f, R16 ;  /* 0x0000001fff007819 */ /* 0x000fe20000011410 */
[----:B------:R-:W-:Y:S01]  /*0710*/  IMAD.IADD R4, R4, 0x1, R9 ;  /* 0x0000000104047824 */ /* 0x000fe200078e0209 */
[----:B------:R-:W-:Y:S01]  /*0720*/  LOP3.LUT R3, R6, R3, RZ, 0x3c, !PT ;  /* 0x0000000306037212 */ /* 0x000fe200078e3cff */
[----:B------:R-:W-:Y:S01]  /*0730*/  IMAD R169, R171, 0x2, R169 ;  /* 0x00000002aba97824 */ /* 0x000fe200078e02a9 */
[----:B------:R-:W-:-:S02]  /*0740*/  LEA.HI R0, R0, R16, RZ, 0x2 ;  /* 0x0000001000007211 */ /* 0x000fc400078f10ff */
[----:B------:R-:W-:Y:S01]  /*0750*/  SEL R173, R173, 0xffffffc0, !P4 ;  /* 0xffffffc0adad7807 */ /* 0x000fe20006000000 */
[----:B------:R-:W-:Y:S01]  /*0760*/  IMAD.IADD R181, R3, 0x1, R181 ;  /* 0x0000000103b57824 */ /* 0x000fe200078e02b5 */
[----:B------:R-:W-:Y:S01]  /*0770*/  SEL R209, R209, 0x10, !P0 ;  /* 0x00000010d1d17807 */ /* 0x000fe20004000000 */
[----:B------:R-:W-:Y:S01]  /*0780*/  IMAD.IADD R187, R187, 0x1, R3 ;  /* 0x00000001bbbb7824 */ /* 0x000fe200078e0203 */
[----:B------:R-:W-:Y:S01]  /*0790*/  IADD3 R208, R207, 0x20, RZ ;  /* 0x00000020cfd07810 */ /* 0x000fe20007ffe0ff */
[----:B------:R-:W-:Y:S01]  /*07a0*/  IMAD R171, R171, 0x2, R173 ;  /* 0x00000002abab7824 */ /* 0x000fe200078e02ad */
[----:B------:R-:W-:Y:S01]  /*07b0*/  SHF.R.S32.HI R0, RZ, 0x2, R0 ;  /* 0x00000002ff007819 */ /* 0x000fe20000011400 */
[----:B------:R-:W-:Y:S01]  /*07c0*/  IMAD.IADD R170, R173, 0x1, R169 ;  /* 0x00000001adaa7824 */ /* 0x000fe200078e02a9 */
[----:B------:R-:W-:Y:S01]  /*07d0*/  LEA R240, R4, 0x12000, 0x1 ;  /* 0x0001200004f07811 */ /* 0x000fe200078e08ff */
[----:B------:R-:W-:Y:S01]  /*07e0*/  IMAD R173, R174, 0x2, R173 ;  /* 0x00000002aead7824 */ /* 0x000fe200078e02ad */
[C---:B------:R-:W-:Y:S01]  /*07f0*/  @P1 IADD3 R208, R207.reuse, -0x20, RZ ;  /* 0xffffffe0cfd01810 */ /* 0x040fe20007ffe0ff */
[----:B------:R-:W-:Y:S01]  /*0800*/  IMAD.IADD R210, R207, 0x1, R209 ;  /* 0x00000001cfd27824 */ /* 0x000fe200078e02d1 */
[----:B------:R-:W-:Y:S01]  /*0810*/  IADD3 R241, R240, 0x40, RZ ;  /* 0x00000040f0f17810 */ /* 0x000fe20007ffe0ff */
[----:B------:R-:W-:Y:S01]  /*0820*/  IMAD R204, R252, 0x10, R0 ;  /* 0x00000010fccc7824 */ /* 0x000fe200078e0200 */
[----:B------:R-:W-:Y:S01]  /*0830*/  IADD3 R213, R202, 0x40, RZ ;  /* 0x00000040cad57810 */ /* 0x000fe20007ffe0ff */
[----:B------:R-:W-:Y:S01]  /*0840*/  IMAD.SHL.U32 R174, R174, 0x2, RZ ;  /* 0x00000002aeae7824 */ /* 0x000fe200078e00ff */
[----:B------:R-:W-:Y:S01]  /*0850*/  IADD3 R214, R202, 0x80, RZ ;  /* 0x00000080cad67810 */ /* 0x000fe20007ffe0ff */
[----:B------:R-:W-:Y:S01]  /*0860*/  IMAD.IADD R209, R209, 0x1, R208 ;  /* 0x00000001d1d17824 */ /* 0x000fe200078e02d0 */
[----:B------:R-:W-:-:S02]  /*0870*/  LEA R181, R181, 0x1e000, 0x1 ;  /* 0x0001e000b5b57811 */ /* 0x000fc400078e08ff */
[----:B-1----:R-:W-:Y:S02]  /*0880*/  @P2 IADD3 R241, R240, -0x40, RZ ;  /* 0xffffffc0f0f12810 */ /* 0x002fe40007ffe0ff */
.L_x_570:
[----:B-1--4-:R-:W1:Y:S01]  /*0890*/  S2R R33, SR_CTAID.Y ;  /* 0x0000000000217919 */ /* 0x012e620000002600 */
[----:B--2---:R-:W2:Y:S01]  /*08a0*/  LDC.U8 R0, c[0x0][0x312] ;  /* 0x0000c480ff007b82 */ /* 0x004ea20000000000 */
[----:B------:R-:W-:Y:S02]  /*08b0*/  ISETP.NE.U32.AND P2, PT, RZ, c[0x0][0x240], PT ;  /* 0x00009000ff007a0c */ /* 0x000fe40003f45070 */
[----:B------:R-:W-:Y:S02]  /*08c0*/  ISETP.EQ.U32.AND P5, PT, RZ, c[0x0][0x248], PT ;  /* 0x00009200ff007a0c */ /* 0x000fe40003fa2070 */
[----:B------:R-:W-:Y:S02]  /*08d0*/  ISETP.NE.AND.EX P2, PT, RZ, c[0x0][0x244], PT, P2 ;  /* 0x00009100ff007a0c */ /* 0x000fe40003f45320 */
        /* <DEDUP_REMOVED lines=8> */
[----:B---3--:R-:W-:Y:S02]  /*0960*/  IADD3 R2, P0, R8, c[0x0][0x240], RZ ;  /* 0x0000900008027a10 */ /* 0x008fe40007f1e0ff */
        /* <DEDUP_REMOVED lines=16> */
[----:B---3--:R1:W-:Y:S07]  /*0a70*/  STL [R1], R35 ;  /* 0x0000002301007387 */ /* 0x0083ee0000100800 */
[----:B------:R-:W-:Y:S05]  /*0a80*/  @!P0 BRA `(.L_x_524) ;  /* 0x0000003000008947 */ /* 0x000fea0003800000 */
[----:B------:R-:W2:Y:S02]  /*0a90*/  @P4 LDG.E R4, [R2.64+0x4] ;  /* 0x0000040802044981 */ /* 0x000ea4000c1e1900 */
[----:B--2---:R-:W-:-:S06]  /*0aa0*/  @P4 IADD3 R4, R4, -R35, RZ ;  /* 0x8000002304044210 */ /* 0x004fcc0007ffe0ff */
[----:B------:R2:W5:Y:S02]  /*0ab0*/  @!P4 LDG.E R4, [R2.64] ;  /* 0x000000080204c981 */ /* 0x000564000c1e1900 */
.L_x_524:
        /* <DEDUP_REMOVED lines=45> */
.L_x_526:
        /* <DEDUP_REMOVED lines=15> */
.L_x_527:
[----:B------:R-:W-:Y:S01]  /*0e80*/  IABS R12, c[0x0][0x1c8] ;  /* 0x00007200000c7a13 */ /* 0x000fe20000000000 */
[----:B------:R-:W2:Y:S01]  /*0e90*/  S2R R34, SR_CTAID.Z ;  /* 0x0000000000227919 */ /* 0x000ea20000002700 */
[----:B------:R-:W3:Y:S01]  /*0ea0*/  LDC.U8 R17, c[0x0][0x328] ;  /* 0x0000ca00ff117b82 */ /* 0x000ee20000000000 */
[----:B------:R-:W-:Y:S01]  /*0eb0*/  IMAD.MOV.U32 R13, RZ, RZ, c[0x0][0x224] ;  /* 0x00008900ff0d7624 */ /* 0x000fe200078e00ff */
[----:B------:R-:W4:Y:S01]  /*0ec0*/  I2F.RP R2, R12 ;  /* 0x0000000c00027306 */ /* 0x000f220000209400 */
[----:B------:R-:W-:-:S03]  /*0ed0*/  @P1 IMAD.WIDE.U32 R4, R0, c[0x0][0x370], RZ ;  /* 0x0000dc0000041a25 */ /* 0x000fc600078e00ff */
[----:B------:R-:W-:Y:S01]  /*0ee0*/  SHF.R.S32.HI R13, RZ, 0x1f, R13 ;  /* 0x0000001fff0d7819 */ /* 0x000fe2000001140d */
[----:B------:R-:W-:Y:S01]  /*0ef0*/  @P1 IMAD R11, R0, c[0x0][0x374], R5 ;  /* 0x0000dd00000b1a24 */ /* 0x000fe200078e0205 */
[----:B------:R-:W-:Y:S01]  /*0f00*/  @P1 MOV R10, R4 ;  /* 0x00000004000a1202 */ /* 0x000fe20000000f00 */
[C---:B------:R-:W-:Y:S01]  /*0f10*/  @!P1 IMAD.WIDE.U32 R4, R33.reuse, c[0x0][0x368], RZ ;  /* 0x0000da0021049a25 */ /* 0x040fe200078e00ff */
[----:B------:R-:W5:Y:S03]  /*0f20*/  LDC.U8 R21, c[0x0][0x3d0] ;  /* 0x0000f400ff157b82 */ /* 0x000f660000000000 */
[----:B------:R-:W-:Y:S02]  /*0f30*/  IMAD.MOV.U32 R29, RZ, RZ, c[0x0][0x22c] ;  /* 0x00008b00ff1d7624 */ /* 0x000fe400078e00ff */
[----:B------:R-:W-:Y:S01]  /*0f40*/  IMAD.WIDE.U32 R14, R33, c[0x0][0x224], RZ ;  /* 0x00008900210e7a25 */ /* 0x000fe200078e00ff */
[----:B----4-:R-:W4:Y:S03]  /*0f50*/  MUFU.RCP R2, R2 ;  /* 0x0000000200027308 */ /* 0x010f260000001000 */
[----:B------:R-:W-:Y:S01]  /*0f60*/  IMAD.WIDE R18, R29, c[0x0][0x1c0], RZ ;  /* 0x000070001d127a25 */ /* 0x000fe200078e02ff */
[----:B--2---:R-:W-:-:S03]  /*0f70*/  IABS R7, R34 ;  /* 0x0000002200077213 */ /* 0x004fc60000000000 */
[----:B------:R-:W-:Y:S01]  /*0f80*/  @!P1 IMAD.MOV.U32 R10, RZ, RZ, R4 ;  /* 0x000000ffff0a9224 */ /* 0x000fe200078e0004 */
[C---:B------:R-:W-:Y:S01]  /*0f90*/  LOP3.LUT R9, R34.reuse, c[0x0][0x1c8], RZ, 0x3c, !PT ;  /* 0x0000720022097a12 */ /* 0x040fe200078e3cff */
[----:B------:R-:W-:Y:S01]  /*0fa0*/  IMAD R27, R34, c[0x0][0x22c], RZ ;  /* 0x00008b00221b7a24 */ /* 0x000fe200078e02ff */
[----:B---3--:R-:W-:Y:S02]  /*0fb0*/  ISETP.NE.AND P3, PT, R17, RZ, PT ;  /* 0x000000ff1100720c */ /* 0x008fe40003f65270 */
[----:B------:R-:W-:Y:S02]  /*0fc0*/  ISETP.GE.AND P4, PT, R9, RZ, PT ;  /* 0x000000ff0900720c */ /* 0x000fe40003f86270 */
[----:B------:R-:W-:Y:S02]  /*0fd0*/  SHF.L.U64.HI R9, R33, 0x7, R28 ;  /* 0x0000000721097819 */ /* 0x000fe4000001021c */
[----:B------:R-:W-:Y:S02]  /*0fe0*/  SHF.R.S32.HI R30, RZ, 0x1f, R34 ;  /* 0x0000001fff1e7819 */ /* 0x000fe40000011422 */
[----:B----4-:R-:W-:-:S02]  /*0ff0*/  IADD3 R2, R2, 0xffffffe, RZ ;  /* 0x0ffffffe02027810 */ /* 0x010fc40007ffe0ff */
[----:B------:R-:W-:Y:S02]  /*1000*/  SEL R9, R9, RZ, P2 ;  /* 0x000000ff09097207 */ /* 0x000fe40001000000 */
[----:B------:R-:W2:Y:S01]  /*1010*/  F2I.FTZ.U32.TRUNC.NTZ R3, R2 ;  /* 0x0000000200037305 */ /* 0x000ea2000021f000 */
[----:B------:R-:W-:Y:S02]  /*1020*/  SHF.R.S32.HI R31, RZ, 0x1f, R27 ;  /* 0x0000001fff1f7819 */ /* 0x000fe4000001141b */
        /* <DEDUP_REMOVED lines=11> */
[----:B------:R-:W2:Y:S01]  /*10e0*/  S2R R13, SR_CTAID.X ;  /* 0x00000000000d7919 */ /* 0x000ea20000002500 */
        /* <DEDUP_REMOVED lines=12> */
[----:B------:R-:W-:Y:S02]  /*11b0*/  ISETP.GE.U32.AND P6, PT, R3, R12, PT ;  /* 0x0000000c0300720c */ /* 0x000fe40003fc6070 */
[----:B------:R-:W-:Y:S01]  /*11c0*/  ISETP.NE.AND P5, PT, RZ, c[0x0][0x1c8], PT ;  /* 0x00007200ff007a0c */ /* 0x000fe20003fa5270 */
[----:B------:R-:W-:Y:S01]  /*11d0*/  IMAD.X R9, R16, 0x1, R9, P2 ;  /* 0x0000000110097824 */ /* 0x000fe200010e0609 */
[----:B------:R-:W-:Y:S01]  /*11e0*/  SEL R17, R14, R4, !P1 ;  /* 0x000000040e117207 */ /* 0x000fe20004800000 */
[----:B------:R-:W-:Y:S01]  /*11f0*/  IMAD R12, R19, R6, RZ ;  /* 0x00000006130c7224 */ /* 0x000fe200078e02ff */
[----:B------:R-:W-:Y:S01]  /*1200*/  IADD3 R14, R15, R7, RZ ;  /* 0x000000070f0e7210 */ /* 0x000fe20007ffe0ff */
[----:B------:R-:W-:Y:S01]  /*1210*/  IMAD R3, R19, R0, RZ ;  /* 0x0000000013037224 */ /* 0x000fe200078e02ff */
[----:B-----5:R-:W-:Y:S01]  /*1220*/  ISETP.NE.AND P2, PT, R21, RZ, PT ;  /* 0x000000ff1500720c */ /* 0x020fe20003f45270 */
[----:B------:R-:W-:-:S02]  /*1230*/  IMAD R9, R18, R9, R12 ;  /* 0x0000000912097224 */ /* 0x000fc400078e020c */
[----:B------:R-:W-:Y:S01]  /*1240*/  @P3 IMAD R4, R33, c[0x0][0x214], RZ ;  /* 0x0000850021043a24 */ /* 0x000fe200078e02ff */
[----:B------:R-:W-:Y:S01]  /*1250*/  @P1 IADD3 R14, R5, R3, RZ ;  /* 0x00000003050e1210 */ /* 0x000fe20007ffe0ff */
[----:B------:R-:W-:Y:S01]  /*1260*/  IMAD.WIDE.U32 R6, R18, R6, RZ ;  /* 0x0000000612067225 */ /* 0x000fe200078e00ff */
[----:B------:R-:W-:Y:S02]  /*1270*/  @P6 IADD3 R2, R2, 0x1, RZ ;  /* 0x0000000102026810 */ /* 0x000fe40007ffe0ff */
[----:B------:R-:W-:Y:S01]  /*1280*/  @P3 SEL R4, R4, R0, !P1 ;  /* 0x0000000004043207 */ /* 0x000fe20004800000 */
[----:B--2---:R-:W-:-:S04]  /*1290*/  IMAD.WIDE.U32 R18, R13, c[0x0][0x3d8], RZ ;  /* 0x0000f6000d127a25 */ /* 0x004fc800078e00ff */
[----:B------:R-:W-:Y:S02]  /*12a0*/  IMAD.MOV.U32 R12, RZ, RZ, R2 ;  /* 0x000000ffff0c7224 */ /* 0x000fe400078e0002 */
[----:B------:R-:W-:Y:S01]  /*12b0*/  IMAD R3, R13, c[0x0][0x3dc], R19 ;  /* 0x0000f7000d037a24 */ /* 0x000fe200078e0213 */
[----:B------:R-:W-:Y:S01]  /*12c0*/  SEL R19, R18, RZ, P2 ;  /* 0x000000ff12137207 */ /* 0x000fe20001000000 */
[----:B------:R-:W-:Y:S01]  /*12d0*/  @!P3 IMAD R5, R33, c[0x0][0x1c0], R34 ;  /* 0x000070002105ba24 */ /* 0x000fe200078e0222 */
[----:B------:R-:W-:Y:S01]  /*12e0*/  @!P4 IADD3 R12, -R12, RZ, RZ ;  /* 0x000000ff0c0cc210 */ /* 0x000fe20007ffe1ff */
[----:B------:R-:W-:Y:S01]  /*12f0*/  @P3 IMAD R4, R34, c[0x0][0x234], R4 ;  /* 0x00008d0022043a24 */ /* 0x000fe200078e0204 */
[----:B------:R-:W-:Y:S01]  /*1300*/  @!P5 LOP3.LUT R12, RZ, c[0x0][0x1c8], RZ, 0x33, !PT ;  /* 0x00007200ff0cda12 */ /* 0x000fe200078e33ff */
[----:B------:R-:W-:Y:S01]  /*1310*/  @!P3 IMAD R4, R5, c[0x0][0x214], RZ ;  /* 0x000085000504ba24 */ /* 0x000fe200078e02ff */
[----:B------:R-:W-:Y:S02]  /*1320*/  SHF.R.S32.HI R18, RZ, 0x1f, R250 ;  /* 0x0000001fff127819 */ /* 0x000fe400000114fa */
[----:B------:R-:W-:-:S02]  /*1330*/  SEL R15, R3, RZ, P2 ;  /* 0x000000ff030f7207 */ /* 0x000fc40001000000 */
[----:B------:R-:W-:Y:S02]  /*1340*/  IADD3 R13, R7, R9, RZ ;  /* 0x00000009070d7210 */ /* 0x000fe40007ffe0ff */
        /* <DEDUP_REMOVED lines=9> */
.L_x_528:
[----:B------:R-:W-:-:S04]  /*13e0*/  IMAD R0, R33, c[0x0][0x1c0], R34 ;  /* 0x0000700021007a24 */ /* 0x000fc800078e0222 */
[----:B------:R-:W-:Y:S02]  /*13f0*/  IMAD R0, R0, c[0x0][0x224], RZ ;  /* 0x0000890000007a24 */ /* 0x000fe400078e02ff */
.L_x_529:
[----:B------:R-:W2:Y:S01]  /*1400*/  LDL R32, [R1+0x4] ;  /* 0x0000040001207983 */ /* 0x000ea20000100800 */
[----:B------:R-:W-:Y:S01]  /*1410*/  IMAD R29, R29, c[0x0][0x1c0], RZ ;  /* 0x000070001d1d7a24 */ /* 0x000fe200078e02ff */
[----:B------:R-:W-:Y:S01]  /*1420*/  IADD3 R2, P1, R202, R10, RZ ;  /* 0x0000000aca027210 */ /* 0x000fe20007f3e0ff */
[----:B------:R-:W-:Y:S01]  /*1430*/  IMAD.IADD R7, R8, 0x1, R0 ;  /* 0x0000000108077824 */ /* 0x000fe200078e0200 */
[----:B------:R-:W3:Y:S01]  /*1440*/  S2R R36, SR_TID.X ;  /* 0x0000000000247919 */ /* 0x000ee20000002100 */
[----:B------:R-:W-:Y:S01]  /*1450*/  SHF.R.S32.HI R203, RZ, 0x1f, R202 ;  /* 0x0000001fffcb7819 */ /* 0x000fe200000114ca */
[----:B------:R-:W-:Y:S01]  /*1460*/  IMAD.SHL.U32 R10, R29, 0x40, RZ ;  /* 0x000000401d0a7824 */ /* 0x000fe200078e00ff */
[----:B------:R-:W-:Y:S01]  /*1470*/  BSSY B1, `(.L_x_525) ;  /* 0x00007b4000017945 */ /* 0x000fe20003800000 */
[----:B------:R-:W4:Y:S01]  /*1480*/  S2R R37, SR_TID.X ;  /* 0x0000000000257919 */ /* 0x000f220000002100 */
[----:B------:R-:W-:Y:S02]  /*1490*/  IMAD R0, R16, c[0x0][0x370], RZ ;  /* 0x0000dc0010007a24 */ /* 0x000fe400078e02ff */
[----:B------:R-:W-:Y:S01]  /*14a0*/  IMAD.X R3, R203, 0x1, R11, P1 ;  /* 0x00000001cb037824 */ /* 0x000fe200008e060b */
[----:B------:R-:W-:Y:S01]  /*14b0*/  IADD3 R9, P3, P1, R6, R10, R27 ;  /* 0x0000000a06097210 */ /* 0x000fe2000797e01b */
[C---:B------:R-:W-:Y:S01]  /*14c0*/  IMAD R5, R8.reuse, c[0x0][0x374], R0 ;  /* 0x0000dd0008057a24 */ /* 0x040fe200078e0200 */
[----:B------:R-:W-:Y:S01]  /*14d0*/  SHF.R.S32.HI R0, RZ, 0x1f, R10 ;  /* 0x0000001fff007819 */ /* 0x000fe2000001140a */
[----:B------:R-:W-:Y:S01]  /*14e0*/  IMAD.MOV.U32 R201, RZ, RZ, 0x4 ;  /* 0x00000004ffc97424 */ /* 0x000fe200078e00ff */
[----:B------:R-:W-:Y:S01]  /*14f0*/  SHF.R.S32.HI R27, RZ, 0x1f, R237 ;  /* 0x0000001fff1b7819 */ /* 0x000fe200000114ed */
[----:B------:R-:W-:Y:S01]  /*1500*/  IMAD.WIDE.U32 R2, R8, c[0x0][0x370], R2 ;  /* 0x0000dc0008027a25 */ /* 0x000fe200078e0002 */
[----:B------:R-:W-:-:S02]  /*1510*/  IADD3.X R10, R13, R0, R31, P3, P1 ;  /* 0x000000000d0a7210 */ /* 0x000fc40001fe241f */
[----:B------:R-:W-:Y:S01]  /*1520*/  IADD3 R0, -R199, R239, R250 ;  /* 0x000000efc7007210 */ /* 0x000fe20007ffe1fa */
[----:B------:R-:W-:Y:S01]  /*1530*/  IMAD.IADD R200, R8, 0x1, R4 ;  /* 0x0000000108c87824 */ /* 0x000fe200078e0204 */
[----:B------:R-:W-:Y:S01]  /*1540*/  IADD3 R4, P4, R237, R8, RZ ;  /* 0x00000008ed047210 */ /* 0x000fe20007f9e0ff */
[----:B------:R-:W-:Y:S01]  /*1550*/  IMAD.WIDE R6, R7, R201, c[0x0][0x3c8] ;  /* 0x0000f20007067625 */ /* 0x000fe200078e02c9 */
[----:B------:R-:W-:Y:S02]  /*1560*/  IADD3 R3, R3, R5, RZ ;  /* 0x0000000503037210 */ /* 0x000fe40007ffe0ff */
[----:B------:R-:W-:Y:S01]  /*1570*/  IADD3 R0, R0, -c[0x0][0x2e8], RZ ;  /* 0x8000ba0000007a10 */ /* 0x000fe20007ffe0ff */
[----:B------:R-:W-:Y:S01]  /*1580*/  IMAD R8, R30, c[0x0][0x378], RZ ;  /* 0x0000de001e087a24 */ /* 0x000fe200078e02ff */
[----:B---3--:R-:W-:Y:S01]  /*1590*/  SHF.R.S32.HI R36, RZ, 0x1f, R36 ;  /* 0x0000001fff247819 */ /* 0x008fe20000011424 */
[----:B------:R-:W-:Y:S02]  /*15a0*/  IMAD.MOV.U32 R212, RZ, RZ, R6 ;  /* 0x000000ffffd47224 */ /* 0x000fe400078e0006 */
[----:B------:R-:W-:Y:S01]  /*15b0*/  IMAD.MOV.U32 R211, RZ, RZ, R7 ;  /* 0x000000ffffd37224 */ /* 0x000fe200078e0007 */
[----:B----4-:R-:W-:Y:S01]  /*15c0*/  LEA.HI R36, R36, R37, RZ, 0x5 ;  /* 0x0000002524247211 */ /* 0x010fe200078f28ff */
[----:B------:R-:W-:Y:S01]  /*15d0*/  IMAD.X R5, R27, 0x1, R16, P4 ;  /* 0x000000011b057824 */ /* 0x000fe200020e0610 */
[----:B------:R-:W-:Y:S01]  /*15e0*/  IADD3 R7, P3, P1, R19, R9, R17 ;  /* 0x0000000913077210 */ /* 0x000fe2000797e011 */
[C---:B------:R-:W-:Y:S01]  /*15f0*/  IMAD R8, R34.reuse, c[0x0][0x37c], R8 ;  /* 0x0000df0022087a24 */ /* 0x040fe200078e0208 */
[----:B------:R-:W-:Y:S01]  /*1600*/  SHF.R.S32.HI R36, RZ, 0x5, R36 ;  /* 0x00000005ff247819 */ /* 0x000fe20000011424 */
[----:B------:R-:W-:Y:S01]  /*1610*/  IMAD.WIDE.U32 R2, R34, c[0x0][0x378], R2 ;  /* 0x0000de0022027a25 */ /* 0x000fe200078e0002 */
[----:B------:R-:W-:-:S02]  /*1620*/  SHF.R.S32.HI R9, RZ, 0x1f, R0 ;  /* 0x0000001fff097819 */ /* 0x000fc40000011400 */
[----:B------:R-:W-:Y:S01]  /*1630*/  IADD3.X R10, R15, R10, R14, P3, P1 ;  /* 0x0000000a0f0a7210 */ /* 0x000fe20001fe240e */
[----:B------:R-:W-:Y:S02]  /*1640*/  IMAD R5, R5, c[0x0][0x190], RZ ;  /* 0x0000640005057a24 */ /* 0x000fe400078e02ff */
[----:B------:R-:W-:Y:S01]  /*1650*/  IMAD.IADD R3, R3, 0x1, R8 ;  /* 0x0000000103037824 */ /* 0x000fe200078e0208 */
[----:B------:R-:W-:Y:S01]  /*1660*/  LEA.HI R8, R9, R0, RZ, 0x6 ;  /* 0x0000000009087211 */ /* 0x000fe200078f30ff */
[C---:B------:R-:W-:Y:S02]  /*1670*/  IMAD R11, R4.reuse, c[0x0][0x194], R5 ;  /* 0x00006500040b7a24 */ /* 0x040fe400078e0205 */
[----:B------:R-:W-:-:S04]  /*1680*/  IMAD.WIDE.U32 R4, R4, c[0x0][0x190], R202 ;  /* 0x0000640004047a25 */ /* 0x000fc800078e00ca */
[----:B------:R-:W-:Y:S01]  /*1690*/  IMAD R0, R30, c[0x0][0x1a8], RZ ;  /* 0x00006a001e007a24 */ /* 0x000fe200078e02ff */
[----:B------:R-:W-:Y:S01]  /*16a0*/  IADD3 R4, P3, R25, R4, RZ ;  /* 0x0000000419047210 */ /* 0x000fe20007f7e0ff */
[----:B------:R-:W-:-:S03]  /*16b0*/  IMAD.WIDE.U32 R2, R237, c[0x0][0x370], R2 ;  /* 0x0000dc00ed027a25 */ /* 0x000fc600078e0002 */
[----:B------:R-:W-:Y:S01]  /*16c0*/  IADD3.X R5, R20, R5, R11, P3, !PT ;  /* 0x0000000514057210 */ /* 0x000fe20001ffe40b */
[----:B------:R-:W-:Y:S01]  /*16d0*/  IMAD R11, R34, c[0x0][0x1ac], R0 ;  /* 0x00006b00220b7a24 */ /* 0x000fe200078e0200 */
[----:B------:R-:W-:Y:S01]  /*16e0*/  LEA R194, P3, R2, c[0x0][0x330], 0x1 ;  /* 0x0000cc0002c27a11 */ /* 0x000fe200078608ff */
[----:B------:R-:W-:Y:S02]  /*16f0*/  IMAD R0, R27, c[0x0][0x370], RZ ;  /* 0x0000dc001b007a24 */ /* 0x000fe400078e02ff */
[----:B------:R-:W-:-:S04]  /*1700*/  IMAD.WIDE.U32 R4, R34, c[0x0][0x1a8], R4 ;  /* 0x00006a0022047a25 */ /* 0x000fc800078e0004 */
[----:B------:R-:W-:Y:S01]  /*1710*/  IMAD R0, R237, c[0x0][0x374], R0 ;  /* 0x0000dd00ed007a24 */ /* 0x000fe200078e0200 */
[----:B------:R-:W-:Y:S01]  /*1720*/  IADD3 R11, R5, R11, RZ ;  /* 0x0000000b050b7210 */ /* 0x000fe20007ffe0ff */
[----:B------:R-:W-:Y:S01]  /*1730*/  IMAD.WIDE R200, R200, R201, c[0x0][0x200] ;  /* 0x00008000c8c87625 */ /* 0x000fe200078e02c9 */
[----:B------:R-:W-:-:S03]  /*1740*/  LEA R196, P4, R4, c[0x0][0x160], 0x1 ;  /* 0x0000580004c47a11 */ /* 0x000fc600078808ff */
[----:B------:R-:W-:Y:S01]  /*1750*/  IMAD.IADD R0, R3, 0x1, R0 ;  /* 0x0000000103007824 */ /* 0x000fe200078e0200 */
[----:B------:R-:W-:-:S04]  /*1760*/  LEA.HI.X R197, R4, c[0x0][0x164], R11, 0x1, P4 ;  /* 0x0000590004c57a11 */ /* 0x000fc800020f0c0b */
[----:B------:R-:W-:Y:S01]  /*1770*/  LEA.HI.X R195, R2, c[0x0][0x334], R0, 0x1, P3 ;  /* 0x0000cd0002c37a11 */ /* 0x000fe200018f0c00 */
[----:B--2---:R-:W-:-:S05]  /*1780*/  IMAD R6, R36, R29, R32 ;  /* 0x0000001d24067224 */ /* 0x004fca00078e0220 */
[----:B------:R-:W-:-:S04]  /*1790*/  IADD3 R7, P1, R6, R7, RZ ;  /* 0x0000000706077210 */ /* 0x000fc80007f3e0ff */
[----:B------:R-:W-:Y:S02]  /*17a0*/  LEA.HI.X.SX32 R10, R6, R10, 0x1, P1 ;  /* 0x0000000a060a7211 */ /* 0x000fe400008f0eff */
[----:B------:R-:W-:Y:S02]  /*17b0*/  SHF.R.S32.HI R6, RZ, 0x6, R8 ;  /* 0x00000006ff067819 */ /* 0x000fe40000011408 */
[C---:B------:R-:W-:Y:S02]  /*17c0*/  LEA R188, P1, R7.reuse, c[0x0][0x350], 0x2 ;  /* 0x0000d40007bc7a11 */ /* 0x040fe400078210ff */
[----:B------:R-:W-:Y:S02]  /*17d0*/  IMNMX R232, RZ, R6, !PT ;  /* 0x00000006ffe87217 */ /* 0x000fe40007800200 */
[----:B------:R-:W-:Y:S02]  /*17e0*/  LEA.HI.X R189, R7, c[0x0][0x354], R10, 0x2, P1 ;  /* 0x0000d50007bd7a11 */ /* 0x000fe400008f140a */
[----:B------:R-:W-:-:S02]  /*17f0*/  ISETP.GT.AND P5, PT, R192, R232, PT ;  /* 0x000000e8c000720c */ /* 0x000fc40003fa4270 */
[----:B------:R-:W-:-:S11]  /*1800*/  IADD3 R192, R192, -0x1, RZ ;  /* 0xffffffffc0c07810 */ /* 0x000fd60007ffe0ff */
        /* <DEDUP_REMOVED lines=16> */
.L_x_531:
        /* <DEDUP_REMOVED lines=15> */
.L_x_532:
        /* <DEDUP_REMOVED lines=27> */
.L_x_534:
[----:B------:R-:W-:Y:S05]  /*1bb0*/  BSYNC B0 ;  /* 0x0000000000007941 */ /* 0x000fea0003800000 */
.L_x_533:
        /* <DEDUP_REMOVED lines=19> */
.L_x_536:
[----:B------:R-:W-:Y:S05]  /*1cf0*/  BSYNC B0 ;  /* 0x0000000000007941 */ /* 0x000fea0003800000 */
.L_x_535:
        /* <DEDUP_REMOVED lines=25> */
.L_x_538:
[----:B------:R-:W-:Y:S05]  /*1e90*/  BSYNC B0 ;  /* 0x0000000000007941 */ /* 0x000fea0003800000 */
.L_x_537:
        /* <DEDUP_REMOVED lines=18> */
.L_x_530:
        /* <DEDUP_REMOVED lines=31> */
.L_x_541:
[----:B------:R-:W-:Y:S05]  /*21b0*/  BSYNC B0 ;  /* 0x0000000000007941 */ /* 0x000fea0003800000 */
.L_x_540:
        /* <DEDUP_REMOVED lines=39> */
.L_x_543:
[----:B------:R-:W-:Y:S05]  /*2430*/  BSYNC B0 ;  /* 0x0000000000007941 */ /* 0x000fea0003800000 */
.L_x_542:
        /* <DEDUP_REMOVED lines=19> */
.L_x_545:
        /* <DEDUP_REMOVED lines=28> */
.L_x_546:
[----:B------:R-:W-:Y:S05]  /*2730*/  BSYNC B0 ;  /* 0x0000000000007941 */ /* 0x000fea0003800000 */
.L_x_544:
        /* <DEDUP_REMOVED lines=17> */
.L_x_548:
        /* <DEDUP_REMOVED lines=38> */
.L_x_549:
[----:B------:R-:W-:Y:S05]  /*2ab0*/  BSYNC B0 ;  /* 0x0000000000007941 */ /* 0x000fea0003800000 */
.L_x_547:
[----:B------:R-:W-:Y:S01]  /*2ac0*/  IMAD R11, R233, -0x40, R199 ;  /* 0xffffffc0e90b7824 */ /* 0x000fe200078e02c7 */
[C---:B------:R-:W-:Y:S01]  /*2ad0*/  IADD3 R0, R204.reuse, 0x8, RZ ;  /* 0x00000008cc007810 */ /* 0x040fe20007ffe0ff */
[C---:B-1----:R-:W-:Y:S01]  /*2ae0*/  IMAD.WIDE R2, R204.reuse, 0x4, R200 ;  /* 0x00000004cc027825 */ /* 0x042fe200078e02c8 */
[-C--:B------:R-:W-:Y:S02]  /*2af0*/  ISETP.GE.AND P2, PT, R204, R10.reuse, PT ;  /* 0x0000000acc00720c */ /* 0x080fe40003f46270 */
[----:B------:R-:W-:Y:S02]  /*2b00*/  ISETP.GE.AND P1, PT, R0, R10, PT ;  /* 0x0000000a0000720c */ /* 0x000fe40003f26270 */
[----:B------:R-:W-:Y:S02]  /*2b10*/  ISETP.GE.AND P6, PT, R237, R11, PT ;  /* 0x0000000bed00720c */ /* 0x000fe40003fc6270 */
[----:B------:R-:W-:Y:S02]  /*2b20*/  MOV R205, 0x7f800000 ;  /* 0x7f80000000cd7802 */ /* 0x000fe40000000f00 */
[----:B------:R-:W-:Y:S01]  /*2b30*/  MOV R206, 0x7f800000 ;  /* 0x7f80000000ce7802 */ /* 0x000fe20000000f00 */
[----:B------:R-:W-:-:S04]  /*2b40*/  IMAD R0, R18, c[0x0][0x198], RZ ;  /* 0x0000660012007a24 */ /* 0x000fc800078e02ff */
[----:B------:R1:W5:Y:S04]  /*2b50*/  @!P2 LDG.E R205, [R2.64] ;  /* 0x0000000802cda981 */ /* 0x000368000c1e1900 */
[----:B------:R1:W5:Y:S01]  /*2b60*/  @!P1 LDG.E R206, [R2.64+0x20] ;  /* 0x0000200802ce9981 */ /* 0x000362000c1e1900 */
[C---:B------:R-:W-:Y:S01]  /*2b70*/  IMAD R0, R250.reuse, c[0x0][0x19c], R0 ;  /* 0x00006700fa007a24 */ /* 0x040fe200078e0200 */
[----:B------:R-:W-:Y:S02]  /*2b80*/  BSSY B0, `(.L_x_550) ;  /* 0x000002b000007945 */ /* 0x000fe40003800000 */
[----:B------:R2:W-:Y:S04]  /*2b90*/  @P6 STS.128 [R191+0x12000], RZ ;  /* 0x012000ffbf006388 */ /* 0x0005e80000000c00 */
[----:B------:R2:W-:Y:S04]  /*2ba0*/  @P6 STS.128 [R191+0x14000], RZ ;  /* 0x014000ffbf006388 */ /* 0x0005e80000000c00 */
[----:B------:R2:W-:Y:S01]  /*2bb0*/  @P6 STS.128 [R191+0x16000], RZ ;  /* 0x016000ffbf006388 */ /* 0x0005e20000000c00 */
[----:B-1----:R-:W-:-:S05]  /*2bc0*/  IMAD.WIDE.U32 R2, R250, c[0x0][0x198], R202 ;  /* 0x00006600fa027a25 */ /* 0x002fca00078e00ca */
[----:B------:R-:W-:-:S04]  /*2bd0*/  IADD3 R4, P1, R22, R2, RZ ;  /* 0x0000000216047210 */ /* 0x000fc80007f3e0ff */
[----:B------:R-:W-:Y:S01]  /*2be0*/  IADD3.X R5, R23, R3, R0, P1, !PT ;  /* 0x0000000317057210 */ /* 0x000fe20000ffe400 */
[----:B------:R-:W-:-:S04]  /*2bf0*/  IMAD R0, R21, c[0x0][0x1b0], RZ ;  /* 0x00006c0015007a24 */ /* 0x000fc800078e02ff */
[C---:B------:R-:W-:Y:S02]  /*2c00*/  IMAD R0, R12.reuse, c[0x0][0x1b4], R0 ;  /* 0x00006d000c007a24 */ /* 0x040fe400078e0200 */
[----:B------:R-:W-:-:S05]  /*2c10*/  IMAD.WIDE.U32 R4, R12, c[0x0][0x1b0], R4 ;  /* 0x00006c000c047a25 */ /* 0x000fca00078e0004 */
[----:B------:R-:W-:Y:S01]  /*2c20*/  IADD3 R10, R5, R0, RZ ;  /* 0x00000000050a7210 */ /* 0x000fe20007ffe0ff */
[----:B------:R-:W-:Y:S05]  /*2c30*/  @P6 BRA `(.L_x_551) ;  /* 0x000001f000006947 */ /* 0x000fea0003800000 */
[----:B--2---:R-:W-:Y:S01]  /*2c40*/  ISETP.GE.AND P4, PT, R202, c[0x0][0x220], PT ;  /* 0x00008800ca007a0c */ /* 0x004fe20003f86270 */
        /* <DEDUP_REMOVED lines=30> */
.L_x_551:
[----:B--2---:R-:W-:Y:S05]  /*2e30*/  BSYNC B0 ;  /* 0x0000000000007941 */ /* 0x004fea0003800000 */
.L_x_550:
        /* <DEDUP_REMOVED lines=38> */
.L_x_553:
[----:B------:R-:W-:Y:S05]  /*30a0*/  BSYNC B0 ;  /* 0x0000000000007941 */ /* 0x000fea0003800000 */
.L_x_552:
[----:B------:R1:W-:Y:S02]  /*30b0*/  @P6 STS.128 [R191+0x18000], RZ ;  /* 0x018000ffbf006388 */ /* 0x0003e40000000c00 */
[----:B-1----:R-:W-:Y:S01]  /*30c0*/  IMAD.WIDE.U32 R2, R250, c[0x0][0x1a0], R202 ;  /* 0x00006800fa027a25 */ /* 0x002fe200078e00ca */
        /* <DEDUP_REMOVED lines=43> */
.L_x_555:
[----:B------:R-:W-:Y:S05]  /*3380*/  BSYNC B0 ;  /* 0x0000000000007941 */ /* 0x000fea0003800000 */
.L_x_554:
        /* <DEDUP_REMOVED lines=16> */
[C---:B------:R-:W-:Y:S01]  /*3490*/  @!P4 LEA R4, P3, R8.reuse, c[0x0][0x170], 0x1 ;  /* 0x00005c000804ca11 */ /* 0x040fe200078608ff */
[----:B------:R-:W-:Y:S01]  /*34a0*/  IMAD.IADD R0, R9, 0x1, R0 ;  /* 0x0000000109007824 */ /* 0x000fe200078e0200 */
[----:B------:R-:W-:-:S04]  /*34b0*/  @!P2 LEA R2, P1, R8, c[0x0][0x170], 0x1 ;  /* 0x00005c000802aa11 */ /* 0x000fc800078208ff */
[C-C-:B------:R-:W-:Y:S02]  /*34c0*/  @!P5 LEA.HI.X R7, R8.reuse, c[0x0][0x174], R0.reuse, 0x1, P6 ;  /* 0x00005d000807da11 */ /* 0x140fe400030f0c00 */
[C-C-:B------:R-:W-:Y:S02]  /*34d0*/  @!P4 LEA.HI.X R5, R8.reuse, c[0x0][0x174], R0.reuse, 0x1, P3 ;  /* 0x00005d000805ca11 */ /* 0x140fe400018f0c00 */
[----:B------:R-:W-:Y:S01]  /*34e0*/  @!P2 LEA.HI.X R3, R8, c[0x0][0x174], R0, 0x1, P1 ;  /* 0x00005d000803aa11 */ /* 0x000fe200008f0c00 */
        /* <DEDUP_REMOVED lines=13> */
[----:B------:R1:W-:Y:S02]  /*35c0*/  @!P2 LDGSTS.E.BYPASS.LTC128B.128 [R191+0x1d000], [R2.64+0x100] ;  /* 0x1d00010002bfafae */ /* 0x0003e4000b901d48 */
.L_x_557:
[----:B------:R-:W-:Y:S05]  /*35d0*/  BSYNC B0 ;  /* 0x0000000000007941 */ /* 0x000fea0003800000 */
.L_x_556:
[----:B------:R-:W-:Y:S01]  /*35e0*/  IMAD.MOV.U32 R234, RZ, RZ, c[0x0][0x308] ;  /* 0x0000c200ffea7624 */ /* 0x000fe200078e00ff */
[----:B-12---:R-:W2:Y:S01]  /*35f0*/  LDL R6, [R1+0xc] ;  /* 0x00000c0001067983 */ /* 0x006ea20000100800 */
[----:B------:R-:W-:-:S03]  /*3600*/  IMAD.MOV.U32 R235, RZ, RZ, c[0x0][0x30c] ;  /* 0x0000c300ffeb7624 */ /* 0x000fc600078e00ff */
[----:B------:R-:W0:Y:S04]  /*3610*/  LDGDEPBAR ;  /* 0x00000000000079af */ /* 0x000e280000000000 */
[----:B---3--:R1:W3:Y:S04]  /*3620*/  LDG.E.64 R2, [R234.64+0x8] ;  /* 0x00000808ea027981 */ /* 0x0082e8000c1e1b00 */
[----:B-1--4-:R-:W4:Y:S01]  /*3630*/  LDG.E.64 R234, [R234.64] ;  /* 0x00000008eaea7981 */ /* 0x012f22000c1e1b00 */
[----:B------:R-:W-:Y:S01]  /*3640*/  IMAD R0, R33, c[0x0][0x1c0], R34 ;  /* 0x0000700021007a24 */ /* 0x000fe200078e0222 */
[----:B------:R-:W-:Y:S01]  /*3650*/  SHF.R.S32.HI R5, RZ, 0x1f, R32 ;  /* 0x0000001fff057819 */ /* 0x000fe20000011420 */
[----:B------:R-:W-:Y:S01]  /*3660*/  IMAD.MOV.U32 R180, RZ, RZ, 0x40 ;  /* 0x00000040ffb47424 */ /* 0x000fe200078e00ff */
[----:B------:R-:W-:Y:S01]  /*3670*/  SHF.L.U32 R176, R187, 0x1, RZ ;  /* 0x00000001bbb07819 */ /* 0x000fe200000006ff */
[----:B------:R-:W-:Y:S01]  /*3680*/  IMAD.SHL.U32 R0, R0, 0x20, RZ ;  /* 0x0000002000007824 */ /* 0x000fe200078e00ff */
[----:B------:R-:W-:Y:S01]  /*3690*/  MOV R193, R190 ;  /* 0x000000be00c17202 */ /* 0x000fe20000000f00 */
[----:B------:R-:W-:Y:S01]  /*36a0*/  CS2R R142, SRZ ;  /* 0x00000000008e7805 */ /* 0x000fe2000001ff00 */
[----:B------:R-:W-:Y:S01]  /*36b0*/  IADD3 R243, R250, 0x40, RZ ;  /* 0x00000040faf37810 */ /* 0x000fe20007ffe0ff */
[----:B------:R-:W-:Y:S01]  /*36c0*/  CS2R R140, SRZ ;  /* 0x00000000008c7805 */ /* 0x000fe2000001ff00 */
[----:B------:R-:W-:Y:S01]  /*36d0*/  SHF.R.S32.HI R4, RZ, 0x1f, R0 ;  /* 0x0000001fff047819 */ /* 0x000fe20000011400 */
        /* <DEDUP_REMOVED lines=45> */
[----:B---3--:R-:W-:-:S02]  /*39b0*/  IADD3 R216, P2, P1, R0, R2, R32 ;  /* 0x0000000200d87210 */ /* 0x008fc4000795e020 */
[----:B------:R-:W-:Y:S01]  /*39c0*/  IADD3 R0, R186, 0x3000, RZ ;  /* 0x00003000ba007810 */ /* 0x000fe20007ffe0ff */
[----:B------:R-:W-:Y:S01]  /*39d0*/  CS2R R32, SRZ ;  /* 0x0000000000207805 */ /* 0x000fe2000001ff00 */
[----:B------:R-:W-:Y:S01]  /*39e0*/  IADD3 R2, R187, 0x3000, RZ ;  /* 0x00003000bb027810 */ /* 0x000fe20007ffe0ff */
[----:B------:R-:W-:Y:S01]  /*39f0*/  IMAD.WIDE.U32 R216, R216, -0x2daee0ad, RZ ;  /* 0xd2511f53d8d87825 */ /* 0x000fe200078e00ff */
[----:B------:R-:W-:Y:S02]  /*3a00*/  SEL R0, R0, R186, !P0 ;  /* 0x000000ba00007207 */ /* 0x000fe40004000000 */
[----:B------:R-:W-:Y:S02]  /*3a10*/  IADD3.X R244, R4, R3, R5, P2, P1 ;  /* 0x0000000304f47210 */ /* 0x000fe400017e2405 */
[----:B------:R-:W-:Y:S01]  /*3a20*/  IADD3 R3, R239, 0x40, R250 ;  /* 0x00000040ef037810 */ /* 0x000fe20007ffe0fa */
[----:B------:R-:W-:Y:S01]  /*3a30*/  IMAD.SHL.U32 R168, R0, 0x2, RZ ;  /* 0x0000000200a87824 */ /* 0x000fe200078e00ff */
[----:B------:R-:W-:Y:S01]  /*3a40*/  SEL R2, R2, R187, !P0 ;  /* 0x000000bb02027207 */ /* 0x000fe20004000000 */
[----:B------:R-:W-:Y:S01]  /*3a50*/  IMAD.MOV.U32 R0, RZ, RZ, c[0x0][0x22c] ;  /* 0x00008b00ff007624 */ /* 0x000fe200078e00ff */
[----:B--2---:R-:W-:Y:S01]  /*3a60*/  R2P PR, R6, 0x6 ;  /* 0x0000000606007804 */ /* 0x004fe20000000000 */
[----:B------:R-:W-:-:S02]  /*3a70*/  IMAD.IADD R242, R3, 0x1, -R199 ;  /* 0x0000000103f27824 */ /* 0x000fc400078e0ac7 */
[----:B------:R-:W-:Y:S02]  /*3a80*/  IMAD R0, R0, c[0x0][0x1c0], RZ ;  /* 0x0000700000007a24 */ /* 0x000fe400078e02ff */
[----:B------:R-:W-:Y:S01]  /*3a90*/  IMAD.SHL.U32 R175, R2, 0x2, RZ ;  /* 0x0000000202af7824 */ /* 0x000fe200078e00ff */
[----:B------:R-:W-:Y:S01]  /*3aa0*/  SEL R185, R185, 0xffffffe0, !P1 ;  /* 0xffffffe0b9b97807 */ /* 0x000fe20004800000 */
[----:B------:R-:W-:Y:S01]  /*3ab0*/  IMAD.SHL.U32 R236, R0, 0x10, RZ ;  /* 0x0000001000ec7824 */ /* 0x000fe200078e00ff */
[----:B------:R-:W-:Y:S01]  /*3ac0*/  SEL R180, R180, 0xffffffc0, !P2 ;  /* 0xffffffc0b4b47807 */ /* 0x000fe20005000000 */
[----:B------:R-:W-:Y:S01]  /*3ad0*/  IMAD.SHL.U32 R198, R0, 0x8, RZ ;  /* 0x0000000800c67824 */ /* 0x000fe200078e00ff */
[----:B----4-:R-:W-:Y:S01]  /*3ae0*/  IADD3 R3, R235, -0x4498517b, RZ ;  /* 0xbb67ae85eb037810 */ /* 0x010fe20007ffe0ff */
[----:B------:R-:W-:Y:S01]  /*3af0*/  IMAD.IADD R182, R181, 0x1, R185 ;  /* 0x00000001b5b67824 */ /* 0x000fe200078e02b9 */
[C---:B------:R-:W-:Y:S01]  /*3b00*/  IADD3 R2, R234.reuse, 0x3c6ef372, RZ ;  /* 0x3c6ef372ea027810 */ /* 0x040fe20007ffe0ff */
[----:B------:R-:W-:Y:S01]  /*3b10*/  IMAD.IADD R177, R185, 0x1, R176 ;  /* 0x00000001b9b17824 */ /* 0x000fe200078e02b0 */
[C---:B------:R-:W-:Y:S01]  /*3b20*/  IADD3 R4, R234.reuse, -0x61c88647, RZ ;  /* 0x9e3779b9ea047810 */ /* 0x040fe20007ffe0ff */
[----:B------:R-:W-:Y:S01]  /*3b30*/  IMAD.IADD R183, R181, 0x1, R180 ;  /* 0x00000001b5b77824 */ /* 0x000fe200078e02b4 */
[----:B------:R-:W-:Y:S01]  /*3b40*/  IADD3 R3, R234, -0x255992d5, RZ ;  /* 0xdaa66d2bea037810 */ /* 0x000fe20007ffe0ff */
[C---:B------:R-:W-:Y:S01]  /*3b50*/  IMAD.IADD R179, R180.reuse, 0x1, R176 ;  /* 0x00000001b4b37824 */ /* 0x040fe200078e02b0 */
[C---:B------:R-:W-:Y:S01]  /*3b60*/  IADD3 R2, R235.reuse, 0x32370b8f, RZ ;  /* 0x32370b8feb027810 */ /* 0x040fe20007ffe0ff */
[----:B------:R-:W-:Y:S01]  /*3b70*/  IMAD.IADD R178, R180, 0x1, R177 ;  /* 0x00000001b4b27824 */ /* 0x000fe200078e02b1 */
[----:B------:R-:W-:-:S02]  /*3b80*/  IADD3 R4, R235, 0x76cf5d0a, RZ ;  /* 0x76cf5d0aeb047810 */ /* 0x000fc40007ffe0ff */
[C---:B------:R-:W-:Y:S02]  /*3b90*/  IADD3 R3, R235.reuse, -0x126145ec, RZ ;  /* 0xed9eba14eb037810 */ /* 0x040fe40007ffe0ff */
[C---:B------:R-:W-:Y:S02]  /*3ba0*/  IADD3 R2, R234.reuse, 0x1715609d, RZ ;  /* 0x1715609dea027810 */ /* 0x040fe40007ffe0ff */
[C---:B------:R-:W-:Y:S02]  /*3bb0*/  IADD3 R4, R234.reuse, 0x78dde6e4, RZ ;  /* 0x78dde6e4ea047810 */ /* 0x040fe40007ffe0ff */
[----:B------:R-:W-:Y:S02]  /*3bc0*/  IADD3 R3, R234, -0x4ab325aa, RZ ;  /* 0xb54cda56ea037810 */ /* 0x000fe40007ffe0ff */
[C---:B------:R-:W-:Y:S02]  /*3bd0*/  IADD3 R2, R235.reuse, 0x646e171e, RZ ;  /* 0x646e171eeb027810 */ /* 0x040fe40007ffe0ff */
[----:B------:R-:W-:-:S02]  /*3be0*/  IADD3 R4, R235, -0x56f99767, RZ ;  /* 0xa9066899eb047810 */ /* 0x000fc40007ffe0ff */
[C---:B------:R-:W-:Y:S02]  /*3bf0*/  IADD3 R6, R236.reuse, 0x20, RZ ;  /* 0x00000020ec067810 */ /* 0x040fe40007ffe0ff */
[C---:B------:R-:W-:Y:S02]  /*3c00*/  IADD3 R3, R236.reuse, 0x80, RZ ;  /* 0x00000080ec037810 */ /* 0x040fe40007ffe0ff */
[----:B------:R-:W-:Y:S01]  /*3c10*/  IADD3 R2, R236, 0xa0, RZ ;  /* 0x000000a0ec027810 */ /* 0x000fe20007ffe0ff */
[----:B------:R-:W-:Y:S01]  /*3c20*/  IMAD.IADD R249, R198, 0x1, R6 ;  /* 0x00000001c6f97824 */ /* 0x000fe200078e0206 */
[----:B------:R-:W-:Y:S01]  /*3c30*/  IADD3 R4, R236, 0x60, RZ ;  /* 0x00000060ec047810 */ /* 0x000fe20007ffe0ff */
[----:B------:R-:W-:Y:S01]  /*3c40*/  IMAD.IADD R246, R198, 0x1, R3 ;  /* 0x00000001c6f67824 */ /* 0x000fe200078e0203 */
[----:B------:R-:W-:Y:S01]  /*3c50*/  IADD3 R5, R236, 0x40, RZ ;  /* 0x00000040ec057810 */ /* 0x000fe20007ffe0ff */
[----:B------:R-:W-:Y:S01]  /*3c60*/  IMAD.IADD R245, R198, 0x1, R2 ;  /* 0x00000001c6f57824 */ /* 0x000fe200078e0202 */
[----:B------:R-:W-:Y:S01]  /*3c70*/  IADD3 R184, R180, R182, RZ ;  /* 0x000000b6b4b87210 */ /* 0x000fe20007ffe0ff */
[C---:B------:R-:W-:Y:S01]  /*3c80*/  IMAD.IADD R247, R198.reuse, 0x1, R4 ;  /* 0x00000001c6f77824 */ /* 0x040fe200078e0204 */
[C---:B------:R-:W-:Y:S01]  /*3c90*/  IADD3 R248, R198.reuse, R5, RZ ;  /* 0x00000005c6f87210 */ /* 0x040fe20007ffe0ff */
[----:B------:R-:W-:-:S02]  /*3ca0*/  IMAD.IADD R5, R198, 0x1, R249 ;  /* 0x00000001c6057824 */ /* 0x000fc400078e02f9 */
[C---:B------:R-:W-:Y:S01]  /*3cb0*/  IMAD.IADD R2, R198.reuse, 0x1, R246 ;  /* 0x00000001c6027824 */ /* 0x040fe200078e02f6 */
[C---:B------:R-:W-:Y:S01]  /*3cc0*/  IADD3 R4, R198.reuse, R248, RZ ;  /* 0x000000f8c6047210 */ /* 0x040fe20007ffe0ff */
[C---:B------:R-:W-:Y:S01]  /*3cd0*/  IMAD.IADD R0, R198.reuse, 0x1, R245 ;  /* 0x00000001c6007824 */ /* 0x040fe200078e02f5 */
[C---:B------:R-:W-:Y:S01]  /*3ce0*/  IADD3 R226, R198.reuse, R5, RZ ;  /* 0x00000005c6e27210 */ /* 0x040fe20007ffe0ff */
[C---:B------:R-:W-:Y:S02]  /*3cf0*/  IMAD.IADD R3, R198.reuse, 0x1, R247 ;  /* 0x00000001c6037824 */ /* 0x040fe400078e02f7 */
[C---:B------:R-:W-:Y:S01]  /*3d00*/  IMAD.IADD R220, R198.reuse, 0x1, R2 ;  /* 0x00000001c6dc7824 */ /* 0x040fe200078e0202 */
[C---:B------:R-:W-:Y:S01]  /*3d10*/  IADD3 R218, R198.reuse, R0, RZ ;  /* 0x00000000c6da7210 */ /* 0x040fe20007ffe0ff */
[C---:B------:R-:W-:Y:S02]  /*3d20*/  IMAD.IADD R222, R198.reuse, 0x1, R3 ;  /* 0x00000001c6de7824 */ /* 0x040fe400078e0203 */
[C---:B------:R-:W-:Y:S01]  /*3d30*/  IMAD.IADD R224, R198.reuse, 0x1, R4 ;  /* 0x00000001c6e07824 */ /* 0x040fe200078e0204 */
[C---:B------:R-:W-:Y:S01]  /*3d40*/  IADD3 R219, R198.reuse, R220, RZ ;  /* 0x000000dcc6db7210 */ /* 0x040fe20007ffe0ff */
[----:B------:R-:W-:-:S02]  /*3d50*/  IMAD.IADD R221, R198, 0x1, R222 ;  /* 0x00000001c6dd7824 */ /* 0x000fc400078e02de */
[C---:B------:R-:W-:Y:S02]  /*3d60*/  IMAD.IADD R225, R198.reuse, 0x1, R226 ;  /* 0x00000001c6e17824 */ /* 0x040fe400078e02e2 */
[C---:B------:R-:W-:Y:S01]  /*3d70*/  IMAD.IADD R223, R198.reuse, 0x1, R224 ;  /* 0x00000001c6df7824 */ /* 0x040fe200078e02e0 */
[C---:B------:R-:W-:Y:S01]  /*3d80*/  IADD3 R229, R198.reuse, R221, RZ ;  /* 0x000000ddc6e57210 */ /* 0x040fe20007ffe0ff */
[C---:B------:R-:W-:Y:S02]  /*3d90*/  IMAD.IADD R215, R198.reuse, 0x1, R218 ;  /* 0x00000001c6d77824 */ /* 0x040fe400078e02da */
[C---:B------:R-:W-:Y:S02]  /*3da0*/  IMAD.IADD R231, R198.reuse, 0x1, R225 ;  /* 0x00000001c6e77824 */ /* 0x040fe400078e02e1 */
[C---:B------:R-:W-:Y:S02]  /*3db0*/  IMAD.IADD R230, R198.reuse, 0x1, R223 ;  /* 0x00000001c6e67824 */ /* 0x040fe400078e02df */
[----:B------:R-:W-:-:S02]  /*3dc0*/  IMAD.IADD R228, R198, 0x1, R219 ;  /* 0x00000001c6e47824 */ /* 0x000fc400078e02db */
[----:B------:R-:W-:Y:S02]  /*3dd0*/  IMAD.IADD R227, R198, 0x1, R215 ;  /* 0x00000001c6e37824 */ /* 0x000fe400078e02d7 */
.L_x_560:
[----:B------:R-:W0:Y:S01]  /*3de0*/  LDGDEPBAR ;  /* 0x00000000000079af */ /* 0x000e220000000000 */
[----:B------:R-:W-:Y:S01]  /*3df0*/  IMAD.IADD R0, R175, 0x1, R185 ;  /* 0x00000001af007824 */ /* 0x000fe200078e02b9 */
[----:B-----5:R-:W-:Y:S01]  /*3e00*/  FSETP.NEU.FTZ.AND P0, PT, R205, -INF , PT ;  /* 0xff800000cd00780b */ /* 0x020fe20003f1d000 */
[--C-:B------:R-:W-:Y:S01]  /*3e10*/  IMAD.IADD R3, R175, 0x1, R180.reuse ;  /* 0x00000001af037824 */ /* 0x100fe200078e02b4 */
[----:B------:R-:W-:Y:S01]  /*3e20*/  IADD3 R92, R235, 0x32370b8f, RZ ;  /* 0x32370b8feb5c7810 */ /* 0x000fe20007ffe0ff */
[----:B------:R-:W-:Y:S02]  /*3e30*/  IMAD.IADD R2, R0, 0x1, R180 ;  /* 0x0000000100027824 */ /* 0x000fe400078e02b4 */
[----:B------:R-:W-:Y:S01]  /*3e40*/  IMAD.SHL.U32 R88, R251, 0x20, RZ ;  /* 0x00000020fb587824 */ /* 0x000fe200078e00ff */
[----:B------:R-:W-:Y:S04]  /*3e50*/  DEPBAR.LE SB0, 0x0 ;  /* 0x000080000000791a */ /* 0x000fe80000000000 */
[----:B------:R-:W-:Y:S06]  /*3e60*/  BAR.SYNC.DEFER_BLOCKING 0x0 ;  /* 0x0000000000007b1d */ /* 0x000fec0000010000 */
[----:B------:R-:W-:Y:S06]  /*3e70*/  LDSM.16.M88.4 R16, [R175] ;  /* 0x00000000af10783b */ /* 0x000fec0000000200 */
[----:B------:R-:W1:Y:S06]  /*3e80*/  LDSM.16.M88.4 R8, [R172+0x12000] ;  /* 0x01200000ac08783b */ /* 0x000e6c0000000200 */
[----:B------:R-:W2:Y:S06]  /*3e90*/  LDSM.16.M88.4 R68, [R172+0x12800] ;  /* 0x01280000ac44783b */ /* 0x000eac0000000200 */
[----:B------:R-:W-:Y:S06]  /*3ea0*/  LDSM.16.M88.4 R72, [R0] ;  /* 0x000000000048783b */ /* 0x000fec0000000200 */
[----:B------:R-:W3:Y:S06]  /*3eb0*/  LDSM.16.M88.4 R76, [R169+0x12000] ;  /* 0x01200000a94c783b */ /* 0x000eec0000000200 */
[----:B------:R-:W4:Y:S06]  /*3ec0*/  LDSM.16.M88.4 R80, [R169+0x12800] ;  /* 0x01280000a950783b */ /* 0x000f2c0000000200 */
[----:B------:R-:W-:Y:S01]  /*3ed0*/  LDSM.16.M88.4 R84, [R171+0x12000] ;  /* 0x01200000ab54783b */ /* 0x000fe20000000200 */
        /* <DEDUP_REMOVED lines=10> */
[----:B------:R-:W-:Y:S06]  /*3f80*/  LDSM.16.M88.4 R72, [R2] ;  /* 0x000000000248783b */ /* 0x000fec0000000200 */
[----:B------:R-:W3:Y:S01]  /*3f90*/  LDSM.16.M88.4 R80, [R170+0x12000] ;  /* 0x01200000aa50783b */ /* 0x000ee20000000200 */
[C---:B-1----:R-:W-:Y:S08]  /*3fa0*/  HMMA.16816.F32.BF16 R4, R68.reuse, R84, R4 ;  /* 0x000000544404723c */ /* 0x042ff00000041804 */
[C---:B------:R-:W-:Y:S01]  /*3fb0*/  HMMA.16816.F32.BF16 R8, R68.reuse, R86, R8 ;  /* 0x000000564408723c */ /* 0x040fe20000041808 */
[----:B------:R-:W1:Y:S07]  /*3fc0*/  LDSM.16.M88.4 R84, [R170+0x12800] ;  /* 0x01280000aa54783b */ /* 0x000e6e0000000200 */
[C---:B--2---:R-:W-:Y:S08]  /*3fd0*/  HMMA.16816.F32.BF16 R12, R68.reuse, R76, R12 ;  /* 0x0000004c440c723c */ /* 0x044ff0000004180c */
[----:B------:R-:W-:Y:S01]  /*3fe0*/  HMMA.16816.F32.BF16 R16, R68, R78, R16 ;  /* 0x0000004e4410723c */ /* 0x000fe20000041810 */
[----:B------:R-:W-:Y:S06]  /*3ff0*/  LDSM.16.M88.4 R68, [R175+0x2000] ;  /* 0x00200000af44783b */ /* 0x000fec0000000200 */
[----:B------:R-:W2:Y:S01]  /*4000*/  LDSM.16.M88.4 R76, [R172+0x14000] ;  /* 0x01400000ac4c783b */ /* 0x000ea20000000200 */
[C---:B---3--:R-:W-:Y:S08]  /*4010*/  HMMA.16816.F32.BF16 R4, R72.reuse, R80, R4 ;  /* 0x000000504804723c */ /* 0x048ff00000041804 */
[C---:B------:R-:W-:Y:S01]  /*4020*/  HMMA.16816.F32.BF16 R8, R72.reuse, R82, R8 ;  /* 0x000000524808723c */ /* 0x040fe20000041808 */
[----:B------:R-:W-:Y:S07]  /*4030*/  LDSM.16.M88.4 R80, [R0+0x2000] ;  /* 0x002000000050783b */ /* 0x000fee0000000200 */
[C---:B-1----:R-:W-:Y:S08]  /*4040*/  HMMA.16816.F32.BF16 R12, R72.reuse, R84, R12 ;  /* 0x00000054480c723c */ /* 0x042ff0000004180c */
[----:B------:R-:W-:Y:S01]  /*4050*/  HMMA.16816.F32.BF16 R16, R72, R86, R16 ;  /* 0x000000564810723c */ /* 0x000fe20000041810 */
[----:B------:R-:W1:Y:S06]  /*4060*/  LDSM.16.M88.4 R72, [R172+0x14800] ;  /* 0x01480000ac48783b */ /* 0x000e6c0000000200 */
[----:B------:R-:W3:Y:S01]  /*4070*/  LDSM.16.M88.4 R84, [R169+0x14000] ;  /* 0x01400000a954783b */ /* 0x000ee20000000200 */
[C---:B--2---:R-:W-:Y:S08]  /*4080*/  HMMA.16816.F32.BF16 R4, R68.reuse, R76, R4 ;  /* 0x0000004c4404723c */ /* 0x044ff00000041804 */
[C---:B------:R-:W-:Y:S01]  /*4090*/  HMMA.16816.F32.BF16 R8, R68.reuse, R78, R8 ;  /* 0x0000004e4408723c */ /* 0x040fe20000041808 */
[----:B------:R-:W2:Y:S07]  /*40a0*/  LDSM.16.M88.4 R76, [R169+0x14800] ;  /* 0x01480000a94c783b */ /* 0x000eae0000000200 */
[C---:B-1----:R-:W-:Y:S08]  /*40b0*/  HMMA.16816.F32.BF16 R12, R68.reuse, R72, R12 ;  /* 0x00000048440c723c */ /* 0x042ff0000004180c */
[----:B------:R-:W-:Y:S01]  /*40c0*/  HMMA.16816.F32.BF16 R16, R68, R74, R16 ;  /* 0x0000004a4410723c */ /* 0x000fe20000041810 */
[----:B------:R-:W-:Y:S06]  /*40d0*/  LDSM.16.M88.4 R68, [R3+0x2000] ;  /* 0x002000000344783b */ /* 0x000fec0000000200 */
[----:B------:R-:W1:Y:S01]  /*40e0*/  LDSM.16.M88.4 R72, [R171+0x14000] ;  /* 0x01400000ab48783b */ /* 0x000e620000000200 */
[C---:B---3--:R-:W-:Y:S08]  /*40f0*/  HMMA.16816.F32.BF16 R4, R80.reuse, R84, R4 ;  /* 0x000000545004723c */ /* 0x048ff00000041804 */
[C---:B------:R-:W-:Y:S01]  /*4100*/  HMMA.16816.F32.BF16 R8, R80.reuse, R86, R8 ;  /* 0x000000565008723c */ /* 0x040fe20000041808 */
[----:B------:R-:W3:Y:S07]  /*4110*/  LDSM.16.M88.4 R84, [R171+0x14800] ;  /* 0x01480000ab54783b */ /* 0x000eee0000000200 */
[C---:B--2---:R-:W-:Y:S08]  /*4120*/  HMMA.16816.F32.BF16 R12, R80.reuse, R76, R12 ;  /* 0x0000004c500c723c */ /* 0x044ff0000004180c */
[----:B------:R-:W-:Y:S01]  /*4130*/  HMMA.16816.F32.BF16 R16, R80, R78, R16 ;  /* 0x0000004e5010723c */ /* 0x000fe20000041810 */
[----:B------:R-:W-:Y:S06]  /*4140*/  LDSM.16.M88.4 R76, [R2+0x2000] ;  /* 0x00200000024c783b */ /* 0x000fec0000000200 */
[----:B------:R-:W2:Y:S01]  /*4150*/  LDSM.16.M88.4 R80, [R170+0x14000] ;  /* 0x01400000aa50783b */ /* 0x000ea20000000200 */
[C---:B-1----:R-:W-:Y:S08]  /*4160*/  HMMA.16816.F32.BF16 R4, R68.reuse, R72, R4 ;  /* 0x000000484404723c */ /* 0x042ff00000041804 */
[C---:B------:R-:W-:Y:S01]  /*4170*/  HMMA.16816.F32.BF16 R8, R68.reuse, R74, R8 ;  /* 0x0000004a4408723c */ /* 0x040fe20000041808 */
[----:B------:R-:W-:Y:S07]  /*4180*/  LDSM.16.M88.4 R72, [R175+0x4000] ;  /* 0x00400000af48783b */ /* 0x000fee0000000200 */
[C---:B---3--:R-:W-:Y:S08]  /*4190*/  HMMA.16816.F32.BF16 R12, R68.reuse, R84, R12 ;  /* 0x00000054440c723c */ /* 0x048ff0000004180c */
        /* <DEDUP_REMOVED lines=19> */
[----:B------:R1:W-:Y:S07]  /*42d0*/  LDSM.16.M88.4 R76, [R2+0x4000] ;  /* 0x00400000024c783b */ /* 0x0003ee0000000200 */
[C---:B---3--:R-:W-:Y:S08]  /*42e0*/  HMMA.16816.F32.BF16 R12, R68.reuse, R84, R12 ;  /* 0x00000054440c723c */ /* 0x048ff0000004180c */
[----:B------:R-:W-:Y:S01]  /*42f0*/  HMMA.16816.F32.BF16 R16, R68, R86, R16 ;  /* 0x000000564410723c */ /* 0x000fe20000041810 */
[----:B------:R-:W3:Y:S06]  /*4300*/  LDSM.16.M88.4 R68, [R171+0x16800] ;  /* 0x01680000ab44783b */ /* 0x000eec0000000200 */
[----:B------:R-:W4:Y:S01]  /*4310*/  LDSM.16.M88.4 R84, [R170+0x16000] ;  /* 0x01600000aa54783b */ /* 0x000f220000000200 */
[C---:B--2---:R-:W-:Y:S05]  /*4320*/  HMMA.16816.F32.BF16 R4, R72.reuse, R80, R4 ;  /* 0x000000504804723c */ /* 0x044fea0000041804 */
[C---:B-1----:R-:W-:Y:S02]  /*4330*/  IMAD.SHL.U32 R2, R192.reuse, 0x40, RZ ;  /* 0x00000040c0027824 */ /* 0x042fe400078e00ff */
[----:B------:R-:W-:Y:S01]  /*4340*/  IMAD R80, R192, 0x4, R252 ;  /* 0x00000004c0507824 */ /* 0x000fe200078e02fc */
[C---:B------:R-:W-:Y:S03]  /*4350*/  HMMA.16816.F32.BF16 R8, R72.reuse, R82, R8 ;  /* 0x000000524808723c */ /* 0x040fe60000041808 */
[----:B------:R-:W-:Y:S01]  /*4360*/  ISETP.GE.AND P6, PT, R2, R242, PT ;  /* 0x000000f20200720c */ /* 0x000fe20003fc6270 */
[----:B------:R-:W-:Y:S03]  /*4370*/  IMAD.WIDE.U32 R80, R80, -0x326172a9, RZ ;  /* 0xcd9e8d5750507825 */ /* 0x000fe600078e00ff */
[-C--:B------:R-:W-:Y:S02]  /*4380*/  ISETP.LT.AND P6, PT, R243, R199.reuse, P6 ;  /* 0x000000c7f300720c */ /* 0x080fe400037c1270 */
[----:B------:R-:W-:Y:S03]  /*4390*/  IADD3 R83, R235, -0x4498517b, RZ ;  /* 0xbb67ae85eb537810 */ /* 0x000fe60007ffe0ff */
[----:B------:R-:W-:Y:S08]  /*43a0*/  IADD3 R82, R234, -0x61c88647, RZ ;  /* 0x9e3779b9ea527810 */ /* 0x000ff00007ffe0ff */
[----:B------:R-:W1:Y:S01]  /*43b0*/  @!P6 S2R R3, SR_TID.X ;  /* 0x000000000003e919 */ /* 0x000e620000002100 */
[----:B------:R-:W-:Y:S01]  /*43c0*/  @!P6 IADD3 R0, -R239, 0x1, R204 ;  /* 0x00000001ef00e810 */ /* 0x000fe20007ffe1cc */
[C---:B---3--:R-:W-:Y:S03]  /*43d0*/  HMMA.16816.F32.BF16 R12, R72.reuse, R68, R12 ;  /* 0x00000044480c723c */ /* 0x048fe6000004180c */
[----:B------:R-:W-:Y:S05]  /*43e0*/  @!P6 IADD3 R2, R2, R0, R199 ;  /* 0x000000000202e210 */ /* 0x000fea0007ffe0c7 */
[----:B------:R-:W-:Y:S01]  /*43f0*/  HMMA.16816.F32.BF16 R16, R72, R70, R16 ;  /* 0x000000464810723c */ /* 0x000fe20000041810 */
[----:B------:R-:W2:Y:S06]  /*4400*/  LDSM.16.M88.4 R68, [R170+0x16800] ;  /* 0x01680000aa44783b */ /* 0x000eac0000000200 */
[CC--:B------:R-:W-:Y:S01]  /*4410*/  @!P6 IMNMX R72, R2.reuse, R199.reuse, PT ;  /* 0x000000c70248e217 */ /* 0x0c0fe20003800200 */
[C---:B----4-:R-:W-:Y:S05]  /*4420*/  HMMA.16816.F32.BF16 R4, R76.reuse, R84, R4 ;  /* 0x000000544c04723c */ /* 0x050fea0000041804 */
[----:B-1----:R-:W-:Y:S01]  /*4430*/  @!P6 IMAD.SHL.U32 R3, R3, 0x2, RZ ;  /* 0x000000020303e824 */ /* 0x002fe200078e00ff */
[----:B------:R-:W-:Y:S01]  /*4440*/  @!P6 IADD3 R2, R2, 0x8, RZ ;  /* 0x000000080202e810 */ /* 0x000fe20007ffe0ff */
[----:B------:R-:W-:Y:S01]  /*4450*/  FMUL.FTZ R73, R205, 1.4426950216293334961 ;  /* 0x3fb8aa3bcd497820 */ /* 0x000fe20000410000 */
[C---:B------:R-:W-:Y:S04]  /*4460*/  HMMA.16816.F32.BF16 R8, R76.reuse, R86, R8 ;  /* 0x000000564c08723c */ /* 0x040fe80000041808 */
[----:B------:R-:W-:Y:S01]  /*4470*/  @!P6 LOP3.LUT R0, R88, 0x6, R3, 0xf8, !PT ;  /* 0x000000065800e812 */ /* 0x000fe200078ef803 */
[----:B------:R-:W-:Y:S01]  /*4480*/  FMUL.FTZ R3, R206, 1.4426950216293334961 ;  /* 0x3fb8aa3bce037820 */ /* 0x000fe20000410000 */
[----:B------:R-:W-:Y:S02]  /*4490*/  FSEL R73, R73, RZ, P0 ;  /* 0x000000ff49497208 */ /* 0x000fe40000000000 */
[----:B------:R-:W-:Y:S01]  /*44a0*/  @!P6 IMNMX R2, R2, R199, PT ;  /* 0x000000c70202e217 */ /* 0x000fe20003800200 */
[----:B------:R-:W-:Y:S01]  /*44b0*/  @!P6 IMAD R0, R233, 0x40, R0 ;  /* 0x00000040e900e824 */ /* 0x000fe200078e0200 */
[----:B------:R-:W-:Y:S02]  /*44c0*/  FSETP.NEU.FTZ.AND P0, PT, R206, -INF , PT ;  /* 0xff800000ce00780b */ /* 0x000fe40003f1d000 */
[----:B------:R-:W-:Y:S02]  /*44d0*/  IADD3 R84, R235, 0x76cf5d0a, RZ ;  /* 0x76cf5d0aeb547810 */ /* 0x000fe40007ffe0ff */
[CC--:B------:R-:W-:Y:S02]  /*44e0*/  @!P6 ISETP.GE.AND P1, PT, R0.reuse, R72.reuse, PT ;  /* 0x000000480000e20c */ /* 0x0c0fe40003f26270 */
[----:B------:R-:W-:Y:S02]  /*44f0*/  @!P6 IADD3 R74, R0, 0x1, RZ ;  /* 0x00000001004ae810 */ /* 0x000fe40007ffe0ff */
[----:B------:R-:W-:Y:S02]  /*4500*/  @!P6 FSEL R4, R4, -INF , !P1 ;  /* 0xff8000000404e808 */ /* 0x000fe40004800000 */
[----:B------:R-:W-:Y:S02]  /*4510*/  @!P6 ISETP.GE.AND P1, PT, R74, R72, PT ;  /* 0x000000484a00e20c */ /* 0x000fe40003f26270 */
[----:B------:R-:W-:Y:S01]  /*4520*/  FSEL R3, R3, RZ, P0 ;  /* 0x000000ff03037208 */ /* 0x000fe20000000000 */
[--C-:B------:R-:W-:Y:S01]  /*4530*/  FFMA.FTZ R4, R4, c[0x0][0x23c], -R73.reuse ;  /* 0x00008f0004047a23 */ /* 0x100fe20000010849 */
[----:B------:R-:W-:Y:S01]  /*4540*/  @!P6 FSEL R5, R5, -INF , !P1 ;  /* 0xff8000000505e808 */ /* 0x000fe20004800000 */
[C---:B--2---:R-:W-:Y:S02]  /*4550*/  HMMA.16816.F32.BF16 R12, R76.reuse, R68, R12 ;  /* 0x000000444c0c723c */ /* 0x044fe4000004180c */
[----:B------:R1:W-:Y:S01]  /*4560*/  MUFU.EX2 R89, R4 ;  /* 0x0000000400597308 */ /* 0x0003e20000000800 */
[-C--:B------:R-:W-:Y:S01]  /*4570*/  @!P6 ISETP.GE.AND P1, PT, R0, R2.reuse, PT ;  /* 0x000000020000e20c */ /* 0x080fe20003f26270 */
[----:B------:R-:W-:Y:S01]  /*4580*/  FFMA.FTZ R5, R5, c[0x0][0x23c], -R73 ;  /* 0x00008f0005057a23 */ /* 0x000fe20000010849 */
[----:B------:R-:W-:Y:S02]  /*4590*/  @!P6 ISETP.GE.AND P0, PT, R74, R2, PT ;  /* 0x000000024a00e20c */ /* 0x000fe40003f06270 */
[----:B------:R-:W-:Y:S01]  /*45a0*/  @!P6 FSEL R6, R6, -INF , !P1 ;  /* 0xff8000000606e808 */ /* 0x000fe20004800000 */
[----:B------:R-:W-:Y:S04]  /*45b0*/  HMMA.16816.F32.BF16 R16, R76, R70, R16 ;  /* 0x000000464c10723c */ /* 0x000fe80000041810 */
[--C-:B------:R-:W-:Y:S01]  /*45c0*/  FFMA.FTZ R6, R6, c[0x0][0x23c], -R3.reuse ;  /* 0x00008f0006067a23 */ /* 0x100fe20000010803 */
[----:B------:R2:W3:Y:S01]  /*45d0*/  MUFU.EX2 R88, R5 ;  /* 0x0000000500587308 */ /* 0x0004e20000000800 */
[----:B------:R-:W-:Y:S02]  /*45e0*/  LOP3.LUT R74, R81, R244, R234, 0x96, !PT ;  /* 0x000000f4514a7212 */ /* 0x000fe400078e96ea */
[----:B------:R-:W-:Y:S04]  /*45f0*/  @!P6 FSEL R7, R7, -INF , !P0 ;  /* 0xff8000000707e808 */ /* 0x000fe80004000000 */
[----:B------:R-:W-:Y:S01]  /*4600*/  IMAD.WIDE.U32 R74, R74, -0x2daee0ad, RZ ;  /* 0xd2511f534a4a7825 */ /* 0x000fe200078e00ff */
[C---:B------:R-:W-:Y:S02]  /*4610*/  IADD3 R85, R234.reuse, 0x3c6ef372, RZ ;  /* 0x3c6ef372ea557810 */ /* 0x040fe40007ffe0ff */
[----:B------:R4:W3:Y:S01]  /*4620*/  MUFU.EX2 R91, R6 ;  /* 0x00000006005b7308 */ /* 0x0008e20000000800 */
[----:B------:R-:W-:Y:S01]  /*4630*/  FFMA.FTZ R7, R7, c[0x0][0x23c], -R3 ;  /* 0x00008f0007077a23 */ /* 0x000fe20000010803 */
[C---:B------:R-:W-:Y:S01]  /*4640*/  IADD3 R86, R234.reuse, 0x78dde6e4, RZ ;  /* 0x78dde6e4ea567810 */ /* 0x040fe20007ffe0ff */
[----:B-1----:R-:W-:Y:S01]  /*4650*/  IMAD R4, R233, 0x2, R251 ;  /* 0x00000002e9047824 */ /* 0x002fe200078e02fb */
[----:B------:R-:W-:Y:S02]  /*4660*/  IADD3 R68, R235, -0x56f99767, RZ ;  /* 0xa9066899eb447810 */ /* 0x000fe40007ffe0ff */
[----:B------:R-:W-:Y:S02]  /*4670*/  IADD3 R69, R234, -0x4ab325aa, RZ ;  /* 0xb54cda56ea457810 */ /* 0x000fe40007ffe0ff */
[----:B------:R-:W-:Y:S02]  /*4680*/  LOP3.LUT R4, R217, R235, R4, 0x96, !PT ;  /* 0x000000ebd9047212 */ /* 0x000fe400078e9604 */
[----:B------:R1:W1:Y:S03]  /*4690*/  MUFU.EX2 R90, R7 ;  /* 0x00000007005a7308 */ /* 0x0002660000000800 */
[----:B--2---:R-:W-:Y:S05]  /*46a0*/  IMAD.WIDE.U32 R4, R4, -0x326172a9, RZ ;  /* 0xcd9e8d5704047825 */ /* 0x004fea00078e00ff */
[----:B------:R-:W-:Y:S02]  /*46b0*/  LOP3.LUT R82, R5, R80, R82, 0x96, !PT ;  /* 0x0000005005527212 */ /* 0x000fe400078e9652 */
[----:B------:R-:W-:Y:S02]  /*46c0*/  LOP3.LUT R80, R75, R216, R83, 0x96, !PT ;  /* 0x000000d84b507212 */ /* 0x000fe400078e9653 */
[----:B------:R-:W-:Y:S01]  /*46d0*/  @!P6 IADD3 R5, R0, 0x9, RZ ;  /* 0x000000090005e810 */ /* 0x000fe20007ffe0ff */
[----:B------:R-:W-:Y:S01]  /*46e0*/  IMAD.WIDE.U32 R82, R82, -0x2daee0ad, RZ ;  /* 0xd2511f5352527825 */ /* 0x000fe200078e00ff */
[----:B----4-:R-:W-:Y:S03]  /*46f0*/  @!P6 IADD3 R6, R0, 0x8, RZ ;  /* 0x000000080006e810 */ /* 0x010fe60007ffe0ff */
[----:B------:R-:W-:Y:S01]  /*4700*/  IMAD.WIDE.U32 R80, R80, -0x326172a9, RZ ;  /* 0xcd9e8d5750507825 */ /* 0x000fe200078e00ff */
[----:B------:R-:W-:Y:S02]  /*4710*/  @!P6 ISETP.GE.AND P0, PT, R6, R72, PT ;  /* 0x000000480600e20c */ /* 0x000fe40003f06270 */
[----:B------:R-:W-:Y:S02]  /*4720*/  LOP3.LUT R74, R83, R74, R84, 0x96, !PT ;  /* 0x0000004a534a7212 */ /* 0x000fe400078e9654 */
[----:B------:R-:W-:Y:S02]  /*4730*/  @!P6 FSEL R8, R8, -INF , !P0 ;  /* 0xff8000000808e808 */ /* 0x000fe40004000000 */
[----:B------:R-:W-:Y:S01]  /*4740*/  @!P6 ISETP.GE.AND P0, PT, R5, R72, PT ;  /* 0x000000480500e20c */ /* 0x000fe20003f06270 */
[----:B------:R-:W-:Y:S01]  /*4750*/  IMAD.WIDE.U32 R74, R74, -0x326172a9, RZ ;  /* 0xcd9e8d574a4a7825 */ /* 0x000fe200078e00ff */
[----:B-1----:R-:W-:Y:S02]  /*4760*/  LOP3.LUT R7, R81, R4, R85, 0x96, !PT ;  /* 0x0000000451077212 */ /* 0x002fe400078e9655 */
[----:B------:R-:W-:Y:S01]  /*4770*/  @!P6 FSEL R9, R9, -INF , !P0 ;  /* 0xff8000000909e808 */ /* 0x000fe20004000000 */
[--C-:B------:R-:W-:Y:S01]  /*4780*/  FFMA.FTZ R8, R8, c[0x0][0x23c], -R73.reuse ;  /* 0x00008f0008087a23 */ /* 0x100fe20000010849 */
[----:B------:R-:W-:Y:S01]  /*4790*/  @!P6 ISETP.GE.AND P0, PT, R6, R2, PT ;  /* 0x000000020600e20c */ /* 0x000fe20003f06270 */
[----:B------:R-:W-:Y:S01]  /*47a0*/  IMAD.WIDE.U32 R6, R7, -0x2daee0ad, RZ ;  /* 0xd2511f5307067825 */ /* 0x000fe200078e00ff */
[----:B------:R-:W-:Y:S01]  /*47b0*/  IADD3 R85, R234, -0x255992d5, RZ ;  /* 0xdaa66d2bea557810 */ /* 0x000fe20007ffe0ff */
[----:B------:R1:W2:Y:S01]  /*47c0*/  MUFU.EX2 R84, R8 ;  /* 0x0000000800547308 */ /* 0x0002a20000000800 */
[----:B------:R-:W-:Y:S01]  /*47d0*/  @!P6 FSEL R10, R10, -INF , !P0 ;  /* 0xff8000000a0ae808 */ /* 0x000fe20004000000 */
[----:B------:R-:W-:Y:S01]  /*47e0*/  FFMA.FTZ R9, R9, c[0x0][0x23c], -R73 ;  /* 0x00008f0009097a23 */ /* 0x000fe20000010849 */
[----:B------:R-:W-:Y:S02]  /*47f0*/  LOP3.LUT R82, R7, R82, R92, 0x96, !PT ;  /* 0x0000005207527212 */ /* 0x000fe400078e965c */
[----:B------:R-:W-:Y:S01]  /*4800*/  @!P6 IADD3 R4, R0, 0x10, RZ ;  /* 0x000000100004e810 */ /* 0x000fe20007ffe0ff */
[--C-:B------:R-:W-:Y:S01]  /*4810*/  FFMA.FTZ R10, R10, c[0x0][0x23c], -R3.reuse ;  /* 0x00008f000a0a7a23 */ /* 0x100fe20000010803 */
[----:B------:R-:W-:Y:S02]  /*4820*/  @!P6 ISETP.GE.AND P0, PT, R5, R2, PT ;  /* 0x000000020500e20c */ /* 0x000fe40003f06270 */
[C---:B------:R-:W-:Y:S01]  /*4830*/  @!P6 ISETP.GE.AND P1, PT, R4.reuse, R72, PT ;  /* 0x000000480400e20c */ /* 0x040fe20003f26270 */
[----:B------:R-:W-:Y:S01]  /*4840*/  MUFU.EX2 R87, R10 ;  /* 0x0000000a00577308 */ /* 0x000fe20000000800 */
[----:B------:R-:W-:Y:S01]  /*4850*/  @!P6 ISETP.GE.AND P3, PT, R4, R2, PT ;  /* 0x000000020400e20c */ /* 0x000fe20003f66270 */
[----:B------:R-:W-:Y:S01]  /*4860*/  IMAD.WIDE.U32 R4, R82, -0x326172a9, RZ ;  /* 0xcd9e8d5752047825 */ /* 0x000fe200078e00ff */
[----:B------:R-:W-:Y:S02]  /*4870*/  @!P6 FSEL R11, R11, -INF , !P0 ;  /* 0xff8000000b0be808 */ /* 0x000fe40004000000 */
[----:B------:R-:W-:Y:S02]  /*4880*/  IADD3 R92, R235, -0x126145ec, RZ ;  /* 0xed9eba14eb5c7810 */ /* 0x000fe40007ffe0ff */
[----:B------:R-:W-:Y:S01]  /*4890*/  LOP3.LUT R74, R5, R74, R86, 0x96, !PT ;  /* 0x0000004a054a7212 */ /* 0x000fe200078e9656 */
[----:B------:R-:W-:Y:S01]  /*48a0*/  FFMA.FTZ R5, R11, c[0x0][0x23c], -R3 ;  /* 0x00008f000b057a23 */ /* 0x000fe20000010803 */
[----:B------:R-:W-:Y:S02]  /*48b0*/  @!P6 IADD3 R7, R0, 0x11, RZ ;  /* 0x000000110007e810 */ /* 0x000fe40007ffe0ff */
[----:B------:R-:W-:Y:S01]  /*48c0*/  @!P6 FSEL R12, R12, -INF , !P1 ;  /* 0xff8000000c0ce808 */ /* 0x000fe20004800000 */
[----:B------:R-:W-:Y:S01]  /*48d0*/  MUFU.EX2 R86, R5 ;  /* 0x0000000500567308 */ /* 0x000fe20000000800 */
[----:B------:R-:W-:Y:S02]  /*48e0*/  @!P6 ISETP.GE.AND P4, PT, R7, R72, PT ;  /* 0x000000480700e20c */ /* 0x000fe40003f86270 */
[----:B-1----:R-:W-:Y:S01]  /*48f0*/  LOP3.LUT R8, R75, R80, R85, 0x96, !PT ;  /* 0x000000504b087212 */ /* 0x002fe200078e9655 */
[--C-:B------:R-:W-:Y:S01]  /*4900*/  FFMA.FTZ R12, R12, c[0x0][0x23c], -R73.reuse ;  /* 0x00008f000c0c7a23 */ /* 0x100fe20000010849 */
[----:B------:R-:W-:Y:S02]  /*4910*/  @!P6 FSEL R13, R13, -INF , !P4 ;  /* 0xff8000000d0de808 */ /* 0x000fe40006000000 */
[----:B------:R-:W-:Y:S02]  /*4920*/  @!P6 ISETP.GE.AND P0, PT, R7, R2, PT ;  /* 0x000000020700e20c */ /* 0x000fe40003f06270 */
[----:B------:R-:W-:Y:S01]  /*4930*/  @!P6 FSEL R14, R14, -INF , !P3 ;  /* 0xff8000000e0ee808 */ /* 0x000fe20005800000 */
[----:B------:R1:W-:Y:S01]  /*4940*/  MUFU.EX2 R85, R9 ;  /* 0x0000000900557308 */ /* 0x0003e20000000800 */
[----:B------:R-:W-:Y:S01]  /*4950*/  FFMA.FTZ R13, R13, c[0x0][0x23c], -R73 ;  /* 0x00008f000d0d7a23 */ /* 0x000fe20000010849 */
[----:B------:R-:W-:Y:S02]  /*4960*/  @!P6 FSEL R15, R15, -INF , !P0 ;  /* 0xff8000000f0fe808 */ /* 0x000fe40004000000 */
[--C-:B------:R-:W-:Y:S03]  /*4970*/  FFMA.FTZ R14, R14, c[0x0][0x23c], -R3.reuse ;  /* 0x00008f000e0e7a23 */ /* 0x100fe60000010803 */
[----:B------:R-:W-:Y:S03]  /*4980*/  FFMA.FTZ R15, R15, c[0x0][0x23c], -R3 ;  /* 0x00008f000f0f7a23 */ /* 0x000fe60000010803 */
[----:B------:R4:W2:Y:S10]  /*4990*/  MUFU.EX2 R83, R12 ;  /* 0x0000000c00537308 */ /* 0x0008b40000000800 */
[----:B------:R2:W-:Y:S01]  /*49a0*/  MUFU.EX2 R80, R13 ;  /* 0x0000000d00507308 */ /* 0x0005e20000000800 */
[----:B-1----:R-:W-:Y:S05]  /*49b0*/  IMAD.WIDE.U32 R8, R8, -0x2daee0ad, RZ ;  /* 0xd2511f5308087825 */ /* 0x002fea00078e00ff */
[----:B------:R-:W-:Y:S04]  /*49c0*/  LOP3.LUT R10, R9, R6, R92, 0x96, !PT ;  /* 0x00000006090a7212 */ /* 0x000fe800078e965c */
[----:B------:R-:W-:Y:S01]  /*49d0*/  MUFU.EX2 R82, R14 ;  /* 0x0000000e00527308 */ /* 0x000fe20000000800 */
[----:B------:R-:W-:Y:S02]  /*49e0*/  IADD3 R92, R234, 0x1715609d, RZ ;  /* 0x1715609dea5c7810 */ /* 0x000fe40007ffe0ff */
[----:B------:R-:W-:Y:S01]  /*49f0*/  @!P6 IADD3 R6, R0, 0x18, RZ ;  /* 0x000000180006e810 */ /* 0x000fe20007ffe0ff */
[----:B------:R-:W-:Y:S01]  /*4a00*/  IMAD.WIDE.U32 R10, R10, -0x326172a9, RZ ;  /* 0xcd9e8d570a0a7825 */ /* 0x000fe200078e00ff */
[----:B------:R-:W-:Y:S02]  /*4a10*/  @!P6 IADD3 R0, R0, 0x19, RZ ;  /* 0x000000190000e810 */ /* 0x000fe40007ffe0ff */
[----:B------:R-:W-:Y:S02]  /*4a20*/  @!P6 ISETP.GE.AND P1, PT, R6, R72, PT ;  /* 0x000000480600e20c */ /* 0x000fe40003f26270 */
[----:B------:R-:W-:Y:S01]  /*4a30*/  LOP3.LUT R7, R11, R4, R92, 0x96, !PT ;  /* 0x000000040b077212 */ /* 0x000fe200078e965c */
[----:B------:R-:W-:Y:S01]  /*4a40*/  IMAD.WIDE.U32 R4, R74, -0x2daee0ad, RZ ;  /* 0xd2511f534a047825 */ /* 0x000fe200078e00ff */
[-C--:B------:R-:W-:Y:S01]  /*4a50*/  @!P6 ISETP.GE.AND P5, PT, R6, R2.reuse, PT ;  /* 0x000000020600e20c */ /* 0x080fe20003fa6270 */
[----:B------:R-:W1:Y:S01]  /*4a60*/  MUFU.EX2 R81, R15 ;  /* 0x0000000f00517308 */ /* 0x000e620000000800 */
[C---:B------:R-:W-:Y:S01]  /*4a70*/  @!P6 ISETP.GE.AND P4, PT, R0.reuse, R2, PT ;  /* 0x000000020000e20c */ /* 0x040fe20003f86270 */
[----:B------:R-:W-:Y:S01]  /*4a80*/  IMAD.WIDE.U32 R6, R7, -0x2daee0ad, RZ ;  /* 0xd2511f5307067825 */ /* 0x000fe200078e00ff */
[----:B------:R-:W-:Y:S02]  /*4a90*/  LOP3.LUT R5, R5, R8, R68, 0x96, !PT ;  /* 0x0000000805057212 */ /* 0x000fe400078e9644 */
[----:B------:R-:W-:Y:S01]  /*4aa0*/  IADD3 R68, R235, 0x646e171e, RZ ;  /* 0x646e171eeb447810 */ /* 0x000fe20007ffe0ff */
[----:B------:R-:W-:Y:S01]  /*4ab0*/  IMAD.MOV.U32 R92, RZ, RZ, c[0x0][0x22c] ;  /* 0x00008b00ff5c7624 */ /* 0x000fe200078e00ff */
[----:B------:R-:W-:Y:S02]  /*4ac0*/  @!P6 ISETP.GE.AND P2, PT, R0, R72, PT ;  /* 0x000000480000e20c */ /* 0x000fe40003f46270 */
[----:B------:R-:W-:Y:S01]  /*4ad0*/  LOP3.LUT R2, R7, R4, R68, 0x96, !PT ;  /* 0x0000000407027212 */ /* 0x000fe200078e9644 */
[----:B------:R-:W-:Y:S01]  /*4ae0*/  IMAD.WIDE.U32 R4, R5, -0x326172a9, RZ ;  /* 0xcd9e8d5705047825 */ /* 0x000fe200078e00ff */
[----:B------:R-:W-:Y:S02]  /*4af0*/  LOP3.LUT R68, R6, 0xffff, RZ, 0xc0, !PT ;  /* 0x0000ffff06447812 */ /* 0x000fe400078ec0ff */
[----:B------:R-:W-:Y:S01]  /*4b00*/  @!P6 FSEL R19, R19, -INF , !P4 ;  /* 0xff8000001313e808 */ /* 0x000fe20006000000 */
[----:B------:R-:W-:Y:S01]  /*4b10*/  IMAD R92, R92, c[0x0][0x1c0], RZ ;  /* 0x000070005c5c7a24 */ /* 0x000fe200078e02ff */
[----:B------:R-:W-:Y:S02]  /*4b20*/  LOP3.LUT R0, R5, R10, R69, 0x96, !PT ;  /* 0x0000000a05007212 */ /* 0x000fe400078e9645 */
[----:B------:R-:W-:Y:S01]  /*4b30*/  LOP3.LUT R7, R4, 0xffff, RZ, 0xc0, !PT ;  /* 0x0000ffff04077812 */ /* 0x000fe200078ec0ff */
[----:B------:R-:W-:Y:S01]  /*4b40*/  IMAD.U32 R92, R92, -0x40, RZ ;  /* 0xffffffc05c5c7824 */ /* 0x000fe200078e00ff */
[----:B------:R-:W-:Y:S02]  /*4b50*/  LOP3.LUT R5, R0, 0xffff, RZ, 0xc0, !PT ;  /* 0x0000ffff00057812 */ /* 0x000fe400078ec0ff */
[--C-:B------:R-:W-:Y:S02]  /*4b60*/  SHF.R.U32.HI R10, RZ, 0x18, R4.reuse ;  /* 0x00000018ff0a7819 */ /* 0x100fe40000011604 */
[----:B------:R-:W-:Y:S02]  /*4b70*/  SHF.R.U32.HI R11, RZ, 0x10, R4 ;  /* 0x00000010ff0b7819 */ /* 0x000fe40000011604 */
[----:B----4-:R-:W-:Y:S02]  /*4b80*/  LOP3.LUT R12, R4, 0xff, RZ, 0xc0, !PT ;  /* 0x000000ff040c7812 */ /* 0x010fe400078ec0ff */
[----:B------:R-:W-:Y:S02]  /*4b90*/  SHF.R.U32.HI R4, RZ, 0x8, R5 ;  /* 0x00000008ff047819 */ /* 0x000fe40000011605 */
[----:B------:R-:W-:Y:S02]  /*4ba0*/  @!P6 FSEL R18, R18, -INF , !P5 ;  /* 0xff8000001212e808 */ /* 0x000fe40006800000 */
[----:B------:R-:W-:Y:S02]  /*4bb0*/  SHF.R.U32.HI R5, RZ, 0x10, R0 ;  /* 0x00000010ff057819 */ /* 0x000fe40000011600 */
[----:B------:R-:W-:Y:S01]  /*4bc0*/  LOP3.LUT R4, R4, 0xffff, RZ, 0xc0, !PT ;  /* 0x0000ffff04047812 */ /* 0x000fe200078ec0ff */
[--C-:B------:R-:W-:Y:S01]  /*4bd0*/  FFMA.FTZ R18, R18, c[0x0][0x23c], -R3.reuse ;  /* 0x00008f0012127a23 */ /* 0x100fe20000010803 */
[----:B------:R-:W-:Y:S01]  /*4be0*/  LOP3.LUT R5, R5, 0xff, RZ, 0xc0, !PT ;  /* 0x000000ff05057812 */ /* 0x000fe200078ec0ff */
[----:B------:R-:W-:Y:S01]  /*4bf0*/  FFMA.FTZ R3, R19, c[0x0][0x23c], -R3 ;  /* 0x00008f0013037a23 */ /* 0x000fe20000010803 */
[----:B------:R-:W-:Y:S01]  /*4c00*/  LOP3.LUT R9, R6, 0xff, RZ, 0xc0, !PT ;  /* 0x000000ff06097812 */ /* 0x000fe200078ec0ff */
[----:B------:R-:W4:Y:S01]  /*4c10*/  MUFU.EX2 R79, R18 ;  /* 0x00000012004f7308 */ /* 0x000f220000000800 */
[--C-:B------:R-:W-:Y:S02]  /*4c20*/  SHF.R.U32.HI R8, RZ, 0x18, R6.reuse ;  /* 0x00000018ff087819 */ /* 0x100fe40000011606 */
[----:B------:R-:W-:Y:S02]  /*4c30*/  @!P6 FSEL R17, R17, -INF , !P2 ;  /* 0xff8000001111e808 */ /* 0x000fe40005000000 */
[----:B--2---:R-:W-:Y:S02]  /*4c40*/  SHF.R.U32.HI R13, RZ, 0x10, R6 ;  /* 0x00000010ff0d7819 */ /* 0x004fe40000011606 */
[----:B------:R-:W-:Y:S02]  /*4c50*/  LOP3.LUT R6, R0, 0xff, RZ, 0xc0, !PT ;  /* 0x000000ff00067812 */ /* 0x000fe400078ec0ff */
[----:B------:R-:W-:Y:S01]  /*4c60*/  ISETP.LE.U32.AND P2, PT, R4, UR6, PT ;  /* 0x0000000604007c0c */ /* 0x000fe2000bf43070 */
[----:B------:R2:W-:Y:S01]  /*4c70*/  MUFU.EX2 R77, R3 ;  /* 0x00000003004d7308 */ /* 0x0005e20000000800 */
[----:B------:R-:W-:Y:S02]  /*4c80*/  SHF.R.U32.HI R0, RZ, 0x18, R0 ;  /* 0x00000018ff007819 */ /* 0x000fe40000011600 */
[----:B------:R-:W-:Y:S02]  /*4c90*/  ISETP.LE.U32.AND P5, PT, R5, UR6, PT ;  /* 0x0000000605007c0c */ /* 0x000fe4000bfa3070 */
[----:B------:R-:W-:Y:S02]  /*4ca0*/  @!P6 FSEL R16, R16, -INF , !P1 ;  /* 0xff8000001010e808 */ /* 0x000fe40004800000 */
[----:B------:R-:W-:Y:S02]  /*4cb0*/  ISETP.LE.U32.AND P1, PT, R6, UR6, PT ;  /* 0x0000000606007c0c */ /* 0x000fe4000bf23070 */
[----:B------:R-:W-:Y:S01]  /*4cc0*/  ISETP.LE.U32.AND P6, PT, R0, UR6, PT ;  /* 0x0000000600007c0c */ /* 0x000fe2000bfc3070 */
[----:B------:R-:W-:Y:S01]  /*4cd0*/  FFMA.FTZ R16, R16, c[0x0][0x23c], -R73 ;  /* 0x00008f0010107a23 */ /* 0x000fe20000010849 */
[----:B------:R-:W-:Y:S01]  /*4ce0*/  SHF.R.U32.HI R4, RZ, 0x8, R7 ;  /* 0x00000008ff047819 */ /* 0x000fe20000011607 */
[----:B---3--:R-:W-:Y:S01]  /*4cf0*/  @!P2 FADD.FTZ R88, -R88, -RZ ;  /* 0x800000ff5858a221 */ /* 0x008fe20000010100 */
[----:B------:R-:W-:Y:S01]  /*4d00*/  LOP3.LUT R0, R2, 0xff, RZ, 0xc0, !PT ;  /* 0x000000ff02007812 */ /* 0x000fe200078ec0ff */
[----:B------:R-:W-:Y:S01]  /*4d10*/  FFMA.FTZ R73, R17, c[0x0][0x23c], -R73 ;  /* 0x00008f0011497a23 */ /* 0x000fe20000010849 */
[----:B------:R-:W-:Y:S01]  /*4d20*/  ISETP.LE.U32.AND P4, PT, R12, UR6, PT ;  /* 0x000000060c007c0c */ /* 0x000fe2000bf83070 */
[----:B------:R-:W-:Y:S01]  /*4d30*/  @!P5 FADD.FTZ R91, -R91, -RZ ;  /* 0x800000ff5b5bd221 */ /* 0x000fe20000010100 */
[----:B------:R-:W-:Y:S01]  /*4d40*/  LOP3.LUT R4, R4, 0xffff, RZ, 0xc0, !PT ;  /* 0x0000ffff04047812 */ /* 0x000fe200078ec0ff */
[----:B------:R-:W3:Y:S01]  /*4d50*/  MUFU.EX2 R78, R16 ;  /* 0x00000010004e7308 */ /* 0x000ee20000000800 */
[----:B------:R-:W-:Y:S01]  /*4d60*/  ISETP.LE.U32.AND P2, PT, R0, UR6, PT ;  /* 0x0000000600007c0c */ /* 0x000fe2000bf43070 */
[----:B------:R-:W-:Y:S01]  /*4d70*/  @!P1 FADD.FTZ R89, -R89, -RZ ;  /* 0x800000ff59599221 */ /* 0x000fe20000010100 */
[----:B------:R-:W-:Y:S01]  /*4d80*/  LOP3.LUT R0, R11, 0xff, RZ, 0xc0, !PT ;  /* 0x000000ff0b007812 */ /* 0x000fe200078ec0ff */
[----:B------:R-:W-:Y:S01]  /*4d90*/  @!P6 FADD.FTZ R90, -R90, -RZ ;  /* 0x800000ff5a5ae221 */ /* 0x000fe20000010100 */
[----:B------:R-:W-:Y:S02]  /*4da0*/  ISETP.LE.U32.AND P5, PT, R4, UR6, PT ;  /* 0x0000000604007c0c */ /* 0x000fe4000bfa3070 */
[----:B------:R-:W-:Y:S02]  /*4db0*/  ISETP.LE.U32.AND P1, PT, R10, UR6, PT ;  /* 0x000000060a007c0c */ /* 0x000fe4000bf23070 */
[----:B------:R-:W-:Y:S01]  /*4dc0*/  ISETP.LE.U32.AND P6, PT, R0, UR6, PT ;  /* 0x0000000600007c0c */ /* 0x000fe2000bfc3070 */
[----:B------:R-:W-:Y:S01]  /*4dd0*/  @!P4 FADD.FTZ R84, -R84, -RZ ;  /* 0x800000ff5454c221 */ /* 0x000fe20000010100 */
[--C-:B------:R-:W-:Y:S01]  /*4de0*/  SHF.R.U32.HI R4, RZ, 0x10, R2.reuse ;  /* 0x00000010ff047819 */ /* 0x100fe20000011602 */
[----:B------:R-:W3:Y:S01]  /*4df0*/  MUFU.EX2 R76, R73 ;  /* 0x00000049004c7308 */ /* 0x000ee20000000800 */
[----:B------:R-:W-:Y:S01]  /*4e00*/  SHF.R.U32.HI R0, RZ, 0x18, R2 ;  /* 0x00000018ff007819 */ /* 0x000fe20000011602 */
[----:B------:R-:W-:Y:S01]  /*4e10*/  @!P2 FADD.FTZ R83, -R83, -RZ ;  /* 0x800000ff5353a221 */ /* 0x000fe20000010100 */
[----:B------:R-:W-:Y:S02]  /*4e20*/  LOP3.LUT R2, R2, 0xffff, RZ, 0xc0, !PT ;  /* 0x0000ffff02027812 */ /* 0x000fe400078ec0ff */
[----:B------:R-:W-:Y:S01]  /*4e30*/  ISETP.LE.U32.AND P4, PT, R0, UR6, PT ;  /* 0x0000000600007c0c */ /* 0x000fe2000bf83070 */
[----:B------:R-:W-:Y:S01]  /*4e40*/  @!P5 FADD.FTZ R85, -R85, -RZ ;  /* 0x800000ff5555d221 */ /* 0x000fe20000010100 */
[----:B------:R-:W-:Y:S01]  /*4e50*/  SHF.R.U32.HI R2, RZ, 0x8, R2 ;  /* 0x00000008ff027819 */ /* 0x000fe20000011602 */
[----:B------:R-:W-:Y:S01]  /*4e60*/  @!P1 FADD.FTZ R86, -R86, -RZ ;  /* 0x800000ff56569221 */ /* 0x000fe20000010100 */
[----:B------:R-:W-:Y:S01]  /*4e70*/  LOP3.LUT R0, R4, 0xff, RZ, 0xc0, !PT ;  /* 0x000000ff04007812 */ /* 0x000fe200078ec0ff */
[----:B------:R-:W-:Y:S01]  /*4e80*/  @!P6 FADD.FTZ R87, -R87, -RZ ;  /* 0x800000ff5757e221 */ /* 0x000fe20000010100 */
[----:B------:R-:W-:Y:S02]  /*4e90*/  LOP3.LUT R2, R2, 0xffff, RZ, 0xc0, !PT ;  /* 0x0000ffff02027812 */ /* 0x000fe400078ec0ff */
[----:B--2---:R-:W-:Y:S02]  /*4ea0*/  LOP3.LUT R3, R13, 0xff, RZ, 0xc0, !PT ;  /* 0x000000ff0d037812 */ /* 0x004fe400078ec0ff */
[----:B------:R-:W-:Y:S02]  /*4eb0*/  ISETP.LE.U32.AND P5, PT, R0, UR6, PT ;  /* 0x0000000600007c0c */ /* 0x000fe4000bfa3070 */
[----:B------:R-:W-:Y:S01]  /*4ec0*/  SHF.R.U32.HI R0, RZ, 0x8, R68 ;  /* 0x00000008ff007819 */ /* 0x000fe20000011644 */
[----:B-1----:R-:W-:Y:S01]  /*4ed0*/  @!P4 FADD.FTZ R81, -R81, -RZ ;  /* 0x800000ff5151c221 */ /* 0x002fe20000010100 */
[----:B------:R-:W-:Y:S02]  /*4ee0*/  ISETP.LE.U32.AND P1, PT, R3, UR6, PT ;  /* 0x0000000603007c0c */ /* 0x000fe4000bf23070 */
[----:B------:R-:W-:Y:S02]  /*4ef0*/  F2FP.RELU.BF16.PACK_AB R3, R88, R89 ;  /* 0x000000595803723e */ /* 0x000fe400000018ff */
[----:B------:R-:W-:Y:S02]  /*4f00*/  ISETP.LE.U32.AND P6, PT, R2, UR6, PT ;  /* 0x0000000602007c0c */ /* 0x000fe4000bfc3070 */
[----:B------:R-:W-:Y:S01]  /*4f10*/  F2FP.RELU.BF16.PACK_AB R2, R90, R91 ;  /* 0x0000005b5a02723e */ /* 0x000fe200000018ff */
[----:B------:R1:W-:Y:S01]  /*4f20*/  STS [R207+0x20000], R3 ;  /* 0x02000003cf007388 */ /* 0x0003e20000000800 */
[----:B------:R-:W-:Y:S01]  /*4f30*/  LOP3.LUT R0, R0, 0xffff, RZ, 0xc0, !PT ;  /* 0x0000ffff00007812 */ /* 0x000fe200078ec0ff */
[----:B------:R-:W-:Y:S01]  /*4f40*/  @!P5 FADD.FTZ R82, -R82, -RZ ;  /* 0x800000ff5252d221 */ /* 0x000fe20000010100 */
[----:B------:R-:W-:Y:S02]  /*4f50*/  ISETP.LE.U32.AND P3, PT, R9, UR6, PT ;  /* 0x0000000609007c0c */ /* 0x000fe4000bf63070 */
[----:B------:R-:W-:Y:S01]  /*4f60*/  ISETP.LE.U32.AND P2, PT, R0, UR6, PT ;  /* 0x0000000600007c0c */ /* 0x000fe2000bf43070 */
[----:B------:R2:W-:Y:S01]  /*4f70*/  STS [R207+0x20400], R2 ;  /* 0x02040002cf007388 */ /* 0x0005e20000000800 */
[----:B------:R-:W-:Y:S01]  /*4f80*/  F2FP.RELU.BF16.PACK_AB R0, R85, R84 ;  /* 0x000000545500723e */ /* 0x000fe200000018ff */
[----:B----4-:R-:W-:Y:S01]  /*4f90*/  @!P1 FADD.FTZ R79, -R79, -RZ ;  /* 0x800000ff4f4f9221 */ /* 0x010fe20000010100 */
[----:B------:R-:W-:Y:S01]  /*4fa0*/  ISETP.LE.U32.AND P0, PT, R8, UR6, PT ;  /* 0x0000000608007c0c */ /* 0x000fe2000bf03070 */
[----:B------:R-:W-:Y:S01]  /*4fb0*/  @!P6 FADD.FTZ R80, -R80, -RZ ;  /* 0x800000ff5050e221 */ /* 0x000fe20000010100 */
[----:B------:R-:W-:Y:S01]  /*4fc0*/  F2FP.RELU.BF16.PACK_AB R5, R86, R87 ;  /* 0x000000575605723e */ /* 0x000fe200000018ff */
[----:B------:R4:W-:Y:S01]  /*4fd0*/  STS [R210+0x20000], R0 ;  /* 0x02000000d2007388 */ /* 0x0009e20000000800 */
[----:B------:R-:W-:Y:S02]  /*4fe0*/  FSETP.GE.FTZ.AND P1, PT, R88, RZ, PT ;  /* 0x000000ff5800720b */ /* 0x000fe40003f36000 */
[----:B------:R-:W-:Y:S01]  /*4ff0*/  F2FP.RELU.BF16.PACK_AB R4, R80, R83 ;  /* 0x000000535004723e */ /* 0x000fe200000018ff */
[----:B---3--:R-:W-:Y:S01]  /*5000*/  @!P3 FADD.FTZ R78, -R78, -RZ ;  /* 0x800000ff4e4eb221 */ /* 0x008fe20000010100 */
[----:B------:R-:W-:Y:S01]  /*5010*/  FSETP.GE.FTZ.AND P5, PT, R85, RZ, PT ;  /* 0x000000ff5500720b */ /* 0x000fe20003fb6000 */
[----:B------:R-:W-:Y:S01]  /*5020*/  STS [R210+0x20400], R5 ;  /* 0x02040005d2007388 */ /* 0x000fe20000000800 */
[----:B------:R-:W-:Y:S01]  /*5030*/  @!P2 FADD.FTZ R76, -R76, -RZ ;  /* 0x800000ff4c4ca221 */ /* 0x000fe20000010100 */
[----:B------:R-:W-:Y:S02]  /*5040*/  FSETP.GE.FTZ.AND P2, PT, R89, RZ, PT ;  /* 0x000000ff5900720b */ /* 0x000fe40003f56000 */
[----:B------:R-:W-:Y:S01]  /*5050*/  @!P0 FADD.FTZ R77, -R77, -RZ ;  /* 0x800000ff4d4d8221 */ /* 0x000fe20000010100 */
[----:B------:R-:W-:Y:S01]  /*5060*/  FSETP.GE.FTZ.AND P4, PT, R83, RZ, PT ;  /* 0x000000ff5300720b */ /* 0x000fe20003f96000 */
[----:B------:R-:W-:Y:S01]  /*5070*/  STS [R208+0x20000], R4 ;  /* 0x02000004d0007388 */ /* 0x000fe20000000800 */
[----:B-1----:R-:W-:Y:S02]  /*5080*/  F2FP.RELU.BF16.PACK_AB R3, R81, R82 ;  /* 0x000000525103723e */ /* 0x002fe400000018ff */
[----:B------:R-:W-:Y:S02]  /*5090*/  FSETP.GE.FTZ.AND P3, PT, R80, RZ, PT ;  /* 0x000000ff5000720b */ /* 0x000fe40003f76000 */
[----:B------:R-:W-:Y:S01]  /*50a0*/  ISETP.GT.AND P6, PT, R192, R232, PT ;  /* 0x000000e8c000720c */ /* 0x000fe20003fc4270 */
[----:B------:R1:W-:Y:S01]  /*50b0*/  STS [R208+0x20400], R3 ;  /* 0x02040003d0007388 */ /* 0x0003e20000000800 */
[----:B--2---:R-:W-:Y:S05]  /*50c0*/  F2FP.RELU.BF16.PACK_AB R2, R76, R78 ;  /* 0x0000004e4c02723e */ /* 0x004fea00000018ff */
[----:B------:R2:W-:Y:S01]  /*50d0*/  STS [R209+0x20000], R2 ;  /* 0x02000002d1007388 */ /* 0x0005e20000000800 */
[----:B----4-:R-:W-:Y:S05]  /*50e0*/  F2FP.RELU.BF16.PACK_AB R0, R77, R79 ;  /* 0x0000004f4d00723e */ /* 0x010fea00000018ff */
[----:B------:R-:W-:Y:S06]  /*50f0*/  STS [R209+0x20400], R0 ;  /* 0x02040000d1007388 */ /* 0x000fec0000000800 */
[----:B------:R-:W-:Y:S06]  /*5100*/  LDSM.16.M88.4 R16, [R176+0xc000] ;  /* 0x00c00000b010783b */ /* 0x000fec0000000200 */
[----:B------:R-:W3:Y:S01]  /*5110*/  LDSM.16.M88.4 R8, [R172+0x18000] ;  /* 0x01800000ac08783b */ /* 0x000ee20000000200 */
[----:B-1----:R-:W-:Y:S05]  /*5120*/  IMAD.MOV.U32 R3, RZ, RZ, R211 ;  /* 0x000000ffff037224 */ /* 0x002fea00078e00d3 */
[----:B------:R-:W1:Y:S01]  /*5130*/  LDSM.16.M88.4 R68, [R172+0x18800] ;  /* 0x01880000ac44783b */ /* 0x000e620000000200 */
[----:B--2---:R-:W-:Y:S05]  /*5140*/  IMAD.MOV.U32 R2, RZ, RZ, R212 ;  /* 0x000000ffff027224 */ /* 0x004fea00078e00d4 */
[----:B------:R-:W-:Y:S01]  /*5150*/  LDSM.16.M88.4 R72, [R177+0xc000] ;  /* 0x00c00000b148783b */ /* 0x000fe20000000200 */
[C---:B---3--:R-:W-:Y:S08]  /*5160*/  HMMA.16816.F32.BF16 R4, R16.reuse, R8, RZ ;  /* 0x000000081004723c */ /* 0x048ff000000418ff */
[C---:B------:R-:W-:Y:S08]  /*5170*/  HMMA.16816.F32.BF16 R8, R16.reuse, R10, RZ ;  /* 0x0000000a1008723c */ /* 0x040ff000000418ff */
[C---:B-1----:R-:W-:Y:S08]  /*5180*/  HMMA.16816.F32.BF16 R12, R16.reuse, R68, RZ ;  /* 0x00000044100c723c */ /* 0x042ff000000418ff */
[----:B------:R-:W-:Y:S01]  /*5190*/  HMMA.16816.F32.BF16 R16, R16, R70, RZ ;  /* 0x000000461010723c */ /* 0x000fe200000418ff */
[----:B------:R-:W1:Y:S07]  /*51a0*/  LDSM.16.M88.4 R68, [R169+0x18000] ;  /* 0x01800000a944783b */ /* 0x000e6e0000000200 */
[C---:B-1----:R-:W-:Y:S08]  /*51b0*/  HMMA.16816.F32.BF16 R4, R72.reuse, R68, R4 ;  /* 0x000000444804723c */ /* 0x042ff00000041804 */
[C---:B------:R-:W-:Y:S01]  /*51c0*/  HMMA.16816.F32.BF16 R8, R72.reuse, R70, R8 ;  /* 0x000000464808723c */ /* 0x040fe20000041808 */
[----:B------:R-:W1:Y:S07]  /*51d0*/  LDSM.16.M88.4 R68, [R169+0x18800] ;  /* 0x01880000a944783b */ /* 0x000e6e0000000200 */
[C---:B-1----:R-:W-:Y:S08]  /*51e0*/  HMMA.16816.F32.BF16 R12, R72.reuse, R68, R12 ;  /* 0x00000044480c723c */ /* 0x042ff0000004180c */
[----:B------:R-:W-:Y:S01]  /*51f0*/  HMMA.16816.F32.BF16 R16, R72, R70, R16 ;  /* 0x000000464810723c */ /* 0x000fe20000041810 */
[----:B------:R-:W-:Y:S06]  /*5200*/  LDSM.16.M88.4 R68, [R179+0xc000] ;  /* 0x00c00000b344783b */ /* 0x000fec0000000200 */
[----:B------:R-:W1:Y:S02]  /*5210*/  LDSM.16.M88.4 R72, [R171+0x18000] ;  /* 0x01800000ab48783b */ /* 0x000e640000000200 */
        /* <DEDUP_REMOVED lines=63> */
[C---:B-1----:R-:W-:Y:S07]  /*5610*/  HMMA.16816.F32.BF16 R4, R68.reuse, R72, R4 ;  /* 0x000000484404723c */ /* 0x042fee0000041804 */
[C---:B------:R-:W-:Y:S01]  /*5620*/  LEA R72, P0, R204.reuse, R2, 0x2 ;  /* 0x00000002cc487211 */ /* 0x040fe200078010ff */
[C---:B------:R-:W-:Y:S04]  /*5630*/  HMMA.16816.F32.BF16 R8, R68.reuse, R74, R8 ;  /* 0x0000004a4408723c */ /* 0x040fe80000041808 */
[----:B------:R-:W-:Y:S02]  /*5640*/  LEA.HI.X.SX32 R73, R204, R3, 0x2, P0 ;  /* 0x00000003cc497211 */ /* 0x000fe400000f16ff */
[----:B------:R-:W-:Y:S03]  /*5650*/  FSETP.GE.FTZ.AND P0, PT, R84, RZ, PT ;  /* 0x000000ff5400720b */ /* 0x000fe60003f16000 */
[----:B------:R-:W2:Y:S06]  /*5660*/  LDG.E R2, [R72.64] ;  /* 0x0000000848027981 */ /* 0x000eac000c1e1900 */
[----:B------:R2:W3:Y:S02]  /*5670*/  LDG.E R0, [R72.64+0x20] ;  /* 0x0000200848007981 */ /* 0x0004e4000c1e1900 */
[C---:B--2---:R-:W-:Y:S02]  /*5680*/  FADD.FTZ R72, -R2.reuse, R4 ;  /* 0x0000000402487221 */ /* 0x044fe40000010100 */
[C---:B------:R-:W-:Y:S05]  /*5690*/  FADD.FTZ R4, -R2.reuse, R5 ;  /* 0x0000000502047221 */ /* 0x040fea0000010100 */
[----:B------:R-:W-:Y:S01]  /*56a0*/  FADD.FTZ R3, -R2, R8 ;  /* 0x0000000802037221 */ /* 0x000fe20000010100 */
[-C--:B------:R-:W-:Y:S01]  /*56b0*/  FSEL R5, R72, R2.reuse, P2 ;  /* 0x0000000248057208 */ /* 0x080fe20001000000 */
[----:B------:R-:W-:Y:S01]  /*56c0*/  FADD.FTZ R8, -R2, R9 ;  /* 0x0000000902087221 */ /* 0x000fe20000010100 */
[----:B------:R-:W1:Y:S01]  /*56d0*/  LDSM.16.M88.4 R72, [R170+0x1c800] ;  /* 0x01c80000aa48783b */ /* 0x000e620000000200 */
[----:B---3--:R-:W-:Y:S01]  /*56e0*/  FADD.FTZ R10, -R0, R10 ;  /* 0x0000000a000a7221 */ /* 0x008fe20000010100 */
[-C--:B------:R-:W-:Y:S01]  /*56f0*/  FSEL R3, R3, R2.reuse, P0 ;  /* 0x0000000203037208 */ /* 0x080fe20000000000 */
[----:B------:R-:W-:Y:S01]  /*5700*/  FMUL.FTZ R89, R89, R5 ;  /* 0x0000000559597220 */ /* 0x000fe20000410000 */
[----:B------:R-:W-:Y:S01]  /*5710*/  FSEL R4, R4, R2, P1 ;  /* 0x0000000204047208 */ /* 0x000fe20000800000 */
[----:B------:R-:W-:Y:S01]  /*5720*/  FADD.FTZ R6, -R0, R6 ;  /* 0x0000000600067221 */ /* 0x000fe20000010100 */
[----:B------:R-:W-:Y:S01]  /*5730*/  FSETP.GE.FTZ.AND P1, PT, R76, RZ, PT ;  /* 0x000000ff4c00720b */ /* 0x000fe20003f36000 */
[----:B------:R-:W-:Y:S01]  /*5740*/  FMUL.FTZ R84, R84, R3 ;  /* 0x0000000354547220 */ /* 0x000fe20000410000 */
[----:B------:R-:W-:Y:S01]  /*5750*/  FSETP.GE.FTZ.AND P2, PT, R78, RZ, PT ;  /* 0x000000ff4e00720b */ /* 0x000fe20003f56000 */
[----:B------:R-:W-:Y:S01]  /*5760*/  FMUL.FTZ R88, R88, R4 ;  /* 0x0000000458587220 */ /* 0x000fe20000410000 */
[----:B------:R-:W-:Y:S02]  /*5770*/  LEA R188, P0, R92, R188, 0x2 ;  /* 0x000000bc5cbc7211 */ /* 0x000fe400078010ff */
[----:B------:R-:W-:Y:S02]  /*5780*/  FSEL R8, R8, R2, P5 ;  /* 0x0000000208087208 */ /* 0x000fe40002800000 */
[----:B------:R-:W-:Y:S02]  /*5790*/  LEA.HI.X.SX32 R189, R92, R189, 0x2, P0 ;  /* 0x000000bd5cbd7211 */ /* 0x000fe400000f16ff */
[----:B------:R-:W-:Y:S01]  /*57a0*/  FSETP.GE.FTZ.AND P0, PT, R87, RZ, PT ;  /* 0x000000ff5700720b */ /* 0x000fe20003f16000 */
[C---:B-1----:R-:W-:Y:S07]  /*57b0*/  HMMA.16816.F32.BF16 R12, R68.reuse, R72, R12 ;  /* 0x00000048440c723c */ /* 0x042fee000004180c */
[----:B------:R-:W-:Y:S01]  /*57c0*/  FMUL.FTZ R72, R85, R8 ;  /* 0x0000000855487220 */ /* 0x000fe20000410000 */
[----:B------:R-:W-:Y:S11]  /*57d0*/  HMMA.16816.F32.BF16 R16, R68, R74, R16 ;  /* 0x0000004a4410723c */ /* 0x000ff60000041810 */
[----:B------:R-:W-:Y:S05]  /*57e0*/  @!UPT UIADD3 URZ, URZ, URZ, URZ ;  /* 0x0000003f3f3ff290 */ /* 0x000fea000fffe03f */
[C---:B------:R-:W-:Y:S02]  /*57f0*/  FADD.FTZ R5, -R2.reuse, R12 ;  /* 0x0000000c02057221 */ /* 0x040fe40000010100 */
[----:B------:R-:W-:Y:S03]  /*5800*/  FADD.FTZ R4, -R2, R13 ;  /* 0x0000000d02047221 */ /* 0x000fe60000010100 */
[-C--:B------:R-:W-:Y:S02]  /*5810*/  FSEL R5, R5, R2.reuse, P4 ;  /* 0x0000000205057208 */ /* 0x080fe40002000000 */
[----:B------:R-:W-:Y:S01]  /*5820*/  FSEL R4, R4, R2, P3 ;  /* 0x0000000204047208 */ /* 0x000fe20001800000 */
[----:B------:R-:W-:Y:S01]  /*5830*/  FADD.FTZ R3, -R2, R16 ;  /* 0x0000001002037221 */ /* 0x000fe20000010100 */
[----:B------:R-:W-:Y:S01]  /*5840*/  FSETP.GE.FTZ.AND P4, PT, R86, RZ, PT ;  /* 0x000000ff5600720b */ /* 0x000fe20003f96000 */
[----:B------:R-:W-:Y:S01]  /*5850*/  FMUL.FTZ R73, R83, R5 ;  /* 0x0000000553497220 */ /* 0x000fe20000410000 */
[----:B------:R-:W-:Y:S01]  /*5860*/  FSETP.GE.FTZ.AND P3, PT, R82, RZ, PT ;  /* 0x000000ff5200720b */ /* 0x000fe20003f76000 */
[----:B------:R-:W-:Y:S01]  /*5870*/  FMUL.FTZ R71, R80, R4 ;  /* 0x0000000450477220 */ /* 0x000fe20000410000 */
[----:B------:R-:W-:Y:S01]  /*5880*/  FSEL R3, R3, R2, P2 ;  /* 0x0000000203037208 */ /* 0x000fe20001000000 */
[----:B------:R-:W-:Y:S01]  /*5890*/  @P1 FADD.FTZ R2, -R2, R17 ;  /* 0x0000001102021221 */ /* 0x000fe20000010100 */
[----:B------:R-:W-:Y:S01]  /*58a0*/  FSETP.GE.FTZ.AND P1, PT, R90, RZ, PT ;  /* 0x000000ff5a00720b */ /* 0x000fe20003f36000 */
[----:B------:R-:W-:Y:S01]  /*58b0*/  FADD.FTZ R5, -R0, R11 ;  /* 0x0000000b00057221 */ /* 0x000fe20000010100 */
[----:B------:R-:W-:Y:S01]  /*58c0*/  FSETP.GE.FTZ.AND P2, PT, R91, RZ, PT ;  /* 0x000000ff5b00720b */ /* 0x000fe20003f56000 */
[----:B------:R-:W-:Y:S02]  /*58d0*/  FMUL.FTZ R78, R78, R3 ;  /* 0x000000034e4e7220 */ /* 0x000fe40000410000 */
[----:B------:R-:W-:Y:S01]  /*58e0*/  FADD.FTZ R3, -R0, R7 ;  /* 0x0000000700037221 */ /* 0x000fe20000010100 */
[----:B------:R-:W-:Y:S01]  /*58f0*/  FSEL R6, R6, R0, P2 ;  /* 0x0000000006067208 */ /* 0x000fe20001000000 */
[----:B------:R-:W-:Y:S01]  /*5900*/  FMUL.FTZ R70, R76, R2 ;  /* 0x000000024c467220 */ /* 0x000fe20000410000 */
[----:B------:R-:W-:Y:S01]  /*5910*/  FSEL R2, R10, R0, P0 ;  /* 0x000000000a027208 */ /* 0x000fe20000000000 */
[C---:B------:R-:W-:Y:S01]  /*5920*/  FADD.FTZ R4, -R0.reuse, R14 ;  /* 0x0000000e00047221 */ /* 0x040fe20000010100 */
[----:B------:R-:W-:Y:S01]  /*5930*/  FSETP.GE.FTZ.AND P0, PT, R77, RZ, PT ;  /* 0x000000ff4d00720b */ /* 0x000fe20003f16000 */
[----:B------:R-:W-:Y:S01]  /*5940*/  FMUL.FTZ R69, R91, R6 ;  /* 0x000000065b457220 */ /* 0x000fe20000410000 */
[----:B------:R-:W-:Y:S01]  /*5950*/  FSEL R3, R3, R0, P1 ;  /* 0x0000000003037208 */ /* 0x000fe20000800000 */
[----:B------:R-:W-:Y:S01]  /*5960*/  FMUL.FTZ R17, R87, R2 ;  /* 0x0000000257117220 */ /* 0x000fe20000410000 */
[----:B------:R-:W-:Y:S01]  /*5970*/  FSETP.GE.FTZ.AND P2, PT, R81, RZ, PT ;  /* 0x000000ff5100720b */ /* 0x000fe20003f56000 */
[----:B------:R-:W-:Y:S01]  /*5980*/  FADD.FTZ R2, -R0, R18 ;  /* 0x0000001200027221 */ /* 0x000fe20000010100 */
[----:B------:R-:W-:Y:S01]  /*5990*/  FSETP.GE.FTZ.AND P1, PT, R79, RZ, PT ;  /* 0x000000ff4f00720b */ /* 0x000fe20003f36000 */
[----:B------:R-:W-:Y:S01]  /*59a0*/  FMUL.FTZ R68, R90, R3 ;  /* 0x000000035a447220 */ /* 0x000fe20000410000 */
[-C--:B------:R-:W-:Y:S01]  /*59b0*/  FSEL R5, R5, R0.reuse, P4 ;  /* 0x0000000005057208 */ /* 0x080fe20002000000 */
[----:B------:R-:W-:Y:S01]  /*59c0*/  FADD.FTZ R3, -R0, R15 ;  /* 0x0000000f00037221 */ /* 0x000fe20000010100 */
[-C--:B------:R-:W-:Y:S02]  /*59d0*/  FSEL R4, R4, R0.reuse, P3 ;  /* 0x0000000004047208 */ /* 0x080fe40001800000 */
[-C--:B------:R-:W-:Y:S01]  /*59e0*/  FSEL R2, R2, R0.reuse, P1 ;  /* 0x0000000002027208 */ /* 0x080fe20000800000 */
[----:B------:R-:W-:Y:S01]  /*59f0*/  FMUL.FTZ R16, R86, R5 ;  /* 0x0000000556107220 */ /* 0x000fe20000410000 */
[----:B------:R-:W-:Y:S01]  /*5a00*/  FSEL R3, R3, R0, P2 ;  /* 0x0000000003037208 */ /* 0x000fe20001000000 */
[----:B------:R-:W-:Y:S02]  /*5a10*/  @P0 FADD.FTZ R0, -R0, R19 ;  /* 0x0000001300000221 */ /* 0x000fe40000010100 */
        /* <DEDUP_REMOVED lines=80> */
.L_x_558:
        /* <DEDUP_REMOVED lines=25> */
[----:B------:R-:W3:Y:S01]  /*60b0*/  LDSM.16.MT88.4 R80, [R173+0x20800] ;  /* 0x02080000ad50783b */ /* 0x000ee20000004200 */
[-C--:B-1----:R-:W-:Y:S08]  /*60c0*/  HMMA.16816.F32.BF16 R20, R4, R8.reuse, R20 ;  /* 0x000000080414723c */ /* 0x082ff00000041814 */
        /* <DEDUP_REMOVED lines=21> */
[-C--:B-1----:R-:W-:Y:S08]  /*6220*/  HMMA.16816.F32.BF16 R36, R72, R8.reuse, R36 ;  /* 0x000000084824723c */ /* 0x082ff00000041824 */
[C---:B------:R-:W-:Y:S08]  /*6230*/  HMMA.16816.F32.BF16 R40, R80.reuse, R8, R40 ;  /* 0x000000085028723c */ /* 0x040ff00000041828 */
[-C--:B------:R-:W-:Y:S08]  /*6240*/  HMMA.16816.F32.BF16 R44, R80, R10.reuse, R44 ;  /* 0x0000000a502c723c */ /* 0x080ff0000004182c */
[C---:B------:R-:W-:Y:S01]  /*6250*/  HMMA.16816.F32.BF16 R48, R72.reuse, R10, R48 ;  /* 0x0000000a4830723c */ /* 0x040fe20000041830 */
[----:B------:R-:W-:Y:S07]  /*6260*/  LDSM.16.MT88.4 R8, [R174+0x21800] ;  /* 0x02180000ae08783b */ /* 0x000fee0000004200 */
[-C--:B--2---:R-:W-:Y:S08]  /*6270*/  HMMA.16816.F32.BF16 R52, R72, R4.reuse, R52 ;  /* 0x000000044834723c */ /* 0x084ff00000041834 */
[C---:B------:R-:W-:Y:S08]  /*6280*/  HMMA.16816.F32.BF16 R56, R80.reuse, R4, R56 ;  /* 0x000000045038723c */ /* 0x040ff00000041838 */
[-C--:B------:R-:W-:Y:S01]  /*6290*/  HMMA.16816.F32.BF16 R60, R80, R6.reuse, R60 ;  /* 0x00000006503c723c */ /* 0x080fe2000004183c */
[----:B------:R-:W-:Y:S07]  /*62a0*/  LDSM.16.MT88.4 R80, [R0+0xf800] ;  /* 0x00f800000050783b */ /* 0x000fee0000004200 */
[----:B------:R-:W-:Y:S01]  /*62b0*/  HMMA.16816.F32.BF16 R64, R72, R6, R64 ;  /* 0x000000064840723c */ /* 0x000fe20000041840 */
[----:B------:R-:W1:Y:S05]  /*62c0*/  LDSM.16.MT88.4 R4, [R0+0x11000] ;  /* 0x011000000004783b */ /* 0x000e6a0000004200 */
[----:B------:R-:W-:Y:S02]  /*62d0*/  LDSM.16.MT88.4 R72, [R173+0x21800] ;  /* 0x02180000ad48783b */ /* 0x000fe40000004200 */
[-C--:B------:R-:W-:Y:S08]  /*62e0*/  HMMA.16816.F32.BF16 R20, R12, R16.reuse, R20 ;  /* 0x000000100c14723c */ /* 0x080ff00000041814 */
[C---:B---3--:R-:W-:Y:S08]  /*62f0*/  HMMA.16816.F32.BF16 R24, R68.reuse, R16, R24 ;  /* 0x000000104418723c */ /* 0x048ff00000041818 */
[-C--:B------:R-:W-:Y:S08]  /*6300*/  HMMA.16816.F32.BF16 R28, R68, R18.reuse, R28 ;  /* 0x00000012441c723c */ /* 0x080ff0000004181c */
[C---:B------:R-:W-:Y:S01]  /*6310*/  HMMA.16816.F32.BF16 R32, R12.reuse, R18, R32 ;  /* 0x000000120c20723c */ /* 0x040fe20000041820 */
[----:B------:R-:W2:Y:S07]  /*6320*/  LDSM.16.MT88.4 R16, [R0+0xd800] ;  /* 0x00d800000010783b */ /* 0x000eae0000004200 */
[-C--:B----4-:R-:W-:Y:S08]  /*6330*/  HMMA.16816.F32.BF16 R36, R12, R76.reuse, R36 ;  /* 0x0000004c0c24723c */ /* 0x090ff00000041824 */
[C---:B------:R-:W-:Y:S08]  /*6340*/  HMMA.16816.F32.BF16 R40, R68.reuse, R76, R40 ;  /* 0x0000004c4428723c */ /* 0x040ff00000041828 */
[-C--:B------:R-:W-:Y:S08]  /*6350*/  HMMA.16816.F32.BF16 R44, R68, R78.reuse, R44 ;  /* 0x0000004e442c723c */ /* 0x080ff0000004182c */
[C---:B------:R-:W-:Y:S01]  /*6360*/  HMMA.16816.F32.BF16 R48, R12.reuse, R78, R48 ;  /* 0x0000004e0c30723c */ /* 0x040fe20000041830 */
[----:B------:R-:W3:Y:S05]  /*6370*/  LDSM.16.MT88.4 R76, [R0+0x11800] ;  /* 0x01180000004c783b */ /* 0x000eea0000004200 */
[----:B------:R-:W-:Y:S02]  /*6380*/  BAR.SYNC.DEFER_BLOCKING 0x0 ;  /* 0x0000000000007b1d */ /* 0x000fe40000010000 */
[-C--:B-1----:R-:W-:Y:S08]  /*6390*/  HMMA.16816.F32.BF16 R52, R12, R4.reuse, R52 ;  /* 0x000000040c34723c */ /* 0x082ff00000041834 */
[C---:B------:R-:W-:Y:S08]  /*63a0*/  HMMA.16816.F32.BF16 R56, R68.reuse, R4, R56 ;  /* 0x000000044438723c */ /* 0x040ff00000041838 */
[-C--:B------:R-:W-:Y:S08]  /*63b0*/  HMMA.16816.F32.BF16 R60, R68, R6.reuse, R60 ;  /* 0x00000006443c723c */ /* 0x080ff0000004183c */
[----:B------:R-:W-:Y:S08]  /*63c0*/  HMMA.16816.F32.BF16 R64, R12, R6, R64 ;  /* 0x000000060c40723c */ /* 0x000ff00000041840 */
[-C--:B--2---:R-:W-:Y:S08]  /*63d0*/  HMMA.16816.F32.BF16 R20, R8, R16.reuse, R20 ;  /* 0x000000100814723c */ /* 0x084ff00000041814 */
[C---:B------:R-:W-:Y:S08]  /*63e0*/  HMMA.16816.F32.BF16 R24, R72.reuse, R16, R24 ;  /* 0x000000104818723c */ /* 0x040ff00000041818 */
[-C--:B------:R-:W-:Y:S08]  /*63f0*/  HMMA.16816.F32.BF16 R28, R72, R18.reuse, R28 ;  /* 0x00000012481c723c */ /* 0x080ff0000004181c */
[C---:B------:R-:W-:Y:S08]  /*6400*/  HMMA.16816.F32.BF16 R32, R8.reuse, R18, R32 ;  /* 0x000000120820723c */ /* 0x040ff00000041820 */
[-C--:B------:R-:W-:Y:S08]  /*6410*/  HMMA.16816.F32.BF16 R36, R8, R80.reuse, R36 ;  /* 0x000000500824723c */ /* 0x080ff00000041824 */
[C---:B------:R-:W-:Y:S08]  /*6420*/  HMMA.16816.F32.BF16 R40, R72.reuse, R80, R40 ;  /* 0x000000504828723c */ /* 0x040ff00000041828 */
[-C--:B------:R-:W-:Y:S08]  /*6430*/  HMMA.16816.F32.BF16 R44, R72, R82.reuse, R44 ;  /* 0x00000052482c723c */ /* 0x080ff0000004182c */
[C---:B------:R-:W-:Y:S08]  /*6440*/  HMMA.16816.F32.BF16 R48, R8.reuse, R82, R48 ;  /* 0x000000520830723c */ /* 0x040ff00000041830 */
[-C--:B---3--:R-:W-:Y:S08]  /*6450*/  HMMA.16816.F32.BF16 R52, R8, R76.reuse, R52 ;  /* 0x0000004c0834723c */ /* 0x088ff00000041834 */
        /* <DEDUP_REMOVED lines=54> */
.L_x_559:
[----:B------:R-:W-:Y:S01]  /*67c0*/  LDSM.16.M88.4 R96, [R181] ;  /* 0x00000000b560783b */ /* 0x000fe20000000200 */
[----:B-1----:R-:W-:Y:S03]  /*67d0*/  @P6 IADD3 R2, P0, R200, -0x100, RZ ;  /* 0xffffff00c8026810 */ /* 0x002fe60007f1e0ff */
[----:B------:R-:W1:Y:S02]  /*67e0*/  LDSM.16.MT88.4 R16, [R0+0x12000] ;  /* 0x012000000010783b */ /* 0x000e640000004200 */
[----:B------:R-:W-:Y:S01]  /*67f0*/  @P6 IMAD.MOV.U32 R200, RZ, RZ, R2 ;  /* 0x000000ffffc86224 */ /* 0x000fe200078e0002 */
[CC--:B------:R-:W-:Y:S01]  /*6800*/  LEA R2, P1, R198.reuse, R188.reuse, 0x2 ;  /* 0x000000bcc6027211 */ /* 0x0c0fe200078210ff */
[----:B------:R-:W2:Y:S03]  /*6810*/  LDSM.16.M88.4 R92, [R181+0x1000] ;  /* 0x00100000b55c783b */ /* 0x000ea60000000200 */
[CC--:B------:R-:W-:Y:S01]  /*6820*/  LEA.HI.X.SX32 R3, R198.reuse, R189.reuse, 0x2, P1 ;  /* 0x000000bdc6037211 */ /* 0x0c0fe200008f16ff */
        /* <DEDUP_REMOVED lines=53> */
[-C--:B-1----:R-:W-:Y:S05]  /*6b80*/  HMMA.16816.F32.BF16 R4, R152, R156.reuse, R4 ;  /* 0x0000009c9804723c */ /* 0x082fea0000041804 */
[----:B----4-:R-:W-:Y:S03]  /*6b90*/  @P6 IADD3.X R0, R201, -0x1, RZ, P0, !PT ;  /* 0xffffffffc9006810 */ /* 0x010fe600007fe4ff */
[C---:B--2---:R-:W-:Y:S04]  /*6ba0*/  HMMA.16816.F32.BF16 R8, R160.reuse, R156, R8 ;  /* 0x0000009ca008723c */ /* 0x044fe80000041808 */
[----:B------:R-:W-:Y:S02]  /*6bb0*/  @P6 IMAD.MOV.U32 R201, RZ, RZ, R0 ;  /* 0x000000ffffc96224 */ /* 0x000fe400078e0000 */
[----:B------:R-:W-:Y:S02]  /*6bc0*/  IMAD.IADD R0, R198, 0x1, R248 ;  /* 0x00000001c6007824 */ /* 0x000fe400078e02f8 */
[-C--:B------:R-:W-:Y:S01]  /*6bd0*/  HMMA.16816.F32.BF16 R12, R160, R158.reuse, R12 ;  /* 0x0000009ea00c723c */ /* 0x080fe2000004180c */
[----:B------:R-:W-:Y:S03]  /*6be0*/  IMAD.MOV.U32 R157, RZ, RZ, c[0x0][0x22c] ;  /* 0x00008b00ff9d7624 */ /* 0x000fe600078e00ff */
[----:B------:R-:W-:Y:S02]  /*6bf0*/  IMAD.MOV.U32 R156, RZ, RZ, c[0x0][0x22c] ;  /* 0x00008b00ff9c7624 */ /* 0x000fe400078e00ff */
[----:B------:R-:W-:Y:S02]  /*6c00*/  IMAD R157, R157, c[0x0][0x1c0], RZ ;  /* 0x000070009d9d7a24 */ /* 0x000fe400078e02ff */
[C---:B------:R-:W-:Y:S04]  /*6c10*/  HMMA.16816.F32.BF16 R16, R152.reuse, R158, R16 ;  /* 0x0000009e9810723c */ /* 0x040fe80000041810 */
[----:B------:R-:W-:Y:S02]  /*6c20*/  IMAD R157, R157, 0x18, RZ ;  /* 0x000000189d9d7824 */ /* 0x000fe400078e02ff */
[----:B------:R-:W-:Y:S02]  /*6c30*/  IMAD R156, R156, c[0x0][0x1c0], RZ ;  /* 0x000070009c9c7a24 */ /* 0x000fe400078e02ff */
[-C--:B---3--:R-:W-:Y:S01]  /*6c40*/  HMMA.16816.F32.BF16 R68, R152, R148.reuse, R68 ;  /* 0x000000949844723c */ /* 0x088fe20000041844 */
[----:B------:R-:W-:Y:S03]  /*6c50*/  IMAD.MOV.U32 R158, RZ, RZ, c[0x0][0x22c] ;  /* 0x00008b00ff9e7624 */ /* 0x000fe600078e00ff */
[----:B------:R-:W-:Y:S02]  /*6c60*/  IMAD R156, R156, 0x30, RZ ;  /* 0x000000309c9c7824 */ /* 0x000fe400078e02ff */
[----:B------:R-:W-:Y:S02]  /*6c70*/  IMAD R158, R158, c[0x0][0x1c0], RZ ;  /* 0x000070009e9e7a24 */ /* 0x000fe400078e02ff */
[C---:B------:R-:W-:Y:S01]  /*6c80*/  HMMA.16816.F32.BF16 R72, R160.reuse, R148, R72 ;  /* 0x00000094a048723c */ /* 0x040fe20000041848 */
[----:B------:R-:W-:Y:S03]  /*6c90*/  IMAD.MOV.U32 R159, RZ, RZ, c[0x0][0x22c] ;  /* 0x00008b00ff9f7624 */ /* 0x000fe600078e00ff */
[----:B------:R-:W-:Y:S02]  /*6ca0*/  IMAD.SHL.U32 R158, R158, 0x20, RZ ;  /* 0x000000209e9e7824 */ /* 0x000fe400078e00ff */
[----:B------:R-:W-:Y:S02]  /*6cb0*/  IMAD R159, R159, c[0x0][0x1c0], RZ ;  /* 0x000070009f9f7a24 */ /* 0x000fe400078e02ff */
[-C--:B------:R-:W-:Y:S04]  /*6cc0*/  HMMA.16816.F32.BF16 R76, R160, R150.reuse, R76 ;  /* 0x00000096a04c723c */ /* 0x080fe8000004184c */
[----:B------:R-:W-:Y:S04]  /*6cd0*/  @P6 IMAD.WIDE R148, R204, 0x4, R200 ;  /* 0x00000004cc946825 */ /* 0x000fe800078e02c8 */
[C---:B------:R-:W-:Y:S01]  /*6ce0*/  HMMA.16816.F32.BF16 R80, R152.reuse, R150, R80 ;  /* 0x000000969850723c */ /* 0x040fe20000041850 */
[----:B------:R1:W5:Y:S03]  /*6cf0*/  @P6 LDG.E R205, [R148.64] ;  /* 0x0000000894cd6981 */ /* 0x000366000c1e1900 */
[----:B------:R-:W-:Y:S01]  /*6d00*/  IMAD R159, R159, 0x28, RZ ;  /* 0x000000289f9f7824 */ /* 0x000fe200078e02ff */
[----:B------:R1:W5:Y:S03]  /*6d10*/  @P6 LDG.E R206, [R148.64+0x20] ;  /* 0x0000200894ce6981 */ /* 0x000366000c1e1900 */
        /* <DEDUP_REMOVED lines=26> */
[----:B------:R-:W-:Y:S01]  /*6ec0*/  IADD3 R156, R236, 0x20, RZ ;  /* 0x00000020ec9c7810 */ /* 0x000fe20007ffe0ff */
[----:B------:R2:W-:Y:S03]  /*6ed0*/  RED.E.ADD.F32.FTZ.RN.STRONG.GPU [R6.64], R10 ;  /* 0x0000000a0600798e */ /* 0x0005e6000c10e788 */
[CC--:B---3--:R-:W-:Y:S01]  /*6ee0*/  LEA R8, P0, R156.reuse, R188.reuse, 0x2 ;  /* 0x000000bc9c087211 */ /* 0x0c8fe200078010ff */
[----:B------:R3:W-:Y:S04]  /*6ef0*/  RED.E.ADD.F32.FTZ.RN.STRONG.GPU [R4.64], R11 ;  /* 0x0000000b0400798e */ /* 0x0007e8000c10e788 */
[----:B------:R-:W-:Y:S04]  /*6f00*/  RED.E.ADD.F32.FTZ.RN.STRONG.GPU [R188.64+0x80], R16 ;  /* 0x00008010bc00798e */ /* 0x000fe8000c10e788 */
[----:B------:R-:W-:Y:S01]  /*6f10*/  RED.E.ADD.F32.FTZ.RN.STRONG.GPU [R2.64+0x80], R17 ;  /* 0x000080110200798e */ /* 0x000fe2000c10e788 */
[-C--:B-1----:R-:W-:Y:S02]  /*6f20*/  LEA.HI.X.SX32 R9, R156, R189.reuse, 0x2, P0 ;  /* 0x000000bd9c097211 */ /* 0x082fe400000f16ff */
[C---:B------:R-:W-:Y:S02]  /*6f30*/  IADD3 R156, R236.reuse, 0x40, RZ ;  /* 0x00000040ec9c7810 */ /* 0x040fe40007ffe0ff */
[----:B------:R-:W-:Y:S01]  /*6f40*/  IADD3 R148, R236, 0x60, RZ ;  /* 0x00000060ec947810 */ /* 0x000fe20007ffe0ff */
[----:B------:R1:W-:Y:S01]  /*6f50*/  RED.E.ADD.F32.FTZ.RN.STRONG.GPU [R8.64], R18 ;  /* 0x000000120800798e */ /* 0x0003e2000c10e788 */
[-C--:B--2---:R-:W-:Y:S02]  /*6f60*/  LEA R6, P1, R249, R188.reuse, 0x2 ;  /* 0x000000bcf9067211 */ /* 0x084fe400078210ff */
[-C--:B------:R-:W-:Y:S02]  /*6f70*/  LEA R10, P0, R157, R188.reuse, 0x2 ;  /* 0x000000bc9d0a7211 */ /* 0x080fe400078010ff */
[-C--:B------:R-:W-:Y:S02]  /*6f80*/  LEA.HI.X.SX32 R7, R249, R189.reuse, 0x2, P1 ;  /* 0x000000bdf9077211 */ /* 0x080fe400008f16ff */
[-C--:B---3--:R-:W-:Y:S02]  /*6f90*/  LEA.HI.X.SX32 R11, R157, R189.reuse, 0x2, P0 ;  /* 0x000000bd9d0b7211 */ /* 0x088fe400000f16ff */
[CC--:B------:R-:W-:Y:S01]  /*6fa0*/  LEA R4, P1, R225.reuse, R188.reuse, 0x2 ;  /* 0x000000bce1047211 */ /* 0x0c0fe200078210ff */
[----:B------:R2:W-:Y:S03]  /*6fb0*/  RED.E.ADD.F32.FTZ.RN.STRONG.GPU [R6.64], R19 ;  /* 0x000000130600798e */ /* 0x0005e6000c10e788 */
[-C--:B------:R-:W-:Y:S01]  /*6fc0*/  LEA.HI.X.SX32 R5, R225, R189.reuse, 0x2, P1 ;  /* 0x000000bde1057211 */ /* 0x080fe200008f16ff */
[----:B------:R3:W-:Y:S04]  /*6fd0*/  RED.E.ADD.F32.FTZ.RN.STRONG.GPU [R10.64], R12 ;  /* 0x0000000c0a00798e */ /* 0x0007e8000c10e788 */
[----:B------:R-:W-:Y:S01]  /*6fe0*/  LDSM.16.MT88.4 R16, [R168+0x2000] ;  /* 0x00200000a810783b */ /* 0x000fe20000004200 */
        /* <DEDUP_REMOVED lines=66> */
[----:B------:R-:W-:Y:S01]  /*7410*/  IADD3 R12, R236, 0xa0, RZ ;  /* 0x000000a0ec0c7810 */ /* 0x000fe20007ffe0ff */
        /* <DEDUP_REMOVED lines=20> */
[C---:B--2---:R-:W-:Y:S01]  /*7560*/  LEA R6, P2, R218.reuse, R188, 0x2 ;  /* 0x000000bcda067211 */ /* 0x044fe200078410ff */
[----:B------:R-:W-:Y:S03]  /*7570*/  LDSM.16.MT88.4 R12, [R173+0x1e000] ;  /* 0x01e00000ad0c783b */ /* 0x000fe60000004200 */
[-C--:B------:R-:W-:Y:S01]  /*7580*/  LEA.HI.X.SX32 R7, R218, R189.reuse, 0x2, P2 ;  /* 0x000000bdda077211 */ /* 0x080fe200010f16ff */
[----:B------:R1:W-:Y:S01]  /*7590*/  RED.E.ADD.F32.FTZ.RN.STRONG.GPU [R4.64], R98 ;  /* 0x000000620400798e */ /* 0x0003e2000c10e788 */
[----:B------:R-:W-:Y:S02]  /*75a0*/  ISETP.GT.AND P2, PT, R192, R232, PT ;  /* 0x000000e8c000720c */ /* 0x000fe40003f44270 */
[CC--:B---3--:R-:W-:Y:S01]  /*75b0*/  LEA R2, P0, R227.reuse, R188.reuse, 0x2 ;  /* 0x000000bce3027211 */ /* 0x0c8fe200078010ff */
[----:B------:R-:W-:Y:S03]  /*75c0*/  RED.E.ADD.F32.FTZ.RN.STRONG.GPU [R10.64], R99 ;  /* 0x000000630a00798e */ /* 0x000fe6000c10e788 */
[-C--:B------:R-:W-:Y:S01]  /*75d0*/  LEA.HI.X.SX32 R3, R227, R189.reuse, 0x2, P0 ;  /* 0x000000bde3037211 */ /* 0x080fe200000f16ff */
[----:B------:R-:W-:Y:S01]  /*75e0*/  RED.E.ADD.F32.FTZ.RN.STRONG.GPU [R8.64], R92 ;  /* 0x0000005c0800798e */ /* 0x000fe2000c10e788 */
[----:B------:R-:W-:Y:S02]  /*75f0*/  ISETP.NE.U32.AND P0, PT, R0, 0x1, PT ;  /* 0x000000010000780c */ /* 0x000fe40003f05070 */
[C---:B------:R-:W-:Y:S01]  /*7600*/  IADD3 R0, R168.reuse, -0x6000, RZ ;  /* 0xffffa000a8007810 */ /* 0x040fe20007ffe0ff */
[----:B------:R-:W-:Y:S04]  /*7610*/  RED.E.ADD.F32.FTZ.RN.STRONG.GPU [R6.64], R93 ;  /* 0x0000005d0600798e */ /* 0x000fe8000c10e788 */
[----:B------:R-:W-:Y:S06]  /*7620*/  LDSM.16.MT88.4 R8, [R168] ;  /* 0x00000000a808783b */ /* 0x000fec0000004200 */
        /* <DEDUP_REMOVED lines=9> */
[----:B--2---:R-:W-:Y:S05]  /*76c0*/  IADD3 R2, R192, -0x1, RZ ;  /* 0xffffffffc0027810 */ /* 0x004fea0007ffe0ff */
[----:B------:R-:W-:Y:S01]  /*76d0*/  IMAD.MOV.U32 R192, RZ, RZ, R2 ;  /* 0x000000ffffc07224 */ /* 0x000fe200078e0002 */
        /* <DEDUP_REMOVED lines=60> */
[----:B------:R-:W-:-:S02]  /*7aa0*/  FMUL.FTZ R68, R48, c[0x0][0x2dc] ;  /* 0x0000b70030447a20 */ /* 0x000fc40000410000 */
[----:B------:R-:W-:Y:S01]  /*7ab0*/  FMUL.FTZ R13, R43, c[0x0][0x2dc] ;  /* 0x0000b7002b0d7a20 */ /* 0x000fe20000410000 */
[----:B------:R-:W1:Y:S01]  /*7ac0*/  S2R R96, SR_CTAID.Y ;  /* 0x0000000000607919 */ /* 0x000e620000002600 */
[----:B------:R-:W-:Y:S02]  /*7ad0*/  FMUL.FTZ R48, R44, c[0x0][0x2dc] ;  /* 0x0000b7002c307a20 */ /* 0x000fe40000410000 */
[----:B------:R-:W-:Y:S02]  /*7ae0*/  FMUL.FTZ R15, R39, c[0x0][0x2dc] ;  /* 0x0000b700270f7a20 */ /* 0x000fe40000410000 */
[----:B------:R-:W-:Y:S02]  /*7af0*/  FMUL.FTZ R70, R40, c[0x0][0x2dc] ;  /* 0x0000b70028467a20 */ /* 0x000fe40000410000 */
[----:B------:R-:W-:Y:S02]  /*7b00*/  FMUL.FTZ R100, R100, c[0x0][0x2e0] ;  /* 0x0000b80064647a20 */ /* 0x000fe40000410000 */
[----:B------:R-:W-:-:S02]  /*7b10*/  FMUL.FTZ R44, R101, c[0x0][0x2e0] ;  /* 0x0000b800652c7a20 */ /* 0x000fc40000410000 */
[----:B------:R-:W-:Y:S02]  /*7b20*/  FMUL.FTZ R102, R102, c[0x0][0x2e0] ;  /* 0x0000b80066667a20 */ /* 0x000fe40000410000 */
[----:B------:R-:W-:Y:S01]  /*7b30*/  FMUL.FTZ R43, R103, c[0x0][0x2e0] ;  /* 0x0000b800672b7a20 */ /* 0x000fe20000410000 */
[----:B------:R-:W-:Y:S01]  /*7b40*/  F2FP.BF16.PACK_AB R44, R44, R100 ;  /* 0x000000642c2c723e */ /* 0x000fe200000010ff */
[----:B------:R-:W-:Y:S01]  /*7b50*/  BAR.SYNC.DEFER_BLOCKING 0x0 ;  /* 0x0000000000007b1d */ /* 0x000fe20000010000 */
[----:B------:R-:W-:Y:S02]  /*7b60*/  FMUL.FTZ R14, R41, c[0x0][0x2dc] ;  /* 0x0000b700290e7a20 */ /* 0x000fe40000410000 */
        /* <DEDUP_REMOVED lines=36> */
[----:B------:R-:W-:-:S02]  /*7db0*/  FMUL.FTZ R116, R116, c[0x0][0x2e0] ;  /* 0x0000b80074747a20 */ /* 0x000fc40000410000 */
[----:B------:R-:W-:Y:S01]  /*7dc0*/  FMUL.FTZ R36, R117, c[0x0][0x2e0] ;  /* 0x0000b80075247a20 */ /* 0x000fe20000410000 */
[----:B------:R-:W-:Y:S01]  /*7dd0*/  STS [R240+0x1400], R41 ;  /* 0x00140029f0007388 */ /* 0x000fe20000000800 */
[----:B------:R-:W-:Y:S02]  /*7de0*/  FMUL.FTZ R118, R118, c[0x0][0x2e0] ;  /* 0x0000b80076767a20 */ /* 0x000fe40000410000 */
        /* <DEDUP_REMOVED lines=27> */
[----:B------:R-:W-:Y:S01]  /*7fa0*/  F2FP.BF16.PACK_AB R34, R34, R120 ;  /* 0x000000782222723e */ /* 0x000fe200000010ff */
[----:B------:R-:W-:-:S02]  /*7fb0*/  FMUL.FTZ R21, R27, c[0x0][0x2dc] ;  /* 0x0000b7001b157a20 */ /* 0x000fc40000410000 */
        /* <DEDUP_REMOVED lines=10> */
[----:B------:R-:W-:-:S02]  /*8060*/  FMUL.FTZ R79, R22, c[0x0][0x2dc] ;  /* 0x0000b700164f7a20 */ /* 0x000fc40000410000 */
[----:B------:R-:W-:Y:S01]  /*8070*/  FMUL.FTZ R132, R132, c[0x0][0x2e0] ;  /* 0x0000b80084847a20 */ /* 0x000fe20000410000 */
[----:B------:R-:W-:Y:S01]  /*8080*/  F2FP.BF16.PACK_AB R29, R29, R126 ;  /* 0x0000007e1d1d723e */ /* 0x000fe200000010ff */
        /* <DEDUP_REMOVED lines=76> */
[----:B------:R-:W-:Y:S01]  /*8550*/  F2FP.BF16.PACK_AB R6, R6, R56 ;  /* 0x000000380606723e */ /* 0x000fe200000010ff */
[----:B------:R-:W-:Y:S01]  /*8560*/  FMUL.FTZ R60, R60, c[0x0][0x2dc] ;  /* 0x0000b7003c3c7a20 */ /* 0x000fe20000410000 */
[----:B------:R-:W-:Y:S01]  /*8570*/  F2FP.BF16.PACK_AB R5, R5, R58 ;  /* 0x0000003a0505723e */ /* 0x000fe200000010ff */
[----:B------:R-:W-:Y:S01]  /*8580*/  STS [R241+0x7400], R17 ;  /* 0x00740011f1007388 */ /* 0x000fe20000000800 */
[----:B------:R-:W-:Y:S01]  /*8590*/  FMUL.FTZ R2, R61, c[0x0][0x2dc] ;  /* 0x0000b7003d027a20 */ /* 0x000fe20000410000 */
[----:B------:R-:W-:-:S02]  /*85a0*/  F2FP.BF16.PACK_AB R0, R0, R62 ;  /* 0x0000003e0000723e */ /* 0x000fc400000010ff */
[----:B------:R-:W-:Y:S02]  /*85b0*/  STS [R240+0x8000], R16 ;  /* 0x00800010f0007388 */ /* 0x000fe40000000800 */
[----:B------:R-:W-:Y:S02]  /*85c0*/  F2FP.BF16.PACK_AB R2, R2, R60 ;  /* 0x0000003c0202723e */ /* 0x000fe400000010ff */
[----:B------:R-:W-:Y:S04]  /*85d0*/  STS [R240+0x8400], R15 ;  /* 0x0084000ff0007388 */ /* 0x000fe80000000800 */
        /* <DEDUP_REMOVED lines=11> */
[----:B------:R1:W-:Y:S04]  /*8690*/  STS [R240+0xb400], R5 ;  /* 0x00b40005f0007388 */ /* 0x0003e80000000800 */
[----:B------:R3:W-:Y:S04]  /*86a0*/  STS [R241+0xb400], R0 ;  /* 0x00b40000f1007388 */ /* 0x0007e80000000800 */
[----:B------:R4:W-:Y:S01]  /*86b0*/  STS [R241+0xb000], R2 ;  /* 0x00b00002f1007388 */ /* 0x0009e20000000800 */
[----:B-1----:R-:W-:-:S02]  /*86c0*/  SHF.R.S32.HI R5, RZ, 0x1f, R96 ;  /* 0x0000001fff057819 */ /* 0x002fc40000011460 */
[----:B--2---:R-:W-:-:S13]  /*86d0*/  ISETP.NE.AND P0, PT, R97, -0x1, PT ;  /* 0xffffffff6100780c */ /* 0x004fda0003f05270 */
[----:B---3--:R-:W-:-:S05]  /*86e0*/  @P0 IADD3 R0, R238, R97, RZ ;  /* 0x00000061ee000210 */ /* 0x008fca0007ffe0ff */
[----:B----4-:R-:W-:-:S04]  /*86f0*/  @P0 IMAD.WIDE.U32 R2, R0, c[0x0][0x3a0], RZ ;  /* 0x0000e80000020a25 */ /* 0x010fc800078e00ff */
        /* <DEDUP_REMOVED lines=13> */
.L_x_561:
        /* <DEDUP_REMOVED lines=15> */
.L_x_562:
[----:B------:R-:W-:Y:S01]  /*88c0*/  BAR.SYNC.DEFER_BLOCKING 0x0 ;  /* 0x0000000000007b1d */ /* 0x000fe20000010000 */
[----:B------:R-:W-:Y:S01]  /*88d0*/  SHF.R.S32.HI R24, RZ, 0x1f, R250 ;  /* 0x0000001fff187819 */ /* 0x000fe200000114fa */
[----:B------:R-:W-:Y:S01]  /*88e0*/  IMAD R11, R233, -0x40, R199 ;  /* 0xffffffc0e90b7824 */ /* 0x000fe200078e02c7 */
[----:B------:R-:W-:Y:S02]  /*88f0*/  SHF.R.S32.HI R5, RZ, 0x1f, R202 ;  /* 0x0000001fff057819 */ /* 0x000fe400000114ca */
        /* <DEDUP_REMOVED lines=42> */
.L_x_564:
[----:B------:R-:W-:Y:S05]  /*8ba0*/  BSYNC B0 ;  /* 0x0000000000007941 */ /* 0x000fea0003800000 */
.L_x_563:
        /* <DEDUP_REMOVED lines=20> */
.L_x_566:
[----:B------:R-:W-:Y:S05]  /*8cf0*/  BSYNC B0 ;  /* 0x0000000000007941 */ /* 0x000fea0003800000 */
.L_x_565:
        /* <DEDUP_REMOVED lines=25> */
.L_x_568:
[----:B------:R-:W-:Y:S05]  /*8e90*/  BSYNC B0 ;  /* 0x0000000000007941 */ /* 0x000fea0003800000 */
.L_x_567:
        /* <DEDUP_REMOVED lines=17> */
.L_x_539:
[----:B------:R-:W-:Y:S05]  /*8fb0*/  BSYNC B1 ;  /* 0x0000000000017941 */ /* 0x000fea0003800000 */
.L_x_525:
[----:B------:R-:W-:Y:S01]  /*8fc0*/  ULDC UR5, c[0x0][0x218] ;  /* 0x0000860000057ab9 */ /* 0x000fe20000000800 */
        /* <DEDUP_REMOVED lines=8> */
.L_x_569:
[----:B------:R-:W-:Y:S05]  /*9050*/  EXIT ;  /* 0x000000000000794d */ /* 0x000fea0003800000 */
.L_x_571:
        /* <DEDUP_REMOVED lines=10> */
.L_x_814:


//--------------------- .text._ZN5flash44flash_bwd_dq_dk_dv_loop_seqk_parallel_kernelI23Flash_bwd_kernel_traitsILi192ELi64ELi64ELi8ELi4ELi2ELi2ELb0ELb0EN7cutlass10bfloat16_tE19Flash_kernel_traitsILi192ELi64ELi64ELi8ES3_EELb0ELb1ELb0ELb0ELb0ELb0ELb1EEEvNS_16Flash_bwd_paramsE --------------------------
	.section	.text._ZN5flash44flash_bwd_dq_dk_dv_loop_seqk_parallel_kernelI23Flash_bwd_kernel_traitsILi192ELi64ELi64ELi8ELi4ELi2ELi2ELb0ELb0EN7cutlass10bfloat16_tE19Flash_kernel_traitsILi192ELi64ELi64ELi8ES3_EELb0ELb1ELb0ELb0ELb0ELb0ELb1EEEvNS_16Flash_bwd_paramsE,"ax",@progbits
	.sectioninfo	@"SHI_REGISTERS=255"
	.align	128
        .global         _ZN5flash44flash_bwd_dq_dk_dv_loop_seqk_parallel_kernelI23Flash_bwd_kernel_traitsILi192ELi64ELi64ELi8ELi4ELi2ELi2ELb0ELb0EN7cutlass10bfloat16_tE19Flash_kernel_traitsILi192ELi64ELi64ELi8ES3_EELb0ELb1ELb0ELb0ELb0ELb0ELb1EEEvNS_16Flash_bwd_paramsE
        .type           _ZN5flash44flash_bwd_dq_dk_dv_loop_seqk_parallel_kernelI23Flash_bwd_kernel_traitsILi192ELi64ELi64ELi8ELi4ELi2ELi2ELb0ELb0EN7cutlass10bfloat16_tE19Flash_kernel_traitsILi192ELi64ELi64ELi8ES3_EELb0ELb1ELb0ELb0ELb0ELb0ELb1EEEvNS_16Flash_bwd_paramsE,@function
        .size           _ZN5flash44flash_bwd_dq_dk_dv_loop_seqk_parallel_kernelI23Flash_bwd_kernel_traitsILi192ELi64ELi64ELi8ELi4ELi2ELi2ELb0ELb0EN7cutlass10bfloat16_tE19Flash_kernel_traitsILi192ELi64ELi64ELi8ES3_EELb0ELb1ELb0ELb0ELb0ELb0ELb1EEEvNS_16Flash_bwd_paramsE,(.L_x_815 - _ZN5flash44flash_bwd_dq_dk_dv_loop_seqk_parallel_kernelI23Flash_bwd_kernel_traitsILi192ELi64ELi64ELi8ELi4ELi2ELi2ELb0ELb0EN7cutlass10bfloat16_tE19Flash_kernel_traitsILi192ELi64ELi64ELi8ES3_EELb0ELb1ELb0ELb0ELb0ELb0ELb1EEEvNS_16Flash_bwd_paramsE)
        .other          _ZN5flash44flash_bwd_dq_dk_dv_loop_seqk_parallel_kernelI23Flash_bwd_kernel_traitsILi192ELi64ELi64ELi8ELi4ELi2ELi2ELb0ELb0EN7cutlass10bfloat16_tE19Flash_kernel_traitsILi192ELi64ELi64ELi8ES3_EELb0ELb1ELb0ELb0ELb0ELb0ELb1EEEvNS_16Flash_bwd_paramsE,@"STO_CUDA_ENTRY STV_DEFAULT"
_ZN5flash44flash_bwd_dq_dk_dv_loop_seqk_parallel_kernelI23Flash_bwd_kernel_traitsILi192ELi64ELi64ELi8ELi4ELi2ELi2ELb0ELb0EN7cutlass10bfloat16_tE19Flash_kernel_traitsILi192ELi64ELi64ELi8ES3_EELb0ELb1ELb0ELb0ELb0ELb0ELb1EEEvNS_16Flash_bwd_paramsE:
.text._ZN5flash44flash_bwd_dq_dk_dv_loop_seqk_parallel_kernelI23Flash_bwd_kernel_traitsILi192ELi64ELi64ELi8ELi4ELi2ELi2ELb0ELb0EN7cutlass10bfloat16_tE19Flash_kernel_traitsILi192ELi64ELi64ELi8ES3_EELb0ELb1ELb0ELb0ELb0ELb0ELb1EEEvNS_16Flash_bwd_paramsE:
        /* <DEDUP_REMOVED lines=140> */
.L_x_618:
        /* <DEDUP_REMOVED lines=36> */
.L_x_572:
        /* <DEDUP_REMOVED lines=45> */
.L_x_574:
        /* <DEDUP_REMOVED lines=15> */
.L_x_575:
        /* <DEDUP_REMOVED lines=86> */
.L_x_576:
[----:B------:R-:W-:-:S04]  /*1420*/  IMAD R0, R34, c[0x0][0x1c0], R33 ;  /* 0x0000700022007a24 */ /* 0x000fc800078e0221 */
[----:B------:R-:W-:Y:S02]  /*1430*/  IMAD R0, R0, c[0x0][0x224], RZ ;  /* 0x0000890000007a24 */ /* 0x000fe400078e02ff */
.L_x_577:
        /* <DEDUP_REMOVED lines=83> */
.L_x_579:
        /* <DEDUP_REMOVED lines=15> */
.L_x_580:
        /* <DEDUP_REMOVED lines=27> */
.L_x_582:
[----:B------:R-:W-:Y:S05]  /*1c10*/  BSYNC B0 ;  /* 0x0000000000007941 */ /* 0x000fea0003800000 */
.L_x_581:
        /* <DEDUP_REMOVED lines=19> */
.L_x_584:
[----:B------:R-:W-:Y:S05]  /*1d50*/  BSYNC B0 ;  /* 0x0000000000007941 */ /* 0x000fea0003800000 */
.L_x_583:
        /* <DEDUP_REMOVED lines=25> */
.L_x_586:
[----:B------:R-:W-:Y:S05]  /*1ef0*/  BSYNC B0 ;  /* 0x0000000000007941 */ /* 0x000fea0003800000 */
.L_x_585:
        /* <DEDUP_REMOVED lines=18> */
.L_x_578:
        /* <DEDUP_REMOVED lines=31> */
.L_x_589:
[----:B------:R-:W-:Y:S05]  /*2210*/  BSYNC B0 ;  /* 0x0000000000007941 */ /* 0x000fea0003800000 */
.L_x_588:
        /* <DEDUP_REMOVED lines=39> */
.L_x_591:
[----:B------:R-:W-:Y:S05]  /*2490*/  BSYNC B0 ;  /* 0x0000000000007941 */ /* 0x000fea0003800000 */
.L_x_590:
        /* <DEDUP_REMOVED lines=19> */
.L_x_593:
        /* <DEDUP_REMOVED lines=28> */
.L_x_594:
[----:B------:R-:W-:Y:S05]  /*2790*/  BSYNC B0 ;  /* 0x0000000000007941 */ /* 0x000fea0003800000 */
.L_x_592:
        /* <DEDUP_REMOVED lines=17> */
.L_x_596:
        /* <DEDUP_REMOVED lines=38> */
.L_x_597:
[----:B------:R-:W-:Y:S05]  /*2b10*/  BSYNC B0 ;  /* 0x0000000000007941 */ /* 0x000fea0003800000 */
.L_x_595:
        /* <DEDUP_REMOVED lines=60> */
.L_x_599:
[----:B------:R-:W-:Y:S05]  /*2ee0*/  BSYNC B0 ;  /* 0x0000000000007941 */ /* 0x000fea0003800000 */
.L_x_598:
        /* <DEDUP_REMOVED lines=38> */
.L_x_601:
[----:B------:R-:W-:Y:S05]  /*3150*/  BSYNC B0 ;  /* 0x0000000000007941 */ /* 0x000fea0003800000 */
.L_x_600:
        /* <DEDUP_REMOVED lines=45> */
.L_x_603:
[----:B------:R-:W-:Y:S05]  /*3430*/  BSYNC B0 ;  /* 0x0000000000007941 */ /* 0x000fea0003800000 */
.L_x_602:
        /* <DEDUP_REMOVED lines=37> */
.L_x_605:
[----:B------:R-:W-:Y:S05]  /*3690*/  BSYNC B0 ;  /* 0x0000000000007941 */ /* 0x000fea0003800000 */
.L_x_604:
        /* <DEDUP_REMOVED lines=107> */
.L_x_608:
[----:B------:R-:W0:Y:S01]  /*3d50*/  LDGDEPBAR ;  /* 0x00000000000079af */ /* 0x000e220000000000 */
[C---:B------:R-:W-:Y:S02]  /*3d60*/  IADD3 R0, R175.reuse, R185, RZ ;  /* 0x000000b9af007210 */ /* 0x040fe40007ffe0ff */
[-C--:B------:R-:W-:Y:S02]  /*3d70*/  IADD3 R2, R175, R180.reuse, RZ ;  /* 0x000000b4af027210 */ /* 0x080fe40007ffe0ff */
[----:B------:R-:W-:Y:S02]  /*3d80*/  IADD3 R3, R0, R180, RZ ;  /* 0x000000b400037210 */ /* 0x000fe40007ffe0ff */
[----:B-----5:R-:W-:Y:S02]  /*3d90*/  FSETP.NEU.FTZ.AND P0, PT, R199, -INF , PT ;  /* 0xff800000c700780b */ /* 0x020fe40003f1d000 */
[----:B------:R-:W-:Y:S02]  /*3da0*/  MOV R158, c[0x0][0x22c] ;  /* 0x00008b00009e7a02 */ /* 0x000fe40000000f00 */
[C---:B------:R-:W-:Y:S03]  /*3db0*/  ISETP.GT.AND P6, PT, R193.reuse, R231, PT ;  /* 0x000000e7c100720c */ /* 0x040fe60003fc4270 */
[----:B------:R-:W-:Y:S05]  /*3dc0*/  IMAD R158, R158, c[0x0][0x1c0], RZ ;  /* 0x000070009e9e7a24 */ /* 0x000fea00078e02ff */
[----:B------:R-:W-:Y:S01]  /*3dd0*/  LEA R158, -R158, RZ, 0x6 ;  /* 0x000000ff9e9e7211 */ /* 0x000fe200078e31ff */
[----:B------:R-:W-:Y:S04]  /*3de0*/  DEPBAR.LE SB0, 0x0 ;  /* 0x000080000000791a */ /* 0x000fe80000000000 */
[----:B------:R-:W-:Y:S08]  /*3df0*/  BAR.SYNC.DEFER_BLOCKING 0x0 ;  /* 0x0000000000007b1d */ /* 0x000ff00000010000 */
[----:B------:R-:W-:Y:S08]  /*3e00*/  LDSM.16.M88.4 R16, [R175] ;  /* 0x00000000af10783b */ /* 0x000ff00000000200 */
[----:B------:R-:W1:Y:S08]  /*3e10*/  LDSM.16.M88.4 R8, [R169+0x12000] ;  /* 0x01200000a908783b */ /* 0x000e700000000200 */
[----:B------:R-:W2:Y:S08]  /*3e20*/  LDSM.16.M88.4 R68, [R169+0x12800] ;  /* 0x01280000a944783b */ /* 0x000eb00000000200 */
[----:B------:R-:W-:Y:S08]  /*3e30*/  LDSM.16.M88.4 R72, [R0] ;  /* 0x000000000048783b */ /* 0x000ff00000000200 */
[----:B------:R-:W3:Y:S08]  /*3e40*/  LDSM.16.M88.4 R76, [R170+0x12000] ;  /* 0x01200000aa4c783b */ /* 0x000ef00000000200 */
[----:B------:R-:W4:Y:S01]  /*3e50*/  LDSM.16.M88.4 R80, [R170+0x12800] ;  /* 0x01280000aa50783b */ /* 0x000f220000000200 */
[C---:B-1----:R-:W-:Y:S07]  /*3e60*/  HMMA.16816.F32.BF16 R4, R16.reuse, R8, RZ ;  /* 0x000000081004723c */ /* 0x042fee00000418ff */
[----:B------:R-:W-:Y:S01]  /*3e70*/  LDSM.16.M88.4 R84, [R2] ;  /* 0x000000000254783b */ /* 0x000fe20000000200 */
[C---:B------:R-:W-:Y:S07]  /*3e80*/  HMMA.16816.F32.BF16 R8, R16.reuse, R10, RZ ;  /* 0x0000000a1008723c */ /* 0x040fee00000418ff */
[----:B------:R-:W1:Y:S01]  /*3e90*/  LDSM.16.M88.4 R88, [R172+0x12000] ;  /* 0x01200000ac58783b */ /* 0x000e620000000200 */
[C---:B--2---:R-:W-:Y:S07]  /*3ea0*/  HMMA.16816.F32.BF16 R12, R16.reuse, R68, RZ ;  /* 0x00000044100c723c */ /* 0x044fee00000418ff */
[----:B------:R-:W-:Y:S01]  /*3eb0*/  LDSM.16.M88.4 R92, [R3] ;  /* 0x00000000035c783b */ /* 0x000fe20000000200 */
[----:B------:R-:W-:Y:S07]  /*3ec0*/  HMMA.16816.F32.BF16 R16, R16, R70, RZ ;  /* 0x000000461010723c */ /* 0x000fee00000418ff */
[----:B------:R-:W2:Y:S01]  /*3ed0*/  LDSM.16.M88.4 R68, [R172+0x12800] ;  /* 0x01280000ac44783b */ /* 0x000ea20000000200 */
[C---:B---3--:R-:W-:Y:S07]  /*3ee0*/  HMMA.16816.F32.BF16 R4, R72.reuse, R76, R4 ;  /* 0x0000004c4804723c */ /* 0x048fee0000041804 */
[----:B------:R-:W3:Y:S01]  /*3ef0*/  LDSM.16.M88.4 R96, [R171+0x12000] ;  /* 0x01200000ab60783b */ /* 0x000ee20000000200 */
[C---:B------:R-:W-:Y:S07]  /*3f00*/  HMMA.16816.F32.BF16 R8, R72.reuse, R78, R8 ;  /* 0x0000004e4808723c */ /* 0x040fee0000041808 */
[----:B------:R-:W-:Y:S01]  /*3f10*/  LDSM.16.M88.4 R76, [R175+0x2000] ;  /* 0x00200000af4c783b */ /* 0x000fe20000000200 */
[C---:B----4-:R-:W-:Y:S08]  /*3f20*/  HMMA.16816.F32.BF16 R12, R72.reuse, R80, R12 ;  /* 0x00000050480c723c */ /* 0x050ff0000004180c */
[----:B------:R-:W-:Y:S01]  /*3f30*/  HMMA.16816.F32.BF16 R16, R72, R82, R16 ;  /* 0x000000524810723c */ /* 0x000fe20000041810 */
[----:B------:R-:W4:Y:S07]  /*3f40*/  LDSM.16.M88.4 R72, [R171+0x12800] ;  /* 0x01280000ab48783b */ /* 0x000f2e0000000200 */
[C---:B-1----:R-:W-:Y:S01]  /*3f50*/  HMMA.16816.F32.BF16 R4, R84.reuse, R88, R4 ;  /* 0x000000585404723c */ /* 0x042fe20000041804 */
[----:B------:R-:W1:Y:S07]  /*3f60*/  LDSM.16.M88.4 R80, [R169+0x14000] ;  /* 0x01400000a950783b */ /* 0x000e6e0000000200 */
[C---:B------:R-:W-:Y:S01]  /*3f70*/  HMMA.16816.F32.BF16 R8, R84.reuse, R90, R8 ;  /* 0x0000005a5408723c */ /* 0x040fe20000041808 */
[----:B------:R-:W-:Y:S07]  /*3f80*/  LDSM.16.M88.4 R88, [R170+0x14000] ;  /* 0x01400000aa58783b */ /* 0x000fee0000000200 */
[C---:B--2---:R-:W-:Y:S08]  /*3f90*/  HMMA.16816.F32.BF16 R12, R84.reuse, R68, R12 ;  /* 0x00000044540c723c */ /* 0x044ff0000004180c */
[----:B------:R-:W-:Y:S01]  /*3fa0*/  HMMA.16816.F32.BF16 R16, R84, R70, R16 ;  /* 0x000000465410723c */ /* 0x000fe20000041810 */
[----:B------:R-:W2:Y:S07]  /*3fb0*/  LDSM.16.M88.4 R68, [R169+0x14800] ;  /* 0x01480000a944783b */ /* 0x000eae0000000200 */
[C---:B---3--:R-:W-:Y:S01]  /*3fc0*/  HMMA.16816.F32.BF16 R4, R92.reuse, R96, R4 ;  /* 0x000000605c04723c */ /* 0x048fe20000041804 */
[----:B------:R-:W3:Y:S07]  /*3fd0*/  LDSM.16.M88.4 R84, [R0+0x2000] ;  /* 0x002000000054783b */ /* 0x000eee0000000200 */
        /* <DEDUP_REMOVED lines=27> */
[----:B------:R3:W2:Y:S07]  /*4190*/  LDSM.16.M88.4 R92, [R0+0x4000] ;  /* 0x00400000005c783b */ /* 0x0006ae0000000200 */
[C---:B------:R-:W-:Y:S01]  /*41a0*/  HMMA.16816.F32.BF16 R8, R76.reuse, R82, R8 ;  /* 0x000000524c08723c */ /* 0x040fe20000041808 */
[----:B------:R-:W-:Y:S07]  /*41b0*/  LDSM.16.M88.4 R80, [R172+0x16000] ;  /* 0x01600000ac50783b */ /* 0x000fee0000000200 */
[C---:B----4-:R-:W-:Y:S08]  /*41c0*/  HMMA.16816.F32.BF16 R12, R76.reuse, R72, R12 ;  /* 0x000000484c0c723c */ /* 0x050ff0000004180c */
[----:B------:R-:W-:Y:S01]  /*41d0*/  HMMA.16816.F32.BF16 R16, R76, R74, R16 ;  /* 0x0000004a4c10723c */ /* 0x000fe20000041810 */
[----:B------:R-:W4:Y:S03]  /*41e0*/  LDSM.16.M88.4 R72, [R170+0x16800] ;  /* 0x01680000aa48783b */ /* 0x000f260000000200 */
[----:B---3--:R-:W-:Y:S04]  /*41f0*/  SHF.L.U32 R0, R193, 0x6, RZ ;  /* 0x00000006c1007819 */ /* 0x008fe800000006ff */
[C---:B-1----:R-:W-:Y:S01]  /*4200*/  HMMA.16816.F32.BF16 R4, R84.reuse, R88, R4 ;  /* 0x000000585404723c */ /* 0x042fe20000041804 */
[----:B------:R1:W3:Y:S04]  /*4210*/  LDSM.16.M88.4 R76, [R2+0x4000] ;  /* 0x00400000024c783b */ /* 0x0002e80000000200 */
[----:B------:R-:W-:Y:S03]  /*4220*/  ISETP.GE.AND P2, PT, R0, R238, PT ;  /* 0x000000ee0000720c */ /* 0x000fe60003f46270 */
[C---:B------:R-:W-:Y:S01]  /*4230*/  HMMA.16816.F32.BF16 R8, R84.reuse, R90, R8 ;  /* 0x0000005a5408723c */ /* 0x040fe20000041808 */
[----:B------:R-:W-:Y:S02]  /*4240*/  LDSM.16.M88.4 R88, [R171+0x16000] ;  /* 0x01600000ab58783b */ /* 0x000fe40000000200 */
[----:B------:R-:W-:Y:S05]  /*4250*/  ISETP.LT.AND P2, PT, R239, R209, P2 ;  /* 0x000000d1ef00720c */ /* 0x000fea0001741270 */
[C---:B--2---:R-:W-:Y:S08]  /*4260*/  HMMA.16816.F32.BF16 R12, R84.reuse, R68, R12 ;  /* 0x00000044540c723c */ /* 0x044ff0000004180c */
[----:B------:R-:W-:Y:S01]  /*4270*/  HMMA.16816.F32.BF16 R16, R84, R70, R16 ;  /* 0x000000465410723c */ /* 0x000fe20000041810 */
[----:B------:R-:W2:Y:S03]  /*4280*/  LDSM.16.M88.4 R68, [R172+0x16800] ;  /* 0x01680000ac44783b */ /* 0x000ea60000000200 */
[----:B-1----:R-:W-:Y:S04]  /*4290*/  FMUL.FTZ R2, R199, 1.4426950216293334961 ;  /* 0x3fb8aa3bc7027820 */ /* 0x002fe80000410000 */
[C---:B------:R-:W-:Y:S01]  /*42a0*/  HMMA.16816.F32.BF16 R4, R92.reuse, R96, R4 ;  /* 0x000000605c04723c */ /* 0x040fe20000041804 */
[----:B------:R1:W2:Y:S04]  /*42b0*/  LDSM.16.M88.4 R84, [R3+0x4000] ;  /* 0x004000000354783b */ /* 0x0002a80000000200 */
[----:B------:R-:W-:Y:S03]  /*42c0*/  FSEL R2, R2, RZ, P0 ;  /* 0x000000ff02027208 */ /* 0x000fe60000000000 */
[C---:B------:R-:W-:Y:S08]  /*42d0*/  HMMA.16816.F32.BF16 R8, R92.reuse, R98, R8 ;  /* 0x000000625c08723c */ /* 0x040ff00000041808 */
[C---:B----4-:R-:W-:Y:S08]  /*42e0*/  HMMA.16816.F32.BF16 R12, R92.reuse, R72, R12 ;  /* 0x000000485c0c723c */ /* 0x050ff0000004180c */
[----:B------:R-:W-:Y:S04]  /*42f0*/  HMMA.16816.F32.BF16 R16, R92, R74, R16 ;  /* 0x0000004a5c10723c */ /* 0x000fe80000041810 */
[----:B-1----:R-:W-:Y:S04]  /*4300*/  @!P2 LEA R3, R235, R247, 0x6 ;  /* 0x000000f7eb03a211 */ /* 0x002fe800078e30ff */
[C---:B---3--:R-:W-:Y:S08]  /*4310*/  HMMA.16816.F32.BF16 R4, R76.reuse, R80, R4 ;  /* 0x000000504c04723c */ /* 0x048ff00000041804 */
[C---:B------:R-:W-:Y:S08]  /*4320*/  HMMA.16816.F32.BF16 R8, R76.reuse, R82, R8 ;  /* 0x000000524c08723c */ /* 0x040ff00000041808 */
[C---:B--2---:R-:W-:Y:S08]  /*4330*/  HMMA.16816.F32.BF16 R12, R76.reuse, R68, R12 ;  /* 0x000000444c0c723c */ /* 0x044ff0000004180c */
[----:B------:R-:W-:Y:S01]  /*4340*/  HMMA.16816.F32.BF16 R16, R76, R70, R16 ;  /* 0x000000464c10723c */ /* 0x000fe20000041810 */
[----:B------:R-:W1:Y:S07]  /*4350*/  LDSM.16.M88.4 R68, [R171+0x16800] ;  /* 0x01680000ab44783b */ /* 0x000e6e0000000200 */
[C---:B------:R-:W-:Y:S08]  /*4360*/  HMMA.16816.F32.BF16 R4, R84.reuse, R88, R4 ;  /* 0x000000585404723c */ /* 0x040ff00000041804 */
        /* <DEDUP_REMOVED lines=9> */
[----:B------:R1:W4:Y:S01]  /*4400*/  MUFU.TANH R83, R5 ;  /* 0x0000000500537308 */ /* 0x0003220000002400 */
[----:B------:R-:W-:Y:S01]  /*4410*/  FMUL.FTZ R8, R8, c[0x0][0x2ec] ;  /* 0x0000bb0008087a20 */ /* 0x000fe20000410000 */
[----:B------:R-:W-:Y:S04]  /*4420*/  HMMA.16816.F32.BF16 R16, R84, R70, R16 ;  /* 0x000000465410723c */ /* 0x000fe80000041810 */
[----:B------:R-:W-:Y:S02]  /*4430*/  FMUL.FTZ R10, R10, c[0x0][0x2ec] ;  /* 0x0000bb000a0a7a20 */ /* 0x000fe40000410000 */
[----:B------:R-:W-:Y:S02]  /*4440*/  FMUL.FTZ R11, R11, c[0x0][0x2ec] ;  /* 0x0000bb000b0b7a20 */ /* 0x000fe40000410000 */
[----:B------:R4:W-:Y:S01]  /*4450*/  MUFU.TANH R92, R7 ;  /* 0x00000007005c7308 */ /* 0x0009e20000002400 */
[----:B--2---:R-:W-:Y:S03]  /*4460*/  @!P2 IADD3 R4, R240, R0, RZ ;  /* 0x00000000f004a210 */ /* 0x004fe60007ffe0ff */
[----:B---3--:R-:W-:Y:S04]  /*4470*/  MOV R0, R89 ;  /* 0x0000005900007202 */ /* 0x008fe80000000f00 */
[----:B------:R-:W-:Y:S02]  /*4480*/  FMUL.FTZ R12, R12, c[0x0][0x2ec] ;  /* 0x0000bb000c0c7a20 */ /* 0x000fe40000410000 */
[----:B------:R2:W3:Y:S01]  /*4490*/  MUFU.TANH R93, R6 ;  /* 0x00000006005d7308 */ /* 0x0004e20000002400 */
[----:B------:R-:W-:Y:S02]  /*44a0*/  FMUL.FTZ R13, R13, c[0x0][0x2ec] ;  /* 0x0000bb000d0d7a20 */ /* 0x000fe40000410000 */
[----:B------:R-:W-:Y:S01]  /*44b0*/  FMUL.FTZ R14, R14, c[0x0][0x2ec] ;  /* 0x0000bb000e0e7a20 */ /* 0x000fe20000410000 */
[C---:B-1----:R-:W-:Y:S01]  /*44c0*/  @!P2 IMNMX R5, R4.reuse, R209, PT ;  /* 0x000000d10405a217 */ /* 0x042fe20003800200 */
[----:B------:R-:W-:Y:S01]  /*44d0*/  FMUL.FTZ R15, R15, c[0x0][0x2ec] ;  /* 0x0000bb000f0f7a20 */ /* 0x000fe20000410000 */
[----:B------:R-:W-:Y:S01]  /*44e0*/  @!P2 IADD3 R4, R4, 0x8, RZ ;  /* 0x000000080404a810 */ /* 0x000fe20007ffe0ff */
[----:B------:R-:W-:Y:S01]  /*44f0*/  FMUL.FTZ R16, R16, c[0x0][0x2ec] ;  /* 0x0000bb0010107a20 */ /* 0x000fe20000410000 */
[----:B------:R-:W-:Y:S01]  /*4500*/  @!P2 ISETP.GE.AND P1, PT, R3, R5, PT ;  /* 0x000000050300a20c */ /* 0x000fe20003f26270 */
[----:B------:R-:W-:Y:S01]  /*4510*/  FMUL.FTZ R17, R17, c[0x0][0x2ec] ;  /* 0x0000bb0011117a20 */ /* 0x000fe20000410000 */
[----:B------:R1:W-:Y:S01]  /*4520*/  MUFU.TANH R81, R9 ;  /* 0x0000000900517308 */ /* 0x0003e20000002400 */
[----:B------:R-:W-:Y:S01]  /*4530*/  @!P2 IMNMX R4, R4, R209, PT ;  /* 0x000000d10404a217 */ /* 0x000fe20003800200 */
[----:B------:R-:W-:Y:S01]  /*4540*/  FMUL.FTZ R18, R18, c[0x0][0x2ec] ;  /* 0x0000bb0012127a20 */ /* 0x000fe20000410000 */
[----:B------:R-:W-:Y:S01]  /*4550*/  @!P2 FSEL R0, R89, -INF , !P1 ;  /* 0xff8000005900a808 */ /* 0x000fe20004800000 */
[----:B------:R-:W-:Y:S01]  /*4560*/  FMUL.FTZ R19, R19, c[0x0][0x2ec] ;  /* 0x0000bb0013137a20 */ /* 0x000fe20000410000 */
[C---:B----4-:R-:W-:Y:S02]  /*4570*/  @!P2 IADD3 R7, R3.reuse, 0x1, RZ ;  /* 0x000000010307a810 */ /* 0x050fe40007ffe0ff */
[-C--:B------:R-:W-:Y:S02]  /*4580*/  @!P2 ISETP.GE.AND P1, PT, R3, R4.reuse, PT ;  /* 0x000000040300a20c */ /* 0x080fe40003f26270 */
[----:B------:R-:W-:Y:S01]  /*4590*/  @!P2 ISETP.GE.AND P0, PT, R7, R5, PT ;  /* 0x000000050700a20c */ /* 0x000fe20003f06270 */
[----:B------:R4:W3:Y:S01]  /*45a0*/  MUFU.TANH R82, R8 ;  /* 0x0000000800527308 */ /* 0x0008e20000002400 */
[--C-:B--2---:R-:W-:Y:S01]  /*45b0*/  FFMA.FTZ R6, R0, c[0x0][0x23c], -R2.reuse ;  /* 0x00008f0000067a23 */ /* 0x104fe20000010802 */
[----:B------:R-:W-:Y:S02]  /*45c0*/  MOV R0, R83 ;  /* 0x0000005300007202 */ /* 0x000fe40000000f00 */
[----:B------:R-:W-:Y:S02]  /*45d0*/  @!P2 FSEL R0, R83, -INF , !P0 ;  /* 0xff8000005300a808 */ /* 0x000fe40004000000 */
[----:B------:R-:W-:Y:S04]  /*45e0*/  FSETP.NEU.FTZ.AND P0, PT, R202, -INF , PT ;  /* 0xff800000ca00780b */ /* 0x000fe80003f1d000 */
[----:B------:R3:W-:Y:S01]  /*45f0*/  MUFU.EX2 R94, R6 ;  /* 0x00000006005e7308 */ /* 0x0007e20000000800 */
[----:B-1----:R-:W-:Y:S09]  /*4600*/  FFMA.FTZ R9, R0, c[0x0][0x23c], -R2 ;  /* 0x00008f0000097a23 */ /* 0x002ff20000010802 */
[----:B------:R1:W-:Y:S01]  /*4610*/  MUFU.EX2 R148, R9 ;  /* 0x0000000900947308 */ /* 0x0003e20000000800 */
[----:B----4-:R-:W-:Y:S05]  /*4620*/  FMUL.FTZ R8, R202, 1.4426950216293334961 ;  /* 0x3fb8aa3bca087820 */ /* 0x010fea0000410000 */
[----:B------:R-:W-:Y:S04]  /*4630*/  FSEL R0, R8, RZ, P0 ;  /* 0x000000ff08007208 */ /* 0x000fe80000000000 */
[----:B------:R-:W2:Y:S01]  /*4640*/  MUFU.TANH R91, R10 ;  /* 0x0000000a005b7308 */ /* 0x000ea20000002400 */
[----:B------:R-:W-:Y:S02]  /*4650*/  @!P2 ISETP.GE.AND P0, PT, R7, R4, PT ;  /* 0x000000040700a20c */ /* 0x000fe40003f06270 */
[----:B------:R-:W-:Y:S02]  /*4660*/  @!P2 IADD3 R8, R3, 0x8, RZ ;  /* 0x000000080308a810 */ /* 0x000fe40007ffe0ff */
[----:B---3--:R-:W-:Y:S02]  /*4670*/  MOV R6, R93 ;  /* 0x0000005d00067202 */ /* 0x008fe40000000f00 */
[----:B------:R-:W-:Y:S03]  /*4680*/  @!P2 FSEL R6, R93, -INF , !P1 ;  /* 0xff8000005d06a808 */ /* 0x000fe60004800000 */
[----:B------:R-:W3:Y:S02]  /*4690*/  MUFU.TANH R90, R11 ;  /* 0x0000000b005a7308 */ /* 0x000ee40000002400 */
[--C-:B------:R-:W-:Y:S01]  /*46a0*/  FFMA.FTZ R7, R6, c[0x0][0x23c], -R0.reuse ;  /* 0x00008f0006077a23 */ /* 0x100fe20000010800 */
[----:B------:R-:W-:Y:S02]  /*46b0*/  MOV R6, R92 ;  /* 0x0000005c00067202 */ /* 0x000fe40000000f00 */
[----:B------:R-:W-:Y:S02]  /*46c0*/  @!P2 FSEL R6, R92, -INF , !P0 ;  /* 0xff8000005c06a808 */ /* 0x000fe40004000000 */
[-C--:B------:R-:W-:Y:S03]  /*46d0*/  @!P2 ISETP.GE.AND P0, PT, R8, R5.reuse, PT ;  /* 0x000000050800a20c */ /* 0x080fe60003f06270 */
[----:B-1----:R-:W-:Y:S01]  /*46e0*/  FFMA.FTZ R9, R6, c[0x0][0x23c], -R0 ;  /* 0x00008f0006097a23 */ /* 0x002fe20000010800 */
[----:B------:R1:W-:Y:S01]  /*46f0*/  MUFU.EX2 R157, R7 ;  /* 0x00000007009d7308 */ /* 0x0003e20000000800 */
[----:B------:R-:W-:Y:S02]  /*4700*/  MOV R6, R82 ;  /* 0x0000005200067202 */ /* 0x000fe40000000f00 */
[----:B------:R-:W-:Y:S07]  /*4710*/  @!P2 FSEL R6, R82, -INF , !P0 ;  /* 0xff8000005206a808 */ /* 0x000fee0004000000 */
[----:B------:R4:W-:Y:S10]  /*4720*/  MUFU.EX2 R155, R9 ;  /* 0x00000009009b7308 */ /* 0x0009f40000000800 */
[----:B------:R-:W3:Y:S01]  /*4730*/  MUFU.TANH R88, R12 ;  /* 0x0000000c00587308 */ /* 0x000ee20000002400 */
[----:B-1----:R-:W-:Y:S04]  /*4740*/  @!P2 IADD3 R7, R3, 0x9, RZ ;  /* 0x000000090307a810 */ /* 0x002fe80007ffe0ff */
[----:B------:R-:W-:Y:S05]  /*4750*/  @!P2 ISETP.GE.AND P0, PT, R7, R5, PT ;  /* 0x000000050700a20c */ /* 0x000fea0003f06270 */
[----:B------:R-:W1:Y:S01]  /*4760*/  MUFU.TANH R80, R13 ;  /* 0x0000000d00507308 */ /* 0x000e620000002400 */
[--C-:B----4-:R-:W-:Y:S01]  /*4770*/  FFMA.FTZ R9, R6, c[0x0][0x23c], -R2.reuse ;  /* 0x00008f0006097a23 */ /* 0x110fe20000010802 */
[----:B------:R-:W-:Y:S02]  /*4780*/  MOV R6, R81 ;  /* 0x0000005100067202 */ /* 0x000fe40000000f00 */
[----:B------:R-:W-:Y:S02]  /*4790*/  @!P2 FSEL R6, R81, -INF , !P0 ;  /* 0xff8000005106a808 */ /* 0x000fe40004000000 */
[-C--:B------:R-:W-:Y:S04]  /*47a0*/  @!P2 ISETP.GE.AND P0, PT, R8, R4.reuse, PT ;  /* 0x000000040800a20c */ /* 0x080fe80003f06270 */
[----:B------:R4:W-:Y:S01]  /*47b0*/  MUFU.EX2 R99, R9 ;  /* 0x0000000900637308 */ /* 0x0009e20000000800 */
[----:B------:R-:W-:Y:S01]  /*47c0*/  FFMA.FTZ R8, R6, c[0x0][0x23c], -R2 ;  /* 0x00008f0006087a23 */ /* 0x000fe20000010802 */
[----:B--2---:R-:W-:Y:S02]  /*47d0*/  MOV R6, R91 ;  /* 0x0000005b00067202 */ /* 0x004fe40000000f00 */
[----:B------:R-:W-:Y:S02]  /*47e0*/  @!P2 FSEL R6, R91, -INF , !P0 ;  /* 0xff8000005b06a808 */ /* 0x000fe40004000000 */
[----:B------:R-:W-:Y:S04]  /*47f0*/  @!P2 ISETP.GE.AND P0, PT, R7, R4, PT ;  /* 0x000000040700a20c */ /* 0x000fe80003f06270 */
[----:B------:R2:W-:Y:S01]  /*4800*/  MUFU.EX2 R97, R8 ;  /* 0x0000000800617308 */ /* 0x0005e20000000800 */
[--C-:B------:R-:W-:Y:S01]  /*4810*/  FFMA.FTZ R7, R6, c[0x0][0x23c], -R0.reuse ;  /* 0x00008f0006077a23 */ /* 0x100fe20000010800 */
[----:B---3--:R-:W-:Y:S02]  /*4820*/  MOV R6, R90 ;  /* 0x0000005a00067202 */ /* 0x008fe40000000f00 */
[----:B------:R-:W-:Y:S06]  /*4830*/  @!P2 FSEL R6, R90, -INF , !P0 ;  /* 0xff8000005a06a808 */ /* 0x000fec0004000000 */
[----:B------:R3:W-:Y:S01]  /*4840*/  MUFU.EX2 R154, R7 ;  /* 0x00000007009a7308 */ /* 0x0007e20000000800 */
[----:B----4-:R-:W-:Y:S01]  /*4850*/  FFMA.FTZ R9, R6, c[0x0][0x23c], -R0 ;  /* 0x00008f0006097a23 */ /* 0x010fe20000010800 */
[----:B------:R-:W-:Y:S08]  /*4860*/  MOV R6, R88 ;  /* 0x0000005800067202 */ /* 0x000ff00000000f00 */
[----:B------:R4:W-:Y:S01]  /*4870*/  MUFU.EX2 R152, R9 ;  /* 0x0000000900987308 */ /* 0x0009e20000000800 */
[C---:B--2---:R-:W-:Y:S04]  /*4880*/  @!P2 IADD3 R8, R3.reuse, 0x10, RZ ;  /* 0x000000100308a810 */ /* 0x044fe80007ffe0ff */
[-C--:B------:R-:W-:Y:S05]  /*4890*/  @!P2 ISETP.GE.AND P0, PT, R8, R5.reuse, PT ;  /* 0x000000050800a20c */ /* 0x080fea0003f06270 */
[----:B------:R-:W2:Y:S01]  /*48a0*/  MUFU.TANH R87, R14 ;  /* 0x0000000e00577308 */ /* 0x000ea20000002400 */
[----:B------:R-:W-:Y:S02]  /*48b0*/  @!P2 FSEL R6, R88, -INF , !P0 ;  /* 0xff8000005806a808 */ /* 0x000fe40004000000 */
[----:B---3--:R-:W-:Y:S04]  /*48c0*/  @!P2 IADD3 R7, R3, 0x11, RZ ;  /* 0x000000110307a810 */ /* 0x008fe80007ffe0ff */
[----:B------:R-:W-:Y:S03]  /*48d0*/  @!P2 ISETP.GE.AND P0, PT, R7, R5, PT ;  /* 0x000000050700a20c */ /* 0x000fe60003f06270 */
[----:B------:R-:W3:Y:S01]  /*48e0*/  MUFU.TANH R86, R15 ;  /* 0x0000000f00567308 */ /* 0x000ee20000002400 */
[--C-:B----4-:R-:W-:Y:S01]  /*48f0*/  FFMA.FTZ R9, R6, c[0x0][0x23c], -R2.reuse ;  /* 0x00008f0006097a23 */ /* 0x110fe20000010802 */
[----:B-1----:R-:W-:Y:S02]  /*4900*/  MOV R6, R80 ;  /* 0x0000005000067202 */ /* 0x002fe40000000f00 */
[----:B------:R-:W-:Y:S02]  /*4910*/  @!P2 FSEL R6, R80, -INF , !P0 ;  /* 0xff8000005006a808 */ /* 0x000fe40004000000 */
[-C--:B------:R-:W-:Y:S04]  /*4920*/  @!P2 ISETP.GE.AND P0, PT, R8, R4.reuse, PT ;  /* 0x000000040800a20c */ /* 0x080fe80003f06270 */
[----:B------:R-:W1:Y:S01]  /*4930*/  MUFU.TANH R79, R16 ;  /* 0x00000010004f7308 */ /* 0x000e620000002400 */
        /* <DEDUP_REMOVED lines=8> */
[----:B------:R3:W-:Y:S10]  /*49c0*/  MUFU.EX2 R156, R7 ;  /* 0x00000007009c7308 */ /* 0x0007f40000000800 */
[----:B------:R4:W-:Y:S01]  /*49d0*/  MUFU.EX2 R149, R9 ;  /* 0x0000000900957308 */ /* 0x0009e20000000800 */
[C---:B--2---:R-:W-:Y:S04]  /*49e0*/  @!P2 IADD3 R8, R3.reuse, 0x18, RZ ;  /* 0x000000180308a810 */ /* 0x044fe80007ffe0ff */
[----:B------:R-:W-:Y:S05]  /*49f0*/  @!P2 ISETP.GE.AND P0, PT, R8, R5, PT ;  /* 0x000000050800a20c */ /* 0x000fea0003f06270 */
[----:B------:R-:W2:Y:S01]  /*4a00*/  MUFU.TANH R78, R17 ;  /* 0x00000011004e7308 */ /* 0x000ea20000002400 */
[----:B---3--:R-:W-:Y:S09]  /*4a10*/  @!P2 IADD3 R7, R3, 0x19, RZ ;  /* 0x000000190307a810 */ /* 0x008ff20007ffe0ff */
[----:B------:R-:W3:Y:S01]  /*4a20*/  MUFU.TANH R85, R18 ;  /* 0x0000001200557308 */ /* 0x000ee20000002400 */
[----:B----4-:R-:W-:Y:S01]  /*4a30*/  FFMA.FTZ R9, R6, c[0x0][0x23c], -R0 ;  /* 0x00008f0006097a23 */ /* 0x010fe20000010800 */
[----:B-1----:R-:W-:Y:S02]  /*4a40*/  MOV R6, R79 ;  /* 0x0000004f00067202 */ /* 0x002fe40000000f00 */
[----:B------:R-:W-:Y:S02]  /*4a50*/  @!P2 FSEL R6, R79, -INF , !P0 ;  /* 0xff8000004f06a808 */ /* 0x000fe40004000000 */
[----:B------:R-:W-:Y:S04]  /*4a60*/  @!P2 ISETP.GE.AND P0, PT, R7, R5, PT ;  /* 0x000000050700a20c */ /* 0x000fe80003f06270 */
[----:B------:R-:W1:Y:S01]  /*4a70*/  MUFU.TANH R84, R19 ;  /* 0x0000001300547308 */ /* 0x000e620000002400 */
[--C-:B------:R-:W-:Y:S01]  /*4a80*/  FFMA.FTZ R5, R6, c[0x0][0x23c], -R2.reuse ;  /* 0x00008f0006057a23 */ /* 0x100fe20000010802 */
[----:B--2---:R-:W-:Y:S02]  /*4a90*/  MOV R3, R78 ;  /* 0x0000004e00037202 */ /* 0x004fe40000000f00 */
[----:B------:R-:W-:Y:S02]  /*4aa0*/  @!P2 FSEL R3, R78, -INF , !P0 ;  /* 0xff8000004e03a808 */ /* 0x000fe40004000000 */
[-C--:B------:R-:W-:Y:S04]  /*4ab0*/  @!P2 ISETP.GE.AND P0, PT, R8, R4.reuse, PT ;  /* 0x000000040800a20c */ /* 0x080fe80003f06270 */
[----:B------:R2:W-:Y:S01]  /*4ac0*/  MUFU.EX2 R96, R5 ;  /* 0x0000000500607308 */ /* 0x0005e20000000800 */
[----:B------:R-:W-:Y:S01]  /*4ad0*/  FFMA.FTZ R2, R3, c[0x0][0x23c], -R2 ;  /* 0x00008f0003027a23 */ /* 0x000fe20000010802 */
[----:B---3--:R-:W-:Y:S02]  /*4ae0*/  MOV R3, R85 ;  /* 0x0000005500037202 */ /* 0x008fe40000000f00 */
[----:B------:R-:W-:Y:S02]  /*4af0*/  @!P2 FSEL R3, R85, -INF , !P0 ;  /* 0xff8000005503a808 */ /* 0x000fe40004000000 */
[----:B------:R-:W-:Y:S04]  /*4b00*/  @!P2 ISETP.GE.AND P0, PT, R7, R4, PT ;  /* 0x000000040700a20c */ /* 0x000fe80003f06270 */
[----:B------:R1:W3:Y:S01]  /*4b10*/  MUFU.EX2 R95, R2 ;  /* 0x00000002005f7308 */ /* 0x0002e20000000800 */
[--C-:B------:R-:W-:Y:S01]  /*4b20*/  FFMA.FTZ R3, R3, c[0x0][0x23c], -R0.reuse ;  /* 0x00008f0003037a23 */ /* 0x100fe20000010800 */
[----:B------:R-:W-:Y:S08]  /*4b30*/  F2FP.BF16.PACK_AB R4, R98, R149 ;  /* 0x000000956204723e */ /* 0x000ff000000010ff */
[----:B------:R4:W-:Y:S01]  /*4b40*/  MUFU.EX2 R151, R3 ;  /* 0x0000000300977308 */ /* 0x0009e20000000800 */
[----:B--2---:R-:W-:Y:S09]  /*4b50*/  F2FP.BF16.PACK_AB R5, R152, R154 ;  /* 0x0000009a9805723e */ /* 0x004ff200000010ff */
[----:B------:R-:W2:Y:S01]  /*4b60*/  MUFU.EX2 R153, R9 ;  /* 0x0000000900997308 */ /* 0x000ea20000000800 */
[----:B-1----:R-:W-:Y:S02]  /*4b70*/  MOV R2, R84 ;  /* 0x0000005400027202 */ /* 0x002fe40000000f00 */
[----:B------:R-:W-:Y:S02]  /*4b80*/  @!P2 FSEL R2, R84, -INF , !P0 ;  /* 0xff8000005402a808 */ /* 0x000fe40004000000 */
[----:B------:R-:W-:Y:S03]  /*4b90*/  IADD3 R76, P0, R230, R213, RZ ;  /* 0x000000d5e64c7210 */ /* 0x000fe60007f1e0ff */
[----:B------:R-:W-:Y:S01]  /*4ba0*/  FFMA.FTZ R0, R2, c[0x0][0x23c], -R0 ;  /* 0x00008f0002007a23 */ /* 0x000fe20000010800 */
[----:B------:R-:W-:Y:S02]  /*4bb0*/  F2FP.BF16.PACK_AB R2, R155, R157 ;  /* 0x0000009d9b02723e */ /* 0x000fe400000010ff */
[----:B----4-:R-:W-:Y:S01]  /*4bc0*/  F2FP.BF16.PACK_AB R3, R148, R94 ;  /* 0x0000005e9403723e */ /* 0x010fe200000010ff */
[----:B------:R1:W4:Y:S01]  /*4bd0*/  MUFU.EX2 R150, R0 ;  /* 0x0000000000967308 */ /* 0x0003220000000800 */
[----:B------:R-:W-:Y:S01]  /*4be0*/  IADD3.X R77, R229, R212, RZ, P0, !PT ;  /* 0x000000d4e54d7210 */ /* 0x000fe200007fe4ff */
[----:B------:R3:W-:Y:S01]  /*4bf0*/  STS [R203+0x20400], R2 ;  /* 0x02040002cb007388 */ /* 0x0007e20000000800 */
[C---:B------:R-:W-:Y:S03]  /*4c00*/  LEA R188, P0, R158.reuse, R188, 0x2 ;  /* 0x000000bc9ebc7211 */ /* 0x040fe600078010ff */
[----:B------:R2:W-:Y:S01]  /*4c10*/  STS [R203+0x20000], R3 ;  /* 0x02000003cb007388 */ /* 0x0005e20000000800 */
[----:B------:R-:W-:Y:S03]  /*4c20*/  LEA.HI.X.SX32 R189, R158, R189, 0x2, P0 ;  /* 0x000000bd9ebd7211 */ /* 0x000fe600000f16ff */
[----:B------:R-:W-:Y:S01]  /*4c30*/  STS [R206+0x20400], R5 ;  /* 0x02040005ce007388 */ /* 0x000fe20000000800 */
[----:B-1----:R-:W-:Y:S02]  /*4c40*/  F2FP.BF16.PACK_AB R0, R97, R99 ;  /* 0x000000636100723e */ /* 0x002fe400000010ff */
[----:B---3--:R-:W-:Y:S03]  /*4c50*/  F2FP.BF16.PACK_AB R2, R95, R96 ;  /* 0x000000605f02723e */ /* 0x008fe600000010ff */
[----:B------:R4:W-:Y:S01]  /*4c60*/  STS [R206+0x20000], R0 ;  /* 0x02000000ce007388 */ /* 0x0009e20000000800 */
[----:B--2---:R-:W-:Y:S03]  /*4c70*/  F2FP.BF16.PACK_AB R3, R153, R156 ;  /* 0x0000009c9903723e */ /* 0x004fe600000010ff */
[----:B------:R-:W-:Y:S04]  /*4c80*/  STS [R204+0x20000], R4 ;  /* 0x02000004cc007388 */ /* 0x000fe80000000800 */
[----:B------:R1:W-:Y:S04]  /*4c90*/  STS [R204+0x20400], R3 ;  /* 0x02040003cc007388 */ /* 0x0003e80000000800 */
[----:B------:R2:W-:Y:S01]  /*4ca0*/  STS [R205+0x20000], R2 ;  /* 0x02000002cd007388 */ /* 0x0005e20000000800 */
[----:B----4-:R-:W-:Y:S05]  /*4cb0*/  F2FP.BF16.PACK_AB R0, R150, R151 ;  /* 0x000000979600723e */ /* 0x010fea00000010ff */
[----:B------:R3:W-:Y:S01]  /*4cc0*/  STS [R205+0x20400], R0 ;  /* 0x02040000cd007388 */ /* 0x0007e20000000800 */
[----:B-1----:R-:W-:Y:S03]  /*4cd0*/  FFMA.FTZ R3, -R83, R83, 1 ;  /* 0x3f80000053037423 */ /* 0x002fe60000010153 */
[----:B------:R-:W-:Y:S01]  /*4ce0*/  LDSM.16.M88.4 R16, [R176+0xc000] ;  /* 0x00c00000b010783b */ /* 0x000fe20000000200 */
[----:B------:R-:W-:Y:S07]  /*4cf0*/  FMUL.FTZ R3, R3, c[0x0][0x2ec] ;  /* 0x0000bb0003037a20 */ /* 0x000fee0000410000 */
[----:B------:R-:W1:Y:S08]  /*4d00*/  LDSM.16.M88.4 R8, [R169+0x18000] ;  /* 0x01800000a908783b */ /* 0x000e700000000200 */
[----:B------:R-:W4:Y:S08]  /*4d10*/  LDSM.16.M88.4 R68, [R169+0x18800] ;  /* 0x01880000a944783b */ /* 0x000f300000000200 */
[----:B--2---:R-:W2:Y:S04]  /*4d20*/  LDG.E R2, [R76.64] ;  /* 0x000000064c027981 */ /* 0x004ea8000c1e1900 */
[----:B------:R-:W-:Y:S08]  /*4d30*/  LDSM.16.M88.4 R72, [R177+0xc000] ;  /* 0x00c00000b148783b */ /* 0x000ff00000000200 */
[----:B---3--:R3:W2:Y:S01]  /*4d40*/  LDG.E R0, [R76.64+0x20] ;  /* 0x000020064c007981 */ /* 0x0086a2000c1e1900 */
[C---:B-1----:R-:W-:Y:S08]  /*4d50*/  HMMA.16816.F32.BF16 R4, R16.reuse, R8, RZ ;  /* 0x000000081004723c */ /* 0x042ff000000418ff */
[C---:B------:R-:W-:Y:S08]  /*4d60*/  HMMA.16816.F32.BF16 R8, R16.reuse, R10, RZ ;  /* 0x0000000a1008723c */ /* 0x040ff000000418ff */
[C---:B----4-:R-:W-:Y:S08]  /*4d70*/  HMMA.16816.F32.BF16 R12, R16.reuse, R68, RZ ;  /* 0x00000044100c723c */ /* 0x050ff000000418ff */
[----:B------:R-:W-:Y:S01]  /*4d80*/  HMMA.16816.F32.BF16 R16, R16, R70, RZ ;  /* 0x000000461010723c */ /* 0x000fe200000418ff */
[----:B------:R-:W1:Y:S07]  /*4d90*/  LDSM.16.M88.4 R68, [R170+0x18000] ;  /* 0x01800000aa44783b */ /* 0x000e6e0000000200 */
[C---:B-1----:R-:W-:Y:S08]  /*4da0*/  HMMA.16816.F32.BF16 R4, R72.reuse, R68, R4 ;  /* 0x000000444804723c */ /* 0x042ff00000041804 */
[C---:B------:R-:W-:Y:S01]  /*4db0*/  HMMA.16816.F32.BF16 R8, R72.reuse, R70, R8 ;  /* 0x000000464808723c */ /* 0x040fe20000041808 */
[----:B------:R-:W1:Y:S07]  /*4dc0*/  LDSM.16.M88.4 R68, [R170+0x18800] ;  /* 0x01880000aa44783b */ /* 0x000e6e0000000200 */
[C---:B-1----:R-:W-:Y:S08]  /*4dd0*/  HMMA.16816.F32.BF16 R12, R72.reuse, R68, R12 ;  /* 0x00000044480c723c */ /* 0x042ff0000004180c */
[----:B------:R-:W-:Y:S01]  /*4de0*/  HMMA.16816.F32.BF16 R16, R72, R70, R16 ;  /* 0x000000464810723c */ /* 0x000fe20000041810 */
[----:B------:R-:W-:Y:S08]  /*4df0*/  LDSM.16.M88.4 R68, [R179+0xc000] ;  /* 0x00c00000b344783b */ /* 0x000ff00000000200 */
[----:B------:R-:W1:Y:S02]  /*4e00*/  LDSM.16.M88.4 R72, [R172+0x18000] ;  /* 0x01800000ac48783b */ /* 0x000e640000000200 */
        /* <DEDUP_REMOVED lines=65> */
[----:B------:R-:W1:Y:S11]  /*5220*/  LDSM.16.M88.4 R72, [R171+0x1c800] ;  /* 0x01c80000ab48783b */ /* 0x000e760000000200 */
[----:B------:R-:W-:Y:S04]  /*5230*/  @!UPT UIADD3 URZ, URZ, URZ, URZ ;  /* 0x0000003f3f3ff290 */ /* 0x000fe8000fffe03f */
[C---:B--2---:R-:W-:Y:S02]  /*5240*/  FADD.FTZ R4, -R2.reuse, R4 ;  /* 0x0000000402047221 */ /* 0x044fe40000010100 */
[----:B------:R-:W-:Y:S02]  /*5250*/  FADD.FTZ R5, -R2, R5 ;  /* 0x0000000502057221 */ /* 0x000fe40000010100 */
[----:B---3--:R-:W-:Y:S02]  /*5260*/  FMUL.FTZ R76, R94, R4 ;  /* 0x000000045e4c7220 */ /* 0x008fe40000410000 */
[----:B------:R-:W-:Y:S04]  /*5270*/  FFMA.FTZ R4, -R89, R89, 1 ;  /* 0x3f80000059047423 */ /* 0x000fe80000010159 */
[----:B------:R-:W-:Y:S01]  /*5280*/  FMUL.FTZ R4, R4, c[0x0][0x2ec] ;  /* 0x0000bb0004047a20 */ /* 0x000fe20000410000 */
[C---:B-1----:R-:W-:Y:S07]  /*5290*/  HMMA.16816.F32.BF16 R12, R68.reuse, R72, R12 ;  /* 0x00000048440c723c */ /* 0x042fee000004180c */
[----:B------:R-:W-:Y:S01]  /*52a0*/  FFMA.FTZ R73, -R88, R88, 1 ;  /* 0x3f80000058497423 */ /* 0x000fe20000010158 */
[----:B------:R-:W-:Y:S04]  /*52b0*/  HMMA.16816.F32.BF16 R16, R68, R74, R16 ;  /* 0x0000004a4410723c */ /* 0x000fe80000041810 */
[----:B------:R-:W-:Y:S02]  /*52c0*/  FFMA.FTZ R72, -R80, R80, 1 ;  /* 0x3f80000050487423 */ /* 0x000fe40000010150 */
[----:B------:R-:W-:Y:S02]  /*52d0*/  FMUL.FTZ R73, R73, c[0x0][0x2ec] ;  /* 0x0000bb0049497a20 */ /* 0x000fe40000410000 */
[----:B------:R-:W-:Y:S04]  /*52e0*/  FMUL.FTZ R74, R148, R5 ;  /* 0x00000005944a7220 */ /* 0x000fe80000410000 */
[----:B------:R-:W-:Y:S02]  /*52f0*/  FADD.FTZ R5, -R2, R8 ;  /* 0x0000000802057221 */ /* 0x000fe40000010100 */
[----:B------:R-:W-:Y:S02]  /*5300*/  FMUL.FTZ R74, R74, R3 ;  /* 0x000000034a4a7220 */ /* 0x000fe40000410000 */
[----:B------:R-:W-:Y:S02]  /*5310*/  FFMA.FTZ R69, -R82, R82, 1 ;  /* 0x3f80000052457423 */ /* 0x000fe40000010152 */
[C---:B------:R-:W-:Y:S02]  /*5320*/  FADD.FTZ R12, -R2.reuse, R12 ;  /* 0x0000000c020c7221 */ /* 0x040fe40000010100 */
[C---:B------:R-:W-:Y:S02]  /*5330*/  FADD.FTZ R3, -R2.reuse, R13 ;  /* 0x0000000d02037221 */ /* 0x040fe40000010100 */
[----:B------:R-:W-:Y:S02]  /*5340*/  FADD.FTZ R8, -R2, R9 ;  /* 0x0000000902087221 */ /* 0x000fe40000010100 */
[----:B------:R-:W-:Y:S02]  /*5350*/  FMUL.FTZ R5, R99, R5 ;  /* 0x0000000563057220 */ /* 0x000fe40000410000 */
[----:B------:R-:W-:Y:S02]  /*5360*/  FMUL.FTZ R75, R76, R4 ;  /* 0x000000044c4b7220 */ /* 0x000fe40000410000 */
[C---:B------:R-:W-:Y:S02]  /*5370*/  FADD.FTZ R4, -R2.reuse, R16 ;  /* 0x0000001002047221 */ /* 0x040fe40000010100 */
[----:B------:R-:W-:Y:S02]  /*5380*/  FADD.FTZ R17, -R2, R17 ;  /* 0x0000001102117221 */ /* 0x000fe40000010100 */
[----:B------:R-:W-:Y:S02]  /*5390*/  FMUL.FTZ R69, R69, c[0x0][0x2ec] ;  /* 0x0000bb0045457a20 */ /* 0x000fe40000410000 */
[----:B------:R-:W-:Y:S02]  /*53a0*/  FMUL.FTZ R2, R149, R12 ;  /* 0x0000000c95027220 */ /* 0x000fe40000410000 */
[----:B------:R-:W-:Y:S02]  /*53b0*/  FMUL.FTZ R3, R98, R3 ;  /* 0x0000000362037220 */ /* 0x000fe40000410000 */
[----:B------:R-:W-:Y:S02]  /*53c0*/  FMUL.FTZ R72, R72, c[0x0][0x2ec] ;  /* 0x0000bb0048487a20 */ /* 0x000fe40000410000 */
[----:B------:R-:W-:Y:S02]  /*53d0*/  FMUL.FTZ R69, R5, R69 ;  /* 0x0000004505457220 */ /* 0x000fe40000410000 */
[----:B------:R-:W-:Y:S02]  /*53e0*/  FMUL.FTZ R5, R95, R17 ;  /* 0x000000115f057220 */ /* 0x000fe40000410000 */
[----:B------:R-:W-:Y:S02]  /*53f0*/  FFMA.FTZ R71, -R79, R79, 1 ;  /* 0x3f8000004f477423 */ /* 0x000fe4000001014f */
[----:B------:R-:W-:Y:S02]  /*5400*/  FFMA.FTZ R70, -R78, R78, 1 ;  /* 0x3f8000004e467423 */ /* 0x000fe4000001014e */
[----:B------:R-:W-:Y:S02]  /*5410*/  FMUL.FTZ R73, R2, R73 ;  /* 0x0000004902497220 */ /* 0x000fe40000410000 */
[----:B------:R-:W-:Y:S02]  /*5420*/  FMUL.FTZ R72, R3, R72 ;  /* 0x0000004803487220 */ /* 0x000fe40000410000 */
[C---:B------:R-:W-:Y:S02]  /*5430*/  FADD.FTZ R2, -R0.reuse, R6 ;  /* 0x0000000600027221 */ /* 0x040fe40000010100 */
[----:B------:R-:W-:Y:S02]  /*5440*/  FADD.FTZ R3, -R0, R7 ;  /* 0x0000000700037221 */ /* 0x000fe40000010100 */
[----:B------:R-:W-:Y:S02]  /*5450*/  FFMA.FTZ R17, -R93, R93, 1 ;  /* 0x3f8000005d117423 */ /* 0x000fe4000001015d */
[----:B------:R-:W-:Y:S02]  /*5460*/  FFMA.FTZ R16, -R92, R92, 1 ;  /* 0x3f8000005c107423 */ /* 0x000fe4000001015c */
[----:B------:R-:W-:Y:S02]  /*5470*/  FMUL.FTZ R4, R96, R4 ;  /* 0x0000000460047220 */ /* 0x000fe40000410000 */
[----:B------:R-:W-:Y:S02]  /*5480*/  FMUL.FTZ R71, R71, c[0x0][0x2ec] ;  /* 0x0000bb0047477a20 */ /* 0x000fe40000410000 */
[----:B------:R-:W-:Y:S02]  /*5490*/  FMUL.FTZ R70, R70, c[0x0][0x2ec] ;  /* 0x0000bb0046467a20 */ /* 0x000fe40000410000 */
[----:B------:R-:W-:Y:S02]  /*54a0*/  FMUL.FTZ R2, R157, R2 ;  /* 0x000000029d027220 */ /* 0x000fe40000410000 */
[----:B------:R-:W-:Y:S02]  /*54b0*/  FMUL.FTZ R3, R155, R3 ;  /* 0x000000039b037220 */ /* 0x000fe40000410000 */
[----:B------:R-:W-:Y:S02]  /*54c0*/  FMUL.FTZ R17, R17, c[0x0][0x2ec] ;  /* 0x0000bb0011117a20 */ /* 0x000fe40000410000 */
[----:B------:R-:W-:Y:S02]  /*54d0*/  FMUL.FTZ R16, R16, c[0x0][0x2ec] ;  /* 0x0000bb0010107a20 */ /* 0x000fe40000410000 */
[----:B------:R-:W-:Y:S02]  /*54e0*/  FADD.FTZ R18, -R0, R18 ;  /* 0x0000001200127221 */ /* 0x000fe40000010100 */
[----:B------:R-:W-:Y:S02]  /*54f0*/  FFMA.FTZ R68, -R81, R81, 1 ;  /* 0x3f80000051447423 */ /* 0x000fe40000010151 */
[----:B------:R-:W-:Y:S02]  /*5500*/  FMUL.FTZ R71, R4, R71 ;  /* 0x0000004704477220 */ /* 0x000fe40000410000 */
[----:B------:R-:W-:Y:S02]  /*5510*/  FMUL.FTZ R70, R5, R70 ;  /* 0x0000004605467220 */ /* 0x000fe40000410000 */
[C---:B------:R-:W-:Y:S02]  /*5520*/  FADD.FTZ R4, -R0.reuse, R10 ;  /* 0x0000000a00047221 */ /* 0x040fe40000010100 */
[----:B------:R-:W-:Y:S02]  /*5530*/  FADD.FTZ R5, -R0, R11 ;  /* 0x0000000b00057221 */ /* 0x000fe40000010100 */
[----:B------:R-:W-:Y:S02]  /*5540*/  FMUL.FTZ R17, R2, R17 ;  /* 0x0000001102117220 */ /* 0x000fe40000410000 */
[----:B------:R-:W-:Y:S02]  /*5550*/  FMUL.FTZ R16, R3, R16 ;  /* 0x0000001003107220 */ /* 0x000fe40000410000 */
[C---:B------:R-:W-:Y:S02]  /*5560*/  FADD.FTZ R3, -R0.reuse, R14 ;  /* 0x0000000e00037221 */ /* 0x040fe40000010100 */
[----:B------:R-:W-:Y:S02]  /*5570*/  FADD.FTZ R6, -R0, R15 ;  /* 0x0000000f00067221 */ /* 0x000fe40000010100 */
[----:B------:R-:W-:Y:S02]  /*5580*/  FFMA.FTZ R13, -R91, R91, 1 ;  /* 0x3f8000005b0d7423 */ /* 0x000fe4000001015b */
[----:B------:R-:W-:Y:S02]  /*5590*/  FFMA.FTZ R12, -R90, R90, 1 ;  /* 0x3f8000005a0c7423 */ /* 0x000fe4000001015a */
[----:B------:R-:W-:Y:S02]  /*55a0*/  FADD.FTZ R2, -R0, R19 ;  /* 0x0000001300027221 */ /* 0x000fe40000010100 */
[----:B------:R-:W-:Y:S02]  /*55b0*/  FMUL.FTZ R0, R151, R18 ;  /* 0x0000001297007220 */ /* 0x000fe40000410000 */
[----:B------:R-:W-:Y:S02]  /*55c0*/  FFMA.FTZ R15, -R87, R87, 1 ;  /* 0x3f800000570f7423 */ /* 0x000fe40000010157 */
[----:B------:R-:W-:Y:S02]  /*55d0*/  FFMA.FTZ R14, -R86, R86, 1 ;  /* 0x3f800000560e7423 */ /* 0x000fe40000010156 */
[----:B------:R-:W-:Y:S02]  /*55e0*/  FFMA.FTZ R19, -R85, R85, 1 ;  /* 0x3f80000055137423 */ /* 0x000fe40000010155 */
[----:B------:R-:W-:Y:S02]  /*55f0*/  FFMA.FTZ R18, -R84, R84, 1 ;  /* 0x3f80000054127423 */ /* 0x000fe40000010154 */
[----:B------:R-:W-:Y:S02]  /*5600*/  FMUL.FTZ R8, R97, R8 ;  /* 0x0000000861087220 */ /* 0x000fe40000410000 */
[----:B------:R-:W-:Y:S02]  /*5610*/  FMUL.FTZ R68, R68, c[0x0][0x2ec] ;  /* 0x0000bb0044447a20 */ /* 0x000fe40000410000 */
[----:B------:R-:W-:Y:S02]  /*5620*/  FMUL.FTZ R4, R154, R4 ;  /* 0x000000049a047220 */ /* 0x000fe40000410000 */
[----:B------:R-:W-:Y:S02]  /*5630*/  FMUL.FTZ R5, R152, R5 ;  /* 0x0000000598057220 */ /* 0x000fe40000410000 */
[----:B------:R-:W-:Y:S02]  /*5640*/  FMUL.FTZ R13, R13, c[0x0][0x2ec] ;  /* 0x0000bb000d0d7a20 */ /* 0x000fe40000410000 */
[----:B------:R-:W-:Y:S02]  /*5650*/  FMUL.FTZ R12, R12, c[0x0][0x2ec] ;  /* 0x0000bb000c0c7a20 */ /* 0x000fe40000410000 */
[----:B------:R-:W-:Y:S02]  /*5660*/  FMUL.FTZ R3, R156, R3 ;  /* 0x000000039c037220 */ /* 0x000fe40000410000 */
[----:B------:R-:W-:Y:S02]  /*5670*/  FMUL.FTZ R6, R153, R6 ;  /* 0x0000000699067220 */ /* 0x000fe40000410000 */
        /* <DEDUP_REMOVED lines=88> */
.L_x_606:
        /* <DEDUP_REMOVED lines=138> */
.L_x_607:
        /* <DEDUP_REMOVED lines=462> */
.L_x_609:
        /* <DEDUP_REMOVED lines=15> */
.L_x_610:
        /* <DEDUP_REMOVED lines=46> */
.L_x_612:
[----:B------:R-:W-:Y:S05]  /*8550*/  BSYNC B0 ;  /* 0x0000000000007941 */ /* 0x000fea0003800000 */
.L_x_611:
        /* <DEDUP_REMOVED lines=20> */
.L_x_614:
[----:B------:R-:W-:Y:S05]  /*86a0*/  BSYNC B0 ;  /* 0x0000000000007941 */ /* 0x000fea0003800000 */
.L_x_613:
        /* <DEDUP_REMOVED lines=25> */
.L_x_616:
[----:B------:R-:W-:Y:S05]  /*8840*/  BSYNC B0 ;  /* 0x0000000000007941 */ /* 0x000fea0003800000 */
.L_x_615:
        /* <DEDUP_REMOVED lines=17> */
.L_x_587:
[----:B------:R-:W-:Y:S05]  /*8960*/  BSYNC B1 ;  /* 0x0000000000017941 */ /* 0x000fea0003800000 */
.L_x_573:
[----:B------:R-:W-:-:S04]  /*8970*/  IADD3 R235, R235, c[0x0][0xc], RZ ;  /* 0x00000300ebeb7a10 */ /* 0x000fc80007ffe0ff */
[----:B------:R-:W-:-:S13]  /*8980*/  ISETP.GE.AND P0, PT, R235, UR4, PT ;  /* 0x00000004eb007c0c */ /* 0x000fda000bf06270 */
[----:B------:R-:W-:Y:S01]  /*8990*/  @P0 CALL.REL.NOINC `(.L_x_617) ;  /* 0x0000001000000944 */ /* 0x000fe20003c00000 */
[----:B------:R-:W-:Y:S05]  /*89a0*/  BRA `(.L_x_618) ;  /* 0xffff7f1000007947 */ /* 0x000fea000383ffff */
.L_x_617:
[----:B------:R-:W-:Y:S05]  /*89b0*/  EXIT ;  /* 0x000000000000794d */ /* 0x000fea0003800000 */
.L_x_619:
        /* <DEDUP_REMOVED lines=12> */
.L_x_815:


//--------------------- .text._ZN5flash44flash_bwd_dq_dk_dv_loop_seqk_parallel_kernelI23Flash_bwd_kernel_traitsILi192ELi64ELi64ELi8ELi4ELi2ELi2ELb0ELb0EN7cutlass10bfloat16_tE19Flash_kernel_traitsILi192ELi64ELi64ELi8ES3_EELb1ELb1ELb0ELb0ELb0ELb1ELb0EEEvNS_16Flash_bwd_paramsE --------------------------
	.section	.text._ZN5flash44flash_bwd_dq_dk_dv_loop_seqk_parallel_kernelI23Flash_bwd_kernel_traitsILi192ELi64ELi64ELi8ELi4ELi2ELi2ELb0ELb0EN7cutlass10bfloat16_tE19Flash_kernel_traitsILi192ELi64ELi64ELi8ES3_EELb1ELb1ELb0ELb0ELb0ELb1ELb0EEEvNS_16Flash_bwd_paramsE,"ax",@progbits
	.sectioninfo	@"SHI_REGISTERS=255"
	.align	128
        .global         _ZN5flash44flash_bwd_dq_dk_dv_loop_seqk_parallel_kernelI23Flash_bwd_kernel_traitsILi192ELi64ELi64ELi8ELi4ELi2ELi2ELb0ELb0EN7cutlass10bfloat16_tE19Flash_kernel_traitsILi192ELi64ELi64ELi8ES3_EELb1ELb1ELb0ELb0ELb0ELb1ELb0EEEvNS_16Flash_bwd_paramsE
        .type           _ZN5flash44flash_bwd_dq_dk_dv_loop_seqk_parallel_kernelI23Flash_bwd_kernel_traitsILi192ELi64ELi64ELi8ELi4ELi2ELi2ELb0ELb0EN7cutlass10bfloat16_tE19Flash_kernel_traitsILi192ELi64ELi64ELi8ES3_EELb1ELb1ELb0ELb0ELb0ELb1ELb0EEEvNS_16Flash_bwd_paramsE,@function
        .size           _ZN5flash44flash_bwd_dq_dk_dv_loop_seqk_parallel_kernelI23Flash_bwd_kernel_traitsILi192ELi64ELi64ELi8ELi4ELi2ELi2ELb0ELb0EN7cutlass10bfloat16_tE19Flash_kernel_traitsILi192ELi64ELi64ELi8ES3_EELb1ELb1ELb0ELb0ELb0ELb1ELb0EEEvNS_16Flash_bwd_paramsE,(.L_x_816 - _ZN5flash44flash_bwd_dq_dk_dv_loop_seqk_parallel_kernelI23Flash_bwd_kernel_traitsILi192ELi64ELi64ELi8ELi4ELi2ELi2ELb0ELb0EN7cutlass10bfloat16_tE19Flash_kernel_traitsILi192ELi64ELi64ELi8ES3_EELb1ELb1ELb0ELb0ELb0ELb1ELb0EEEvNS_16Flash_bwd_paramsE)
        .other          _ZN5flash44flash_bwd_dq_dk_dv_loop_seqk_parallel_kernelI23Flash_bwd_kernel_traitsILi192ELi64ELi64ELi8ELi4ELi2ELi2ELb0ELb0EN7cutlass10bfloat16_tE19Flash_kernel_traitsILi192ELi64ELi64ELi8ES3_EELb1ELb1ELb0ELb0ELb0ELb1ELb0EEEvNS_16Flash_bwd_paramsE,@"STO_CUDA_ENTRY STV_DEFAULT"
_ZN5flash44flash_bwd_dq_dk_dv_loop_seqk_parallel_kernelI23Flash_bwd_kernel_traitsILi192ELi64ELi64ELi8ELi4ELi2ELi2ELb0ELb0EN7cutlass10bfloat16_tE19Flash_kernel_traitsILi192ELi64ELi64ELi8ES3_EELb1ELb1ELb0ELb0ELb0ELb1ELb0EEEvNS_16Flash_bwd_paramsE:
.text._ZN5flash44flash_bwd_dq_dk_dv_loop_seqk_parallel_kernelI23Flash_bwd_kernel_traitsILi192ELi64ELi64ELi8ELi4ELi2ELi2ELb0ELb0EN7cutlass10bfloat16_tE19Flash_kernel_traitsILi192ELi64ELi64ELi8ES3_EELb1ELb1ELb0ELb0ELb0ELb1ELb0EEEvNS_16Flash_bwd_paramsE:
        /* <DEDUP_REMOVED lines=21> */
[----:B------:R-:W-:Y:S02]  /*0150*/  LOP3.LUT R5, R2, 0xfffffff0, RZ, 0xc0, !PT ;  /* 0xfffffff002057812 */ /* 0x000fe400078ec0ff */
[----:B------:R-:W-:-:S02]  /*0160*/  LEA.HI R10, R3, R11, RZ, 0x3 ;  /* 0x0000000b030a7211 */ /* 0x000fc400078f18ff */
[----:B------:R-:W-:Y:S02]  /*0170*/  LEA.HI R2, R2, R4, RZ, 0x1 ;  /* 0x0000000402027211 */ /* 0x000fe400078f08ff */
[--C-:B------:R-:W-:Y:S02]  /*0180*/  SHF.R.S32.HI R6, RZ, 0x2, R0.reuse ;  /* 0x00000002ff067819 */ /* 0x100fe40000011400 */
[----:B------:R-:W-:Y:S02]  /*0190*/  SHF.R.S32.HI R7, RZ, 0x1f, R0 ;  /* 0x0000001fff077819 */ /* 0x000fe40000011400 */
[----:B------:R-:W-:Y:S02]  /*01a0*/  LOP3.LUT R0, R0, 0x7ffffffc, RZ, 0xc0, !PT ;  /* 0x7ffffffc00007812 */ /* 0x000fe400078ec0ff */
[----:B------:R-:W-:Y:S02]  /*01b0*/  LOP3.LUT R9, R8, 0xffffffe0, RZ, 0xc0, !PT ;  /* 0xffffffe008097812 */ /* 0x000fe400078ec0ff */
[-C--:B------:R-:W-:Y:S01]  /*01c0*/  LEA.HI R245, R3, R11.reuse, RZ, 0x7 ;  /* 0x0000000b03f57211 */ /* 0x080fe200078f38ff */
[----:B------:R-:W-:Y:S01]  /*01d0*/  IMAD.IADD R15, R11, 0x1, -R0 ;  /* 0x000000010b0f7824 */ /* 0x000fe200078e0a00 */
[----:B------:R-:W-:Y:S01]  /*01e0*/  LEA.HI R14, R3, R11, RZ, 0x6 ;  /* 0x0000000b030e7211 */ /* 0x000fe200078f30ff */
[C---:B------:R-:W-:Y:S01]  /*01f0*/  IMAD.IADD R17, R11.reuse, 0x1, -R9 ;  /* 0x000000010b117824 */ /* 0x040fe200078e0a09 */
[----:B------:R-:W-:Y:S01]  /*0200*/  LOP3.LUT R3, R10, 0xfffffff8, RZ, 0xc0, !PT ;  /* 0xfffffff80a037812 */ /* 0x000fe200078ec0ff */
[----:B------:R-:W-:Y:S01]  /*0210*/  IMAD.IADD R9, R11, 0x1, -R5 ;  /* 0x000000010b097824 */ /* 0x000fe200078e0a05 */
[----:B------:R-:W-:-:S02]  /*0220*/  SHF.R.S32.HI R233, RZ, 0x3, R10 ;  /* 0x00000003ffe97819 */ /* 0x000fc4000001140a */
[----:B------:R-:W-:Y:S01]  /*0230*/  LOP3.LUT R2, R2, 0xfffffffe, RZ, 0xc0, !PT ;  /* 0xfffffffe02027812 */ /* 0x000fe200078ec0ff */
[----:B------:R-:W-:Y:S01]  /*0240*/  IMAD.IADD R3, R11, 0x1, -R3 ;  /* 0x000000010b037824 */ /* 0x000fe200078e0a03 */
[----:B------:R-:W-:Y:S01]  /*0250*/  SHF.R.S32.HI R20, RZ, 0x5, R8 ;  /* 0x00000005ff147819 */ /* 0x000fe20000011408 */
[----:B------:R-:W-:Y:S01]  /*0260*/  IMAD.SHL.U32 R5, R233, 0x40, RZ ;  /* 0x00000040e9057824 */ /* 0x000fe200078e00ff */
[----:B------:R-:W-:Y:S01]  /*0270*/  LEA.HI R0, R7, R6, RZ, 0x3 ;  /* 0x0000000607007211 */ /* 0x000fe200078f18ff */
[----:B------:R-:W-:Y:S01]  /*0280*/  IMAD.IADD R12, R4, 0x1, -R2 ;  /* 0x00000001040c7824 */ /* 0x000fe200078e0a02 */
[----:B------:R-:W-:Y:S01]  /*0290*/  LEA.HI R4, R8, R20, RZ, 0x1 ;  /* 0x0000001408047211 */ /* 0x000fe200078f08ff */
[----:B------:R-:W-:Y:S01]  /*02a0*/  IMAD.SHL.U32 R18, R3, 0x8, RZ ;  /* 0x0000000803127824 */ /* 0x000fe200078e00ff */
[----:B------:R-:W-:Y:S01]  /*02b0*/  LOP3.LUT R2, R0, 0xfffffff8, RZ, 0xc0, !PT ;  /* 0xfffffff800027812 */ /* 0x000fe200078ec0ff */
[----:B------:R1:W-:Y:S01]  /*02c0*/  STL [R1+0x8], R17 ;  /* 0x0000081101007387 */ /* 0x0003e20000100800 */
[----:B------:R-:W-:-:S02]  /*02d0*/  LOP3.LUT R0, R5, 0x1c0, RZ, 0xc0, !PT ;  /* 0x000001c005007812 */ /* 0x000fc400078ec0ff */
[----:B------:R-:W-:Y:S01]  /*02e0*/  LOP3.LUT R4, R4, 0xfffffffe, RZ, 0xc0, !PT ;  /* 0xfffffffe04047812 */ /* 0x000fe200078ec0ff */
[----:B------:R-:W-:Y:S01]  /*02f0*/  IMAD.IADD R6, R6, 0x1, -R2 ;  /* 0x0000000106067824 */ /* 0x000fe200078e0a02 */
[----:B------:R-:W-:Y:S02]  /*0300*/  LOP3.LUT R5, R0, 0x38, R18, 0xf8, !PT ;  /* 0x0000003800057812 */ /* 0x000fe400078ef812 */
[----:B------:R-:W-:Y:S01]  /*0310*/  SHF.R.U32.HI R2, RZ, 0x3, R0 ;  /* 0x00000003ff027819 */ /* 0x000fe20000011600 */
[C---:B------:R-:W-:Y:S01]  /*0320*/  IMAD.SHL.U32 R0, R3.reuse, 0x40, RZ ;  /* 0x0000004003007824 */ /* 0x040fe200078e00ff */
[C---:B------:R-:W-:Y:S01]  /*0330*/  LOP3.LUT P4, RZ, R3.reuse, 0x2, RZ, 0xc0, !PT ;  /* 0x0000000203ff7812 */ /* 0x040fe2000788c0ff */
[----:B------:R-:W-:Y:S01]  /*0340*/  IMAD.IADD R181, R20, 0x1, -R4 ;  /* 0x0000000114b57824 */ /* 0x000fe200078e0a04 */
[----:B------:R-:W-:Y:S01]  /*0350*/  LOP3.LUT P3, RZ, R3, 0x4, RZ, 0xc0, !PT ;  /* 0x0000000403ff7812 */ /* 0x000fe2000786c0ff */
[----:B------:R-:W-:Y:S01]  /*0360*/  IMAD.SHL.U32 R4, R12, 0x200, RZ ;  /* 0x000002000c047824 */ /* 0x000fe200078e00ff */
[----:B------:R-:W-:-:S02]  /*0370*/  SHF.R.S32.HI R3, RZ, 0x1f, R9 ;  /* 0x0000001fff037819 */ /* 0x000fc40000011409 */
[----:B------:R-:W-:Y:S01]  /*0380*/  LOP3.LUT R11, R5, R2, RZ, 0x3c, !PT ;  /* 0x00000002050b7212 */ /* 0x000fe200078e3cff */
[----:B------:R-:W-:Y:S01]  /*0390*/  IMAD.SHL.U32 R2, R181, 0x10, RZ ;  /* 0x00000010b5027824 */ /* 0x000fe200078e00ff */
[----:B------:R-:W-:Y:S02]  /*03a0*/  LOP3.LUT R0, R0, 0x1c0, RZ, 0xc0, !PT ;  /* 0x000001c000007812 */ /* 0x000fe400078ec0ff */
[----:B------:R-:W-:Y:S02]  /*03b0*/  LEA.HI R13, R3, R9, RZ, 0x3 ;  /* 0x00000009030d7211 */ /* 0x000fe400078f18ff */
[C---:B------:R-:W-:Y:S02]  /*03c0*/  LOP3.LUT R171, R0.reuse, 0x8, R10, 0xf8, !PT ;  /* 0x0000000800ab7812 */ /* 0x040fe400078ef80a */
[----:B------:R-:W-:Y:S02]  /*03d0*/  LOP3.LUT R7, R0, 0x10, R2, 0xf8, !PT ;  /* 0x0000001000077812 */ /* 0x000fe400078ef802 */
[----:B------:R-:W-:-:S02]  /*03e0*/  SHF.R.U32.HI R174, RZ, 0x3, R0 ;  /* 0x00000003ffae7819 */ /* 0x000fc40000011600 */
[----:B------:R-:W-:Y:S02]  /*03f0*/  SHF.R.S32.HI R245, RZ, 0x7, R245 ;  /* 0x00000007fff57819 */ /* 0x000fe400000114f5 */
[----:B------:R-:W-:Y:S02]  /*0400*/  LOP3.LUT R3, R13, 0xfffffff8, RZ, 0xc0, !PT ;  /* 0xfffffff80d037812 */ /* 0x000fe400078ec0ff */
[----:B------:R-:W-:Y:S01]  /*0410*/  LOP3.LUT R0, R6, 0x1, RZ, 0xc0, !PT ;  /* 0x0000000106007812 */ /* 0x000fe200078ec0ff */
[----:B------:R-:W-:Y:S01]  /*0420*/  IMAD R2, R245, 0x800, R4 ;  /* 0x00000800f5027824 */ /* 0x000fe200078e0204 */
[----:B------:R-:W-:Y:S01]  /*0430*/  LOP3.LUT R171, R171, R174, RZ, 0x3c, !PT ;  /* 0x000000aeabab7212 */ /* 0x000fe200078e3cff */
[----:B------:R-:W-:Y:S01]  /*0440*/  IMAD.IADD R21, R9, 0x1, -R3 ;  /* 0x0000000109157824 */ /* 0x000fe200078e0a03 */
[----:B------:R-:W-:Y:S01]  /*0450*/  ISETP.NE.U32.AND P0, PT, R0, 0x1, PT ;  /* 0x000000010000780c */ /* 0x000fe20003f05070 */
[----:B------:R-:W-:Y:S01]  /*0460*/  IMAD.SHL.U32 R3, R6, 0x40, RZ ;  /* 0x0000004006037824 */ /* 0x000fe200078e00ff */
[----:B------:R-:W-:Y:S01]  /*0470*/  SHF.R.S32.HI R0, RZ, 0x6, R14 ;  /* 0x00000006ff007819 */ /* 0x000fe2000001140e */
[----:B------:R-:W-:Y:S01]  /*0480*/  IMAD.IADD R171, R2, 0x1, R171 ;  /* 0x0000000102ab7824 */ /* 0x000fe200078e02ab */
[----:B------:R-:W-:Y:S01]  /*0490*/  LOP3.LUT R7, R7, 0x8, R10, 0xf8, !PT ;  /* 0x0000000807077812 */ /* 0x000fe200078ef80a */
[----:B------:R-:W-:Y:S01]  /*04a0*/  IMAD.SHL.U32 R22, R245, 0x20, RZ ;  /* 0x00000020f5167824 */ /* 0x000fe200078e00ff */
[----:B------:R-:W-:Y:S01]  /*04b0*/  SHF.R.S32.HI R5, RZ, 0x1f, R8 ;  /* 0x0000001fff057819 */ /* 0x000fe20000011408 */
[----:B------:R-:W-:Y:S01]  /*04c0*/  IMAD R16, R0, 0x200, R11 ;  /* 0x0000020000107824 */ /* 0x000fe200078e020b */
[----:B------:R-:W-:Y:S01]  /*04d0*/  LOP3.LUT R174, R4, R7, R174, 0xf6, !PT ;  /* 0x0000000704ae7212 */ /* 0x000fe200078ef6ae */
[----:B------:R-:W-:Y:S01]  /*04e0*/  IMAD.SHL.U32 R2, R0, 0x8, RZ ;  /* 0x0000000800027824 */ /* 0x000fe200078e00ff */
[----:B------:R-:W-:Y:S01]  /*04f0*/  LOP3.LUT R0, R3, 0x1c0, RZ, 0xc0, !PT ;  /* 0x000001c003007812 */ /* 0x000fe200078ec0ff */
[----:B------:R-:W-:Y:S01]  /*0500*/  IMAD.SHL.U32 R4, R12, 0x20, RZ ;  /* 0x000000200c047824 */ /* 0x000fe200078e00ff */
[----:B------:R-:W-:Y:S01]  /*0510*/  LEA.HI R5, R5, R20, RZ, 0x2 ;  /* 0x0000001405057211 */ /* 0x000fe200078f10ff */
[----:B------:R-:W-:Y:S01]  /*0520*/  IMAD.SHL.U32 R7, R15, 0x2, RZ ;  /* 0x000000020f077824 */ /* 0x000fe200078e00ff */
[----:B------:R-:W-:Y:S01]  /*0530*/  LOP3.LUT R2, R2, 0x18, RZ, 0xc0, !PT ;  /* 0x0000001802027812 */ /* 0x000fe200078ec0ff */
[----:B------:R1:W-:Y:S01]  /*0540*/  STL [R1+0x10], R21 ;  /* 0x0000101501007387 */ /* 0x0003e20000100800 */
[----:B------:R-:W-:Y:S01]  /*0550*/  SHF.R.U32.HI R3, RZ, 0x3, R0 ;  /* 0x00000003ff037819 */ /* 0x000fe20000011600 */
[----:B------:R-:W-:Y:S01]  /*0560*/  IMAD.SHL.U32 R172, R171, 0x2, RZ ;  /* 0x00000002abac7824 */ /* 0x000fe200078e00ff */
[----:B------:R-:W-:Y:S01]  /*0570*/  LOP3.LUT R5, R5, 0xfffffffc, RZ, 0xc0, !PT ;  /* 0xfffffffc05057812 */ /* 0x000fe200078ec0ff */
[----:B------:R1:W-:Y:S01]  /*0580*/  STL [R1+0xc], R16 ;  /* 0x00000c1001007387 */ /* 0x0003e20000100800 */
[----:B------:R-:W-:Y:S01]  /*0590*/  LOP3.LUT R8, R2, 0x20, R4, 0xf8, !PT ;  /* 0x0000002002087812 */ /* 0x000fe200078ef804 */
[----:B------:R-:W-:Y:S01]  /*05a0*/  IMAD.SHL.U32 R4, R13, 0x40, RZ ;  /* 0x000000400d047824 */ /* 0x000fe200078e00ff */
[----:B------:R-:W-:Y:S01]  /*05b0*/  LOP3.LUT R9, R3, R0, R2, 0x1e, !PT ;  /* 0x0000000003097212 */ /* 0x000fe200078e1e02 */
[----:B------:R-:W-:Y:S01]  /*05c0*/  IMAD.SHL.U32 R2, R21, 0x40, RZ ;  /* 0x0000004015027824 */ /* 0x000fe200078e00ff */
[----:B------:R-:W-:Y:S01]  /*05d0*/  LOP3.LUT R0, R0, 0x20, R22, 0xf8, !PT ;  /* 0x0000002000007812 */ /* 0x000fe200078ef816 */
[----:B------:R-:W-:Y:S01]  /*05e0*/  IMAD.IADD R246, R20, 0x1, -R5 ;  /* 0x0000000114f67824 */ /* 0x000fe200078e0a05 */
[----:B------:R-:W-:Y:S01]  /*05f0*/  R2P PR, R6, 0x6 ;  /* 0x0000000606007804 */ /* 0x000fe20000000000 */
[----:B------:R-:W-:Y:S01]  /*0600*/  IMAD.SHL.U32 R5, R12, 0x8, RZ ;  /* 0x000000080c057824 */ /* 0x000fe200078e00ff */
[----:B------:R-:W-:Y:S01]  /*0610*/  LOP3.LUT R2, R2, 0x1c0, RZ, 0xc0, !PT ;  /* 0x000001c002027812 */ /* 0x000fe200078ec0ff */
[----:B------:R-:W-:Y:S01]  /*0620*/  IMAD.SHL.U32 R196, R16, 0x2, RZ ;  /* 0x0000000210c47824 */ /* 0x000fe200078e00ff */
[----:B------:R-:W-:Y:S01]  /*0630*/  LOP3.LUT R6, R0, R3, RZ, 0x3c, !PT ;  /* 0x0000000300067212 */ /* 0x000fe200078e3cff */
[----:B------:R-:W-:Y:S01]  /*0640*/  IMAD R0, R246, 0x400, R7 ;  /* 0x00000400f6007824 */ /* 0x000fe200078e0207 */
[----:B------:R-:W-:-:S02]  /*0650*/  SHF.R.S32.HI R19, RZ, 0x1f, R18 ;  /* 0x0000001fff137819 */ /* 0x000fc40000011412 */
[----:B------:R-:W-:Y:S01]  /*0660*/  SHF.R.U32.HI R3, RZ, 0x3, R2 ;  /* 0x00000003ff037819 */ /* 0x000fe20000011602 */
[----:B------:R-:W-:Y:S01]  /*0670*/  IMAD.IADD R6, R0, 0x1, R6 ;  /* 0x0000000100067824 */ /* 0x000fe200078e0206 */
[----:B------:R-:W-:Y:S01]  /*0680*/  LOP3.LUT R5, R2, 0x8, R5, 0xf8, !PT ;  /* 0x0000000802057812 */ /* 0x000fe200078ef805 */
[----:B------:R1:W-:Y:S01]  /*0690*/  STL.64 [R1], R18 ;  /* 0x0000001201007387 */ /* 0x0003e20000100a00 */
        /* <DEDUP_REMOVED lines=27> */
[----:B------:R-:W-:Y:S01]  /*0850*/  SHF.R.S32.HI R2, RZ, 0x1f, R233 ;  /* 0x0000001fff027819 */ /* 0x000fe200000114e9 */
[----:B------:R-:W-:Y:S01]  /*0860*/  IMAD.SHL.U32 R174, R174, 0x2, RZ ;  /* 0x00000002aeae7824 */ /* 0x000fe200078e00ff */
[----:B------:R-:W-:Y:S01]  /*0870*/  LEA R181, R181, 0x1e000, 0x1 ;  /* 0x0001e000b5b57811 */ /* 0x000fe200078e08ff */
[----:B------:R-:W-:Y:S01]  /*0880*/  IMAD.IADD R206, R206, 0x1, R205 ;  /* 0x00000001cece7824 */ /* 0x000fe200078e02cd */
[----:B-1----:R-:W-:-:S02]  /*0890*/  @P2 IADD3 R236, R235, -0x40, RZ ;  /* 0xffffffc0ebec2810 */ /* 0x002fc40007ffe0ff */
.L_x_648:
[----:B-1----:R-:W1:Y:S01]  /*08a0*/  S2R R32, SR_CTAID.Y ;  /* 0x0000000000207919 */ /* 0x002e620000002600 */
[----:B------:R-:W2:Y:S01]  /*08b0*/  LDC.U8 R0, c[0x0][0x312] ;  /* 0x0000c480ff007b82 */ /* 0x000ea20000000000 */
[----:B------:R-:W-:-:S02]  /*08c0*/  ISETP.NE.U32.AND P4, PT, RZ, c[0x0][0x240], PT ;  /* 0x00009000ff007a0c */ /* 0x000fc40003f85070 */
[----:B------:R-:W3:Y:S01]  /*08d0*/  S2R R2, SR_CTAID.Y ;  /* 0x0000000000027919 */ /* 0x000ee20000002600 */
        /* <DEDUP_REMOVED lines=31> */
.L_x_620:
        /* <DEDUP_REMOVED lines=45> */
.L_x_622:
        /* <DEDUP_REMOVED lines=15> */
.L_x_623:
[----:B------:R-:W-:Y:S01]  /*0e90*/  IABS R10, c[0x0][0x1c8] ;  /* 0x00007200000a7a13 */ /* 0x000fe20000000000 */
[----:B------:R-:W1:Y:S01]  /*0ea0*/  S2R R33, SR_CTAID.Z ;  /* 0x0000000000217919 */ /* 0x000e620000002700 */
[----:B------:R-:W2:Y:S01]  /*0eb0*/  LDC.U8 R17, c[0x0][0x328] ;  /* 0x0000ca00ff117b82 */ /* 0x000ea20000000000 */
[----:B------:R-:W-:Y:S01]  /*0ec0*/  IMAD.MOV.U32 R13, RZ, RZ, c[0x0][0x224] ;  /* 0x00008900ff0d7624 */ /* 0x000fe200078e00ff */
[----:B------:R-:W3:Y:S01]  /*0ed0*/  I2F.RP R2, R10 ;  /* 0x0000000a00027306 */ /* 0x000ee20000209400 */
[----:B------:R-:W-:-:S03]  /*0ee0*/  @P1 IMAD.WIDE.U32 R4, R0, c[0x0][0x370], RZ ;  /* 0x0000dc0000041a25 */ /* 0x000fc600078e00ff */
[----:B------:R-:W-:Y:S01]  /*0ef0*/  SHF.R.S32.HI R13, RZ, 0x1f, R13 ;  /* 0x0000001fff0d7819 */ /* 0x000fe2000001140d */
[----:B------:R-:W-:Y:S01]  /*0f00*/  @P1 IMAD R12, R0, c[0x0][0x374], R5 ;  /* 0x0000dd00000c1a24 */ /* 0x000fe200078e0205 */
[----:B------:R-:W-:Y:S01]  /*0f10*/  @P1 MOV R11, R4 ;  /* 0x00000004000b1202 */ /* 0x000fe20000000f00 */
[C---:B------:R-:W-:Y:S01]  /*0f20*/  @!P1 IMAD.WIDE.U32 R4, R32.reuse, c[0x0][0x368], RZ ;  /* 0x0000da0020049a25 */ /* 0x040fe200078e00ff */
[----:B------:R-:W4:Y:S03]  /*0f30*/  LDC.U8 R19, c[0x0][0x3d0] ;  /* 0x0000f400ff137b82 */ /* 0x000f260000000000 */
[----:B------:R-:W-:Y:S02]  /*0f40*/  IMAD.MOV.U32 R28, RZ, RZ, c[0x0][0x22c] ;  /* 0x00008b00ff1c7624 */ /* 0x000fe400078e00ff */
        /* <DEDUP_REMOVED lines=44> */
[----:B------:R-:W-:-:S03]  /*1210*/  IMAD.WIDE.U32 R6, R20, R6, RZ ;  /* 0x0000000614067225 */ /* 0x000fc600078e00ff */
[----:B------:R-:W-:Y:S01]  /*1220*/  @P1 IADD3 R14, R5, R3, RZ ;  /* 0x00000003050e1210 */ /* 0x000fe20007ffe0ff */
[----:B------:R-:W-:Y:S01]  /*1230*/  IMAD R8, R20, R8, R10 ;  /* 0x0000000814087224 */ /* 0x000fe200078e020a */
[----:B------:R-:W-:Y:S01]  /*1240*/  @P6 IADD3 R2, R2, 0x1, RZ ;  /* 0x0000000102026810 */ /* 0x000fe20007ffe0ff */
[----:B------:R-:W-:Y:S01]  /*1250*/  @P2 IMAD R4, R32, c[0x0][0x214], RZ ;  /* 0x0000850020042a24 */ /* 0x000fe200078e02ff */
[----:B----4-:R-:W-:Y:S01]  /*1260*/  ISETP.NE.AND P6, PT, R19, RZ, PT ;  /* 0x000000ff1300720c */ /* 0x010fe20003fc5270 */
[C---:B-1----:R-:W-:Y:S01]  /*1270*/  IMAD.WIDE.U32 R20, R13.reuse, c[0x0][0x3d8], RZ ;  /* 0x0000f6000d147a25 */ /* 0x042fe200078e00ff */
[----:B------:R-:W-:Y:S02]  /*1280*/  SHF.R.S32.HI R19, RZ, 0x1f, R18 ;  /* 0x0000001fff137819 */ /* 0x000fe40000011412 */
[----:B------:R-:W-:Y:S01]  /*1290*/  @P2 SEL R4, R4, R0, !P1 ;  /* 0x0000000004042207 */ /* 0x000fe20004800000 */
[----:B------:R-:W-:Y:S01]  /*12a0*/  IMAD.MOV.U32 R10, RZ, RZ, R2 ;  /* 0x000000ffff0a7224 */ /* 0x000fe200078e0002 */
[----:B------:R-:W-:Y:S01]  /*12b0*/  SEL R20, R20, RZ, P6 ;  /* 0x000000ff14147207 */ /* 0x000fe20003000000 */
[----:B------:R-:W-:Y:S01]  /*12c0*/  IMAD R3, R13, c[0x0][0x3dc], R21 ;  /* 0x0000f7000d037a24 */ /* 0x000fe200078e0215 */
[----:B------:R-:W-:Y:S01]  /*12d0*/  IADD3 R8, R7, R8, RZ ;  /* 0x0000000807087210 */ /* 0x000fe20007ffe0ff */
        /* <DEDUP_REMOVED lines=17> */
.L_x_624:
[----:B------:R-:W-:-:S04]  /*13f0*/  IMAD R0, R32, c[0x0][0x1c0], R33 ;  /* 0x0000700020007a24 */ /* 0x000fc800078e0221 */
[----:B------:R-:W-:Y:S02]  /*1400*/  IMAD R0, R0, c[0x0][0x224], RZ ;  /* 0x0000890000007a24 */ /* 0x000fe400078e02ff */
.L_x_625:
[----:B------:R-:W2:Y:S04]  /*1410*/  LDL.64 R36, [R1] ;  /* 0x0000000001247983 */ /* 0x000ea80000100a00 */
[----:B------:R-:W3:Y:S01]  /*1420*/  LDL R31, [R1+0x8] ;  /* 0x00000800011f7983 */ /* 0x000ee20000100800 */
[----:B------:R-:W-:Y:S01]  /*1430*/  IMAD R28, R28, c[0x0][0x1c0], RZ ;  /* 0x000070001c1c7a24 */ /* 0x000fe200078e02ff */
[----:B------:R-:W-:Y:S01]  /*1440*/  SHF.R.S32.HI R34, RZ, 0x1f, R233 ;  /* 0x0000001fff227819 */ /* 0x000fe200000114e9 */
[C---:B------:R-:W-:Y:S01]  /*1450*/  IMAD.IADD R5, R9.reuse, 0x1, R0 ;  /* 0x0000000109057824 */ /* 0x040fe200078e0200 */
[----:B------:R-:W1:Y:S01]  /*1460*/  S2R R38, SR_TID.X ;  /* 0x0000000000267919 */ /* 0x000e620000002100 */
[----:B------:R-:W-:Y:S01]  /*1470*/  IMAD R0, R16, c[0x0][0x370], RZ ;  /* 0x0000dc0010007a24 */ /* 0x000fe200078e02ff */
[----:B------:R-:W-:Y:S01]  /*1480*/  BSSY B1, `(.L_x_621) ;  /* 0x0000690000017945 */ /* 0x000fe20003800000 */
[----:B------:R-:W-:Y:S01]  /*1490*/  IMAD.IADD R198, R9, 0x1, R4 ;  /* 0x0000000109c67824 */ /* 0x000fe200078e0204 */
[----:B------:R-:W4:Y:S01]  /*14a0*/  S2R R39, SR_TID.X ;  /* 0x0000000000277919 */ /* 0x000f220000002100 */
[----:B------:R-:W-:Y:S01]  /*14b0*/  IADD3 R4, P3, R233, R9, RZ ;  /* 0x00000009e9047210 */ /* 0x000fe20007f7e0ff */
[----:B------:R-:W-:Y:S01]  /*14c0*/  IMAD.MOV.U32 R199, RZ, RZ, 0x4 ;  /* 0x00000004ffc77424 */ /* 0x000fe200078e00ff */
[----:B-1----:R-:W-:-:S04]  /*14d0*/  SHF.R.S32.HI R38, RZ, 0x1f, R38 ;  /* 0x0000001fff267819 */ /* 0x002fc80000011426 */
[----:B----4-:R-:W-:-:S04]  /*14e0*/  LEA.HI R38, R38, R39, RZ, 0x5 ;  /* 0x0000002726267211 */ /* 0x010fc800078f28ff */
[----:B------:R-:W-:Y:S02]  /*14f0*/  SHF.R.S32.HI R38, RZ, 0x5, R38 ;  /* 0x00000005ff267819 */ /* 0x000fe40000011426 */
[----:B--2---:R-:W-:Y:S01]  /*1500*/  IADD3 R2, P1, R36, R11, RZ ;  /* 0x0000000b24027210 */ /* 0x004fe20007f3e0ff */
[----:B------:R-:W-:-:S04]  /*1510*/  IMAD.SHL.U32 R11, R28, 0x40, RZ ;  /* 0x000000401c0b7824 */ /* 0x000fc800078e00ff */
[----:B------:R-:W-:Y:S01]  /*1520*/  IMAD.X R3, R37, 0x1, R12, P1 ;  /* 0x0000000125037824 */ /* 0x000fe200008e060c */
[----:B------:R-:W-:Y:S01]  /*1530*/  IADD3 R7, P2, P1, R6, R11, R13 ;  /* 0x0000000b06077210 */ /* 0x000fe2000795e00d */
[C---:B------:R-:W-:Y:S01]  /*1540*/  IMAD R6, R9.reuse, c[0x0][0x374], R0 ;  /* 0x0000dd0009067a24 */ /* 0x040fe200078e0200 */
[----:B------:R-:W-:Y:S01]  /*1550*/  SHF.R.S32.HI R0, RZ, 0x1f, R11 ;  /* 0x0000001fff007819 */ /* 0x000fe2000001140b */
[----:B------:R-:W-:-:S03]  /*1560*/  IMAD.WIDE.U32 R2, R9, c[0x0][0x370], R2 ;  /* 0x0000dc0009027a25 */ /* 0x000fc600078e0002 */
[----:B------:R-:W-:Y:S01]  /*1570*/  IADD3.X R9, R8, R0, R30, P2, P1 ;  /* 0x0000000008097210 */ /* 0x000fe200017e241e */
[----:B------:R-:W-:Y:S01]  /*1580*/  IMAD.WIDE R12, R5, R199, c[0x0][0x3c8] ;  /* 0x0000f200050c7625 */ /* 0x000fe200078e02c7 */
[----:B------:R-:W-:Y:S02]  /*1590*/  IADD3 R0, -R200, R234, R18 ;  /* 0x000000eac8007210 */ /* 0x000fe40007ffe112 */
[----:B------:R-:W-:Y:S01]  /*15a0*/  IADD3 R3, R3, R6, RZ ;  /* 0x0000000603037210 */ /* 0x000fe20007ffe0ff */
[----:B------:R-:W-:Y:S01]  /*15b0*/  IMAD.X R5, R34, 0x1, R16, P3 ;  /* 0x0000000122057824 */ /* 0x000fe200018e0610 */
[----:B------:R-:W-:Y:S01]  /*15c0*/  IADD3 R6, R0, -c[0x0][0x2e8], RZ ;  /* 0x8000ba0000067a10 */ /* 0x000fe20007ffe0ff */
[----:B------:R-:W-:Y:S01]  /*15d0*/  IMAD.MOV.U32 R209, RZ, RZ, R12 ;  /* 0x000000ffffd17224 */ /* 0x000fe200078e000c */
[----:B------:R-:W-:Y:S01]  /*15e0*/  IADD3 R7, P2, P1, R20, R7, R17 ;  /* 0x0000000714077210 */ /* 0x000fe2000795e011 */
[----:B------:R-:W-:Y:S01]  /*15f0*/  IMAD R5, R5, c[0x0][0x190], RZ ;  /* 0x0000640005057a24 */ /* 0x000fe200078e02ff */
[----:B------:R-:W-:Y:S01]  /*1600*/  SHF.R.S32.HI R8, RZ, 0x1f, R6 ;  /* 0x0000001fff087819 */ /* 0x000fe20000011406 */
[----:B---3--:R-:W-:Y:S01]  /*1610*/  IMAD R0, R38, R28, R31 ;  /* 0x0000001c26007224 */ /* 0x008fe200078e021f */
[----:B------:R-:W-:Y:S01]  /*1620*/  IADD3.X R9, R15, R9, R14, P2, P1 ;  /* 0x000000090f097210 */ /* 0x000fe200017e240e */
[----:B------:R-:W-:Y:S01]  /*1630*/  IMAD R12, R4, c[0x0][0x194], R5 ;  /* 0x00006500040c7a24 */ /* 0x000fe200078e0205 */
[----:B------:R-:W-:Y:S01]  /*1640*/  LEA.HI R6, R8, R6, RZ, 0x6 ;  /* 0x0000000608067211 */ /* 0x000fe200078f30ff */
[----:B------:R-:W-:Y:S01]  /*1650*/  IMAD.WIDE.U32 R4, R4, c[0x0][0x190], R36 ;  /* 0x0000640004047a25 */ /* 0x000fe200078e0024 */
[----:B------:R-:W-:-:S02]  /*1660*/  IADD3 R7, P1, R0, R7, RZ ;  /* 0x0000000700077210 */ /* 0x000fc40007f3e0ff */
[----:B------:R-:W-:Y:S01]  /*1670*/  SHF.R.S32.HI R6, RZ, 0x6, R6 ;  /* 0x00000006ff067819 */ /* 0x000fe20000011406 */
[----:B------:R-:W-:Y:S01]  /*1680*/  IMAD R11, R29, c[0x0][0x378], RZ ;  /* 0x0000de001d0b7a24 */ /* 0x000fe200078e02ff */
[----:B------:R-:W-:Y:S01]  /*1690*/  IADD3 R4, P2, R27, R4, RZ ;  /* 0x000000041b047210 */ /* 0x000fe20007f5e0ff */
[C---:B------:R-:W-:Y:S01]  /*16a0*/  IMAD.WIDE.U32 R2, R33.reuse, c[0x0][0x378], R2 ;  /* 0x0000de0021027a25 */ /* 0x040fe200078e0002 */
[----:B------:R-:W-:Y:S02]  /*16b0*/  IMNMX R227, RZ, R6, !PT ;  /* 0x00000006ffe37217 */ /* 0x000fe40007800200 */
[----:B------:R-:W-:Y:S01]  /*16c0*/  IADD3.X R5, R22, R5, R12, P2, !PT ;  /* 0x0000000516057210 */ /* 0x000fe200017fe40c */
[----:B------:R-:W-:Y:S01]  /*16d0*/  IMAD R11, R33, c[0x0][0x37c], R11 ;  /* 0x0000df00210b7a24 */ /* 0x000fe200078e020b */
[----:B------:R-:W-:Y:S01]  /*16e0*/  ISETP.GT.AND P4, PT, R191, R227, PT ;  /* 0x000000e3bf00720c */ /* 0x000fe20003f84270 */
[----:B------:R-:W-:Y:S01]  /*16f0*/  IMAD R8, R29, c[0x0][0x1a8], RZ ;  /* 0x00006a001d087a24 */ /* 0x000fe200078e02ff */
[----:B------:R-:W-:Y:S01]  /*1700*/  LEA.HI.X.SX32 R9, R0, R9, 0x1, P1 ;  /* 0x0000000900097211 */ /* 0x000fe200008f0eff */
[----:B------:R-:W-:Y:S01]  /*1710*/  IMAD.IADD R3, R3, 0x1, R11 ;  /* 0x0000000103037824 */ /* 0x000fe200078e020b */
[----:B------:R-:W-:Y:S01]  /*1720*/  LEA R188, P1, R7, c[0x0][0x350], 0x2 ;  /* 0x0000d40007bc7a11 */ /* 0x000fe200078210ff */
[----:B------:R-:W-:Y:S01]  /*1730*/  IMAD R0, R34, c[0x0][0x370], RZ ;  /* 0x0000dc0022007a24 */ /* 0x000fe200078e02ff */
[----:B------:R-:W-:Y:S01]  /*1740*/  IADD3 R191, R191, -0x1, RZ ;  /* 0xffffffffbfbf7810 */ /* 0x000fe20007ffe0ff */
[----:B------:R-:W-:Y:S01]  /*1750*/  IMAD R8, R33, c[0x0][0x1ac], R8 ;  /* 0x00006b0021087a24 */ /* 0x000fe200078e0208 */
[----:B------:R-:W-:Y:S01]  /*1760*/  LEA.HI.X R189, R7, c[0x0][0x354], R9, 0x2, P1 ;  /* 0x0000d50007bd7a11 */ /* 0x000fe200008f1409 */
[----:B------:R-:W-:-:S04]  /*1770*/  IMAD.WIDE.U32 R4, R33, c[0x0][0x1a8], R4 ;  /* 0x00006a0021047a25 */ /* 0x000fc800078e0004 */
[----:B------:R-:W-:Y:S01]  /*1780*/  IMAD R0, R233, c[0x0][0x374], R0 ;  /* 0x0000dd00e9007a24 */ /* 0x000fe200078e0200 */
[----:B------:R-:W-:Y:S01]  /*1790*/  IADD3 R8, R5, R8, RZ ;  /* 0x0000000805087210 */ /* 0x000fe20007ffe0ff */
[----:B------:R-:W-:Y:S01]  /*17a0*/  IMAD.WIDE.U32 R2, R233, c[0x0][0x370], R2 ;  /* 0x0000dc00e9027a25 */ /* 0x000fe200078e0002 */
[----:B------:R-:W-:-:S03]  /*17b0*/  LEA R194, P3, R4, c[0x0][0x160], 0x1 ;  /* 0x0000580004c27a11 */ /* 0x000fc600078608ff */
[----:B------:R-:W-:Y:S01]  /*17c0*/  IMAD.IADD R0, R3, 0x1, R0 ;  /* 0x0000000103007824 */ /* 0x000fe200078e0200 */
[----:B------:R-:W-:Y:S01]  /*17d0*/  LEA R192, P2, R2, c[0x0][0x330], 0x1 ;  /* 0x0000cc0002c07a11 */ /* 0x000fe200078408ff */
[----:B------:R-:W-:Y:S01]  /*17e0*/  IMAD.MOV.U32 R208, RZ, RZ, R13 ;  /* 0x000000ffffd07224 */ /* 0x000fe200078e000d */
[----:B------:R-:W-:Y:S01]  /*17f0*/  LEA.HI.X R195, R4, c[0x0][0x164], R8, 0x1, P3 ;  /* 0x0000590004c37a11 */ /* 0x000fe200018f0c08 */
[----:B------:R-:W-:Y:S01]  /*1800*/  IMAD.WIDE R198, R198, R199, c[0x0][0x200] ;  /* 0x00008000c6c67625 */ /* 0x000fe200078e02c7 */
        /* <DEDUP_REMOVED lines=17> */
.L_x_627:
        /* <DEDUP_REMOVED lines=15> */
.L_x_628:
        /* <DEDUP_REMOVED lines=24> */
.L_x_630:
[----:B------:R-:W-:Y:S05]  /*1b90*/  BSYNC B0 ;  /* 0x0000000000007941 */ /* 0x000fea0003800000 */
.L_x_629:
        /* <DEDUP_REMOVED lines=16> */
.L_x_632:
[----:B------:R-:W-:Y:S05]  /*1ca0*/  BSYNC B0 ;  /* 0x0000000000007941 */ /* 0x000fea0003800000 */
.L_x_631:
        /* <DEDUP_REMOVED lines=22> */
.L_x_634:
[----:B------:R-:W-:Y:S05]  /*1e10*/  BSYNC B0 ;  /* 0x0000000000007941 */ /* 0x000fea0003800000 */
.L_x_633:
        /* <DEDUP_REMOVED lines=14> */
.L_x_626:
[----:B------:R-:W2:Y:S01]  /*1f00*/  LDL R22, [R1+0xc] ;  /* 0x00000c0001167983 */ /* 0x000ea20000100800 */
[----:B------:R-:W-:Y:S01]  /*1f10*/  IMAD R20, R191, -0x40, R234 ;  /* 0xffffffc0bf147824 */ /* 0x000fe200078e02ea */
[----:B------:R-:W-:Y:S01]  /*1f20*/  IADD3 R2, R233, 0x20, RZ ;  /* 0x00000020e9027810 */ /* 0x000fe20007ffe0ff */
[----:B------:R-:W-:-:S02]  /*1f30*/  IMAD R0, R228, -0x40, R200 ;  /* 0xffffffc0e4007824 */ /* 0x000fc400078e02c8 */
[----:B------:R-:W-:Y:S01]  /*1f40*/  IMAD.MOV.U32 R180, RZ, RZ, 0x40 ;  /* 0x00000040ffb47424 */ /* 0x000fe200078e00ff */
[----:B------:R-:W-:Y:S01]  /*1f50*/  ISETP.GE.AND P3, PT, R2, R20, PT ;  /* 0x000000140200720c */ /* 0x000fe20003f66270 */
[--C-:B------:R-:W-:Y:S01]  /*1f60*/  IMAD.WIDE.U32 R4, R18, c[0x0][0x1a0], R36.reuse ;  /* 0x0000680012047a25 */ /* 0x100fe200078e0024 */
[-C--:B------:R-:W-:Y:S02]  /*1f70*/  ISETP.GE.AND P1, PT, R2, R0.reuse, PT ;  /* 0x000000000200720c */ /* 0x080fe40003f26270 */
[----:B------:R-:W-:Y:S01]  /*1f80*/  ISETP.GE.AND P2, PT, R233, R0, PT ;  /* 0x00000000e900720c */ /* 0x000fe20003f46270 */
[----:B------:R-:W-:Y:S02]  /*1f90*/  IMAD R0, R19, c[0x0][0x198], RZ ;  /* 0x0000660013007a24 */ /* 0x000fe400078e02ff */
[----:B------:R-:W-:-:S04]  /*1fa0*/  IMAD.WIDE.U32 R2, R18, c[0x0][0x198], R36 ;  /* 0x0000660012027a25 */ /* 0x000fc800078e0024 */
[----:B------:R-:W-:Y:S01]  /*1fb0*/  IMAD R6, R19, c[0x0][0x1a0], RZ ;  /* 0x0000680013067a24 */ /* 0x000fe200078e02ff */
[----:B------:R-:W-:Y:S01]  /*1fc0*/  IADD3 R2, P4, R25, R2, RZ ;  /* 0x0000000219027210 */ /* 0x000fe20007f9e0ff */
[----:B------:R-:W-:Y:S01]  /*1fd0*/  IMAD R0, R18, c[0x0][0x19c], R0 ;  /* 0x0000670012007a24 */ /* 0x000fe200078e0200 */
[----:B------:R-:W-:Y:S01]  /*1fe0*/  IADD3 R4, P0, R23, R4, RZ ;  /* 0x0000000417047210 */ /* 0x000fe20007f1e0ff */
[----:B------:R-:W-:-:S04]  /*1ff0*/  IMAD.WIDE.U32 R12, R180, c[0x0][0x370], RZ ;  /* 0x0000dc00b40c7a25 */ /* 0x000fc800078e00ff */
[----:B------:R-:W-:Y:S02]  /*2000*/  IMAD R6, R18, c[0x0][0x1a4], R6 ;  /* 0x0000690012067a24 */ /* 0x000fe400078e0206 */
[----:B------:R-:W-:Y:S01]  /*2010*/  IMAD.WIDE.U32 R8, R180, c[0x0][0x190], RZ ;  /* 0x00006400b4087a25 */ /* 0x000fe200078e00ff */
[----:B------:R-:W-:Y:S02]  /*2020*/  @!P3 IADD3 R14, P5, R192, R12, RZ ;  /* 0x0000000cc00eb210 */ /* 0x000fe40007fbe0ff */
[----:B------:R-:W-:Y:S01]  /*2030*/  IADD3.X R3, R26, R3, R0, P4, !PT ;  /* 0x000000031a037210 */ /* 0x000fe200027fe400 */
[----:B------:R-:W-:Y:S01]  /*2040*/  IMAD R7, R180, c[0x0][0x374], RZ ;  /* 0x0000dd00b4077a24 */ /* 0x000fe200078e02ff */
[----:B------:R-:W-:Y:S01]  /*2050*/  IADD3.X R5, R24, R5, R6, P0, !PT ;  /* 0x0000000518057210 */ /* 0x000fe200007fe406 */
[----:B------:R-:W-:Y:S01]  /*2060*/  IMAD R11, R180, c[0x0][0x194], RZ ;  /* 0x00006500b40b7a24 */ /* 0x000fe200078e02ff */
[----:B------:R-:W-:Y:S01]  /*2070*/  @!P3 IADD3 R12, P0, R194, R8, RZ ;  /* 0x00000008c20cb210 */ /* 0x000fe20007f1e0ff */
[----:B------:R-:W-:Y:S01]  /*2080*/  IMAD R0, R21, c[0x0][0x1b0], RZ ;  /* 0x00006c0015007a24 */ /* 0x000fe200078e02ff */
[----:B------:R-:W-:Y:S01]  /*2090*/  @!P3 IADD3.X R15, R193, R13, R7, P5, !PT ;  /* 0x0000000dc10fb210 */ /* 0x000fe20002ffe407 */
[----:B------:R-:W-:Y:S01]  /*20a0*/  IMAD R6, R21, c[0x0][0x1b8], RZ ;  /* 0x00006e0015067a24 */ /* 0x000fe200078e02ff */
[----:B------:R-:W-:Y:S01]  /*20b0*/  @!P3 IADD3.X R13, R195, R9, R11, P0, !PT ;  /* 0x00000009c30db210 */ /* 0x000fe200007fe40b */
[C---:B------:R-:W-:Y:S01]  /*20c0*/  IMAD R7, R10.reuse, c[0x0][0x1b4], R0 ;  /* 0x00006d000a077a24 */ /* 0x040fe200078e0200 */
[----:B------:R-:W-:Y:S01]  /*20d0*/  @!P1 IADD3 R0, P0, R233, 0x20, RZ ;  /* 0x00000020e9009810 */ /* 0x000fe20007f1e0ff */
[C---:B------:R-:W-:Y:S01]  /*20e0*/  IMAD.WIDE.U32 R2, R10.reuse, c[0x0][0x1b0], R2 ;  /* 0x00006c000a027a25 */ /* 0x040fe200078e0002 */
[----:B------:R-:W-:Y:S01]  /*20f0*/  LEA.HI R8, R191, R191, RZ, 0x1 ;  /* 0x000000bfbf087211 */ /* 0x000fe200078f08ff */
[----:B------:R-:W3:Y:S02]  /*2100*/  LDL R21, [R1+0x10] ;  /* 0x0000100001157983 */ /* 0x000ee40000100800 */
[----:B------:R-:W-:-:S02]  /*2110*/  IMAD R9, R10, c[0x0][0x1bc], R6 ;  /* 0x00006f000a097a24 */ /* 0x000fc400078e0206 */
[----:B------:R-:W-:Y:S02]  /*2120*/  IMAD.IADD R3, R3, 0x1, R7 ;  /* 0x0000000103037824 */ /* 0x000fe400078e0207 */
[----:B------:R-:W-:Y:S02]  /*2130*/  @!P1 IMAD.X R6, RZ, RZ, R34, P0 ;  /* 0x000000ffff069224 */ /* 0x000fe400000e0622 */
[----:B------:R-:W-:Y:S01]  /*2140*/  IMAD.WIDE.U32 R10, R10, c[0x0][0x1b8], R4 ;  /* 0x00006e000a0a7a25 */ /* 0x000fe200078e0004 */
[----:B------:R-:W-:-:S03]  /*2150*/  @!P1 MOV R4, R2 ;  /* 0x0000000200049202 */ /* 0x000fc60000000f00 */
[----:B------:R-:W-:Y:S01]  /*2160*/  @!P2 IMAD R7, R34, c[0x0][0x198], RZ ;  /* 0x000066002207aa24 */ /* 0x000fe200078e02ff */
[----:B------:R-:W-:Y:S01]  /*2170*/  LOP3.LUT R8, R8, 0xfffffffe, RZ, 0xc0, !PT ;  /* 0xfffffffe08087812 */ /* 0x000fe200078ec0ff */
[----:B------:R-:W-:Y:S02]  /*2180*/  @!P1 IMAD.MOV.U32 R5, RZ, RZ, R3 ;  /* 0x000000ffff059224 */ /* 0x000fe400078e0003 */
[----:B------:R-:W-:Y:S02]  /*2190*/  @!P1 IMAD R6, R6, c[0x0][0x198], RZ ;  /* 0x0000660006069a24 */ /* 0x000fe400078e02ff */
[C---:B------:R-:W-:Y:S02]  /*21a0*/  @!P2 IMAD R7, R233.reuse, c[0x0][0x19c], R7 ;  /* 0x00006700e907aa24 */ /* 0x040fe400078e0207 */
[----:B------:R-:W-:-:S04]  /*21b0*/  @!P2 IMAD.WIDE.U32 R2, R233, c[0x0][0x198], R2 ;  /* 0x00006600e902aa25 */ /* 0x000fc800078e0002 */
[C---:B------:R-:W-:Y:S02]  /*21c0*/  @!P1 IMAD R17, R0.reuse, c[0x0][0x19c], R6 ;  /* 0x0000670000119a24 */ /* 0x040fe400078e0206 */
[----:B------:R-:W-:Y:S01]  /*21d0*/  @!P1 IMAD.WIDE.U32 R4, R0, c[0x0][0x198], R4 ;  /* 0x0000660000049a25 */ /* 0x000fe200078e0004 */
[----:B------:R-:W-:-:S03]  /*21e0*/  @!P1 IADD3 R0, P4, R233, 0x20, RZ ;  /* 0x00000020e9009810 */ /* 0x000fc60007f9e0ff */
[----:B------:R-:W-:Y:S01]  /*21f0*/  IMAD.IADD R16, R191, 0x1, -R8 ;  /* 0x00000001bf107824 */ /* 0x000fe200078e0a08 */
[C---:B------:R-:W-:Y:S01]  /*2200*/  @!P2 LEA R8, P0, R2.reuse, c[0x0][0x168], 0x1 ;  /* 0x00005a000208aa11 */ /* 0x040fe200078008ff */
[----:B------:R-:W-:Y:S01]  /*2210*/  @!P2 IMAD.IADD R7, R3, 0x1, R7 ;  /* 0x000000010307a824 */ /* 0x000fe200078e0207 */
[----:B------:R-:W-:Y:S01]  /*2220*/  @!P1 IADD3.X R6, RZ, R34, RZ, P4, !PT ;  /* 0x00000022ff069210 */ /* 0x000fe200027fe4ff */
[----:B------:R-:W-:Y:S01]  /*2230*/  IMAD.IADD R3, R11, 0x1, R9 ;  /* 0x000000010b037824 */ /* 0x000fe200078e0209 */
[----:B------:R-:W-:Y:S01]  /*2240*/  ISETP.GE.AND P4, PT, R233, R20, PT ;  /* 0x00000014e900720c */ /* 0x000fe20003f86270 */
[----:B------:R-:W-:Y:S01]  /*2250*/  @P6 BAR.SYNC.DEFER_BLOCKING 0x0 ;  /* 0x0000000000006b1d */ /* 0x000fe20000010000 */
[----:B------:R-:W-:Y:S01]  /*2260*/  @!P2 LEA.HI.X R9, R2, c[0x0][0x16c], R7, 0x1, P0 ;  /* 0x00005b000209aa11 */ /* 0x000fe200000f0c07 */
[----:B------:R-:W-:Y:S01]  /*2270*/  @!P1 IMAD.IADD R5, R5, 0x1, R17 ;  /* 0x0000000105059824 */ /* 0x000fe200078e0211 */
[----:B------:R-:W-:Y:S01]  /*2280*/  ISETP.NE.AND P0, PT, R16, 0x1, PT ;  /* 0x000000011000780c */ /* 0x000fe20003f05270 */
[----:B------:R-:W-:Y:S01]  /*2290*/  @!P1 IMAD R7, R6, c[0x0][0x1a0], RZ ;  /* 0x0000680006079a24 */ /* 0x000fe200078e02ff */
[----:B------:R-:W-:Y:S01]  /*22a0*/  @!P1 MOV R16, R10 ;  /* 0x0000000a00109202 */ /* 0x000fe20000000f00 */
[----:B------:R-:W-:-:S02]  /*22b0*/  @!P1 IMAD.MOV.U32 R17, RZ, RZ, R3 ;  /* 0x000000ffff119224 */ /* 0x000fc400078e0003 */
[C---:B------:R-:W-:Y:S02]  /*22c0*/  @!P1 IMAD R19, R0.reuse, c[0x0][0x1a4], R7 ;  /* 0x0000690000139a24 */ /* 0x040fe400078e0207 */
[----:B------:R-:W-:Y:S01]  /*22d0*/  @!P1 IMAD.WIDE.U32 R16, R0, c[0x0][0x1a0], R16 ;  /* 0x0000680000109a25 */ /* 0x000fe200078e0010 */
[----:B------:R-:W-:-:S03]  /*22e0*/  @!P1 LEA R6, P5, R4, c[0x0][0x168], 0x1 ;  /* 0x00005a0004069a11 */ /* 0x000fc600078a08ff */
[----:B------:R-:W-:Y:S01]  /*22f0*/  @!P2 IMAD.MOV.U32 R2, RZ, RZ, R10 ;  /* 0x000000ffff02a224 */ /* 0x000fe200078e000a */
[----:B------:R-:W-:Y:S01]  /*2300*/  @!P1 LEA.HI.X R7, R4, c[0x0][0x16c], R5, 0x1, P5 ;  /* 0x00005b0004079a11 */ /* 0x000fe200028f0c05 */
[----:B------:R-:W-:Y:S01]  /*2310*/  @!P2 IMAD R4, R34, c[0x0][0x1a0], RZ ;  /* 0x000068002204aa24 */ /* 0x000fe200078e02ff */
        /* <DEDUP_REMOVED lines=18> */
[----:B------:R-:W-:-:S02]  /*2440*/  @!P2 IMAD R4, R233, c[0x0][0x1a4], R4 ;  /* 0x00006900e904aa24 */ /* 0x000fc400078e0204 */
[----:B------:R-:W-:-:S04]  /*2450*/  @!P2 IMAD.WIDE.U32 R10, R233, c[0x0][0x1a0], R2 ;  /* 0x00006800e90aaa25 */ /* 0x000fc800078e0002 */
[----:B------:R-:W-:Y:S02]  /*2460*/  IMAD.MOV.U32 R230, RZ, RZ, c[0x0][0x308] ;  /* 0x0000c200ffe67624 */ /* 0x000fe400078e00ff */
[----:B------:R-:W-:Y:S01]  /*2470*/  IMAD.MOV.U32 R231, RZ, RZ, c[0x0][0x30c] ;  /* 0x0000c300ffe77624 */ /* 0x000fe200078e00ff */
[----:B--2---:R-:W-:-:S04]  /*2480*/  IADD3 R0, R22, 0x3000, RZ ;  /* 0x0000300016007810 */ /* 0x004fc80007ffe0ff */
[----:B------:R-:W-:-:S05]  /*2490*/  SEL R0, R0, R22, !P0 ;  /* 0x0000001600007207 */ /* 0x000fca0004000000 */
[----:B------:R-:W-:-:S05]  /*24a0*/  IMAD.SHL.U32 R190, R0, 0x2, RZ ;  /* 0x0000000200be7824 */ /* 0x000fca00078e00ff */
[----:B------:R1:W-:Y:S04]  /*24b0*/  @P4 STS [R190], RZ ;  /* 0x000000ffbe004388 */ /* 0x0003e80000000800 */
        /* <DEDUP_REMOVED lines=16> */
[----:B------:R1:W-:Y:S01]  /*25c0*/  @!P4 LDGSTS.E.BYPASS.LTC128B.128 [R190+0x4000], [R194.64+0x100] ;  /* 0x04000100c2becfae */ /* 0x0003e2000b901d46 */
[----:B------:R-:W-:-:S03]  /*25d0*/  @!P2 IMAD.IADD R0, R11, 0x1, R4 ;  /* 0x000000010b00a824 */ /* 0x000fc600078e0204 */
        /* <DEDUP_REMOVED lines=12> */
[----:B------:R-:W-:-:S03]  /*26a0*/  @!P2 LEA R4, P6, R10, c[0x0][0x170], 0x1 ;  /* 0x00005c000a04aa11 */ /* 0x000fc600078c08ff */
        /* <DEDUP_REMOVED lines=37> */
[----:B------:R-:W-:-:S03]  /*2900*/  ISETP.GE.AND P2, PT, R201, R20, PT ;  /* 0x00000014c900720c */ /* 0x000fc60003f46270 */
[----:B----4-:R4:W2:Y:S04]  /*2910*/  LDG.E.64 R4, [R230.64+0x8] ;  /* 0x00000806e6047981 */ /* 0x0108a8000c1e1b00 */
[----:B----4-:R-:W4:Y:S01]  /*2920*/  LDG.E.64 R230, [R230.64] ;  /* 0x00000006e6e67981 */ /* 0x010f22000c1e1b00 */
[----:B------:R-:W-:Y:S02]  /*2930*/  @!P1 IADD3 R3, R17, R19, RZ ;  /* 0x0000001311039210 */ /* 0x000fe40007ffe0ff */
[----:B------:R-:W-:-:S04]  /*2940*/  @!P1 LEA R2, P5, R16, c[0x0][0x170], 0x1 ;  /* 0x00005c0010029a11 */ /* 0x000fc800078a08ff */
[----:B------:R-:W-:Y:S02]  /*2950*/  @!P1 LEA.HI.X R3, R16, c[0x0][0x174], R3, 0x1, P5 ;  /* 0x00005d0010039a11 */ /* 0x000fe400028f0c03 */
[----:B------:R-:W-:-:S03]  /*2960*/  IADD3 R0, R201, 0x8, RZ ;  /* 0x00000008c9007810 */ /* 0x000fc60007ffe0ff */
[----:B------:R-:W-:Y:S01]  /*2970*/  @!PT LDS RZ, [RZ] ;  /* 0x00000000fffff984 */ /* 0x000fe20000000800 */
[----:B------:R-:W-:Y:S01]  /*2980*/  @!PT LDS RZ, [RZ] ;  /* 0x00000000fffff984 */ /* 0x000fe20000000800 */
[----:B------:R-:W-:Y:S01]  /*2990*/  @!PT LDS RZ, [RZ] ;  /* 0x00000000fffff984 */ /* 0x000fe20000000800 */
[----:B------:R1:W-:Y:S04]  /*29a0*/  @!P1 LDGSTS.E.BYPASS.LTC128B.128 [R196+0x19000], [R2.64] ;  /* 0x1900000002c49fae */ /* 0x0003e8000b901d46 */
[----:B------:R1:W-:Y:S04]  /*29b0*/  @!P1 LDGSTS.E.BYPASS.LTC128B.128 [R196+0x1b000], [R2.64+0x80] ;  /* 0x1b00008002c49fae */ /* 0x0003e8000b901d46 */
[----:B------:R1:W-:Y:S01]  /*29c0*/  @!P1 LDGSTS.E.BYPASS.LTC128B.128 [R196+0x1d000], [R2.64+0x100] ;  /* 0x1d00010002c49fae */ /* 0x0003e2000b901d46 */
[----:B------:R-:W-:Y:S01]  /*29d0*/  ISETP.GE.AND P1, PT, R0, R20, PT ;  /* 0x000000140000720c */ /* 0x000fe20003f26270 */
[----:B------:R-:W-:Y:S01]  /*29e0*/  IMAD R0, R32, c[0x0][0x1c0], R33 ;  /* 0x0000700020007a24 */ /* 0x000fe200078e0221 */
[----:B------:R-:W-:Y:S01]  /*29f0*/  MOV R203, 0x7f800000 ;  /* 0x7f80000000cb7802 */ /* 0x000fe20000000f00 */
[----:B------:R-:W-:Y:S01]  /*2a00*/  IMAD.MOV.U32 R202, RZ, RZ, 0x7f800000 ;  /* 0x7f800000ffca7424 */ /* 0x000fe200078e00ff */
[----:B------:R-:W0:Y:S01]  /*2a10*/  LDGDEPBAR ;  /* 0x00000000000079af */ /* 0x000e220000000000 */
[----:B------:R-:W-:-:S02]  /*2a20*/  IMAD.SHL.U32 R0, R0, 0x20, RZ ;  /* 0x0000002000007824 */ /* 0x000fc400078e00ff */
[----:B-1----:R-:W-:-:S05]  /*2a30*/  IMAD.WIDE R2, R201, 0x4, R198 ;  /* 0x00000004c9027825 */ /* 0x002fca00078e02c6 */
[----:B------:R1:W5:Y:S04]  /*2a40*/  @!P2 LDG.E R202, [R2.64] ;  /* 0x0000000602caa981 */ /* 0x000368000c1e1900 */
[----:B------:R1:W5:Y:S02]  /*2a50*/  @!P1 LDG.E R203, [R2.64+0x20] ;  /* 0x0000200602cb9981 */ /* 0x000364000c1e1900 */
[----:B-1----:R-:W-:Y:S02]  /*2a60*/  SHF.R.S32.HI R2, RZ, 0x1f, R0 ;  /* 0x0000001fff027819 */ /* 0x002fe40000011400 */
[--C-:B------:R-:W-:Y:S01]  /*2a70*/  SHF.R.S32.HI R3, RZ, 0x1f, R31.reuse ;  /* 0x0000001fff037819 */ /* 0x100fe2000001141f */
[----:B------:R-:W-:Y:S02]  /*2a80*/  IMAD.MOV.U32 R185, RZ, RZ, 0x20 ;  /* 0x00000020ffb97424 */ /* 0x000fe400078e00ff */
[----:B------:R-:W-:Y:S01]  /*2a90*/  IMAD.SHL.U32 R176, R187, 0x2, RZ ;  /* 0x00000002bbb07824 */ /* 0x000fe200078e00ff */
        /* <DEDUP_REMOVED lines=47> */
[----:B--2---:R-:W-:-:S02]  /*2d90*/  IADD3 R210, P2, P1, R0, R4, R31 ;  /* 0x0000000400d27210 */ /* 0x004fc4000795e01f */
[----:B------:R-:W-:-:S04]  /*2da0*/  IADD3 R0, R186, 0x3000, RZ ;  /* 0x00003000ba007810 */ /* 0x000fc80007ffe0ff */
[----:B------:R-:W-:-:S05]  /*2db0*/  SEL R0, R0, R186, !P0 ;  /* 0x000000ba00007207 */ /* 0x000fca0004000000 */
[----:B------:R-:W-:Y:S01]  /*2dc0*/  IMAD.SHL.U32 R168, R0, 0x2, RZ ;  /* 0x0000000200a87824 */ /* 0x000fe200078e00ff */
[----:B------:R-:W-:-:S05]  /*2dd0*/  MOV R0, c[0x0][0x22c] ;  /* 0x00008b0000007a02 */ /* 0x000fca0000000f00 */
[----:B------:R-:W-:Y:S01]  /*2de0*/  IMAD R0, R0, c[0x0][0x1c0], RZ ;  /* 0x0000700000007a24 */ /* 0x000fe200078e02ff */
[----:B------:R-:W-:Y:S02]  /*2df0*/  IADD3.X R239, R2, R5, R3, P2, P1 ;  /* 0x0000000502ef7210 */ /* 0x000fe400017e2403 */
[----:B------:R-:W-:Y:S01]  /*2e00*/  IADD3 R2, R187, 0x3000, RZ ;  /* 0x00003000bb027810 */ /* 0x000fe20007ffe0ff */
[----:B------:R-:W-:Y:S01]  /*2e10*/  IMAD.SHL.U32 R229, R0, 0x10, RZ ;  /* 0x0000001000e57824 */ /* 0x000fe200078e00ff */
[----:B------:R-:W-:Y:S01]  /*2e20*/  IADD3 R3, R234, 0x40, R18 ;  /* 0x00000040ea037810 */ /* 0x000fe20007ffe012 */
[----:B------:R-:W-:Y:S01]  /*2e30*/  IMAD.SHL.U32 R197, R0, 0x8, RZ ;  /* 0x0000000800c57824 */ /* 0x000fe200078e00ff */
[----:B------:R-:W-:Y:S02]  /*2e40*/  SEL R2, R2, R187, !P0 ;  /* 0x000000bb02027207 */ /* 0x000fe40004000000 */
[C---:B------:R-:W-:Y:S02]  /*2e50*/  IADD3 R251, R229.reuse, 0x20, RZ ;  /* 0x00000020e5fb7810 */ /* 0x040fe40007ffe0ff */
[----:B------:R-:W-:-:S02]  /*2e60*/  IADD3 R248, R229, 0x80, RZ ;  /* 0x00000080e5f87810 */ /* 0x000fc40007ffe0ff */
[C---:B------:R-:W-:Y:S02]  /*2e70*/  IADD3 R250, R229.reuse, 0x40, RZ ;  /* 0x00000040e5fa7810 */ /* 0x040fe40007ffe0ff */
[C---:B------:R-:W-:Y:S02]  /*2e80*/  IADD3 R249, R229.reuse, 0x60, RZ ;  /* 0x00000060e5f97810 */ /* 0x040fe40007ffe0ff */
[----:B------:R-:W-:Y:S01]  /*2e90*/  IADD3 R247, R229, 0xa0, RZ ;  /* 0x000000a0e5f77810 */ /* 0x000fe20007ffe0ff */
[----:B------:R-:W-:Y:S01]  /*2ea0*/  IMAD.SHL.U32 R175, R2, 0x2, RZ ;  /* 0x0000000202af7824 */ /* 0x000fe200078e00ff */
[----:B------:R-:W-:Y:S01]  /*2eb0*/  IADD3 R237, R3, -R200, RZ ;  /* 0x800000c803ed7210 */ /* 0x000fe20007ffe0ff */
[C---:B------:R-:W-:Y:S01]  /*2ec0*/  IMAD.IADD R244, R197.reuse, 0x1, R251 ;  /* 0x00000001c5f47824 */ /* 0x040fe200078e02fb */
[C---:B------:R-:W-:Y:S01]  /*2ed0*/  IADD3 R242, R197.reuse, R249, RZ ;  /* 0x000000f9c5f27210 */ /* 0x040fe20007ffe0ff */
[C---:B------:R-:W-:Y:S01]  /*2ee0*/  IMAD.IADD R241, R197.reuse, 0x1, R248 ;  /* 0x00000001c5f17824 */ /* 0x040fe200078e02f8 */
[C---:B----4-:R-:W-:Y:S01]  /*2ef0*/  IADD3 R4, R230.reuse, -0x61c88647, RZ ;  /* 0x9e3779b9e6047810 */ /* 0x050fe20007ffe0ff */
[----:B------:R-:W-:Y:S01]  /*2f00*/  IMAD.IADD R243, R197, 0x1, R250 ;  /* 0x00000001c5f37824 */ /* 0x000fe200078e02fa */
[----:B------:R-:W-:Y:S01]  /*2f10*/  IADD3 R3, R231, -0x4498517b, RZ ;  /* 0xbb67ae85e7037810 */ /* 0x000fe20007ffe0ff */
[----:B------:R-:W-:Y:S01]  /*2f20*/  IMAD.IADD R240, R197, 0x1, R247 ;  /* 0x00000001c5f07824 */ /* 0x000fe200078e02f7 */
[----:B------:R-:W-:-:S02]  /*2f30*/  IADD3 R2, R230, 0x3c6ef372, RZ ;  /* 0x3c6ef372e6027810 */ /* 0x000fc40007ffe0ff */
[C---:B------:R-:W-:Y:S02]  /*2f40*/  IADD3 R4, R231.reuse, 0x76cf5d0a, RZ ;  /* 0x76cf5d0ae7047810 */ /* 0x040fe40007ffe0ff */
[C---:B------:R-:W-:Y:S02]  /*2f50*/  IADD3 R3, R230.reuse, -0x255992d5, RZ ;  /* 0xdaa66d2be6037810 */ /* 0x040fe40007ffe0ff */
[C---:B------:R-:W-:Y:S02]  /*2f60*/  IADD3 R2, R231.reuse, 0x32370b8f, RZ ;  /* 0x32370b8fe7027810 */ /* 0x040fe40007ffe0ff */
[C---:B------:R-:W-:Y:S02]  /*2f70*/  IADD3 R4, R230.reuse, 0x78dde6e4, RZ ;  /* 0x78dde6e4e6047810 */ /* 0x040fe40007ffe0ff */
[----:B------:R-:W-:Y:S02]  /*2f80*/  IADD3 R3, R231, -0x126145ec, RZ ;  /* 0xed9eba14e7037810 */ /* 0x000fe40007ffe0ff */
[----:B------:R-:W-:Y:S01]  /*2f90*/  IADD3 R2, R230, 0x1715609d, RZ ;  /* 0x1715609de6027810 */ /* 0x000fe20007ffe0ff */
[----:B------:R-:W-:Y:S01]  /*2fa0*/  IMAD.IADD R5, R197, 0x1, R243 ;  /* 0x00000001c5057824 */ /* 0x000fe200078e02f3 */
[----:B---3--:R-:W-:-:S02]  /*2fb0*/  R2P PR, R21, 0x6 ;  /* 0x0000000615007804 */ /* 0x008fc40000000000 */
[----:B------:R-:W-:Y:S01]  /*2fc0*/  IADD3 R4, R231, -0x56f99767, RZ ;  /* 0xa9066899e7047810 */ /* 0x000fe20007ffe0ff */
[----:B------:R-:W-:Y:S01]  /*2fd0*/  IMAD.IADD R4, R197, 0x1, R242 ;  /* 0x00000001c5047824 */ /* 0x000fe200078e02f2 */
[----:B------:R-:W-:Y:S02]  /*2fe0*/  IADD3 R3, R230, -0x4ab325aa, RZ ;  /* 0xb54cda56e6037810 */ /* 0x000fe40007ffe0ff */
[----:B------:R-:W-:Y:S01]  /*2ff0*/  IADD3 R2, R231, 0x646e171e, RZ ;  /* 0x646e171ee7027810 */ /* 0x000fe20007ffe0ff */
[C---:B------:R-:W-:Y:S01]  /*3000*/  IMAD.IADD R2, R197.reuse, 0x1, R240 ;  /* 0x00000001c5027824 */ /* 0x040fe200078e02f0 */
[C---:B------:R-:W-:Y:S02]  /*3010*/  IADD3 R6, R197.reuse, R244, RZ ;  /* 0x000000f4c5067210 */ /* 0x040fe40007ffe0ff */
[C---:B------:R-:W-:Y:S01]  /*3020*/  IADD3 R3, R197.reuse, R241, RZ ;  /* 0x000000f1c5037210 */ /* 0x040fe20007ffe0ff */
[----:B------:R-:W-:Y:S01]  /*3030*/  IMAD.IADD R217, R197, 0x1, R4 ;  /* 0x00000001c5d97824 */ /* 0x000fe200078e0204 */
[----:B------:R-:W-:Y:S01]  /*3040*/  SEL R185, R185, 0xffffffe0, !P1 ;  /* 0xffffffe0b9b97807 */ /* 0x000fe20004800000 */
[C---:B------:R-:W-:Y:S01]  /*3050*/  IMAD.IADD R221, R197.reuse, 0x1, R6 ;  /* 0x00000001c5dd7824 */ /* 0x040fe200078e0206 */
[C---:B------:R-:W-:Y:S01]  /*3060*/  IADD3 R219, R197.reuse, R5, RZ ;  /* 0x00000005c5db7210 */ /* 0x040fe20007ffe0ff */
[C---:B------:R-:W-:Y:S01]  /*3070*/  IMAD.IADD R215, R197.reuse, 0x1, R3 ;  /* 0x00000001c5d77824 */ /* 0x040fe200078e0203 */
[----:B------:R-:W-:Y:S01]  /*3080*/  IADD3 R213, R197, R2, RZ ;  /* 0x00000002c5d57210 */ /* 0x000fe20007ffe0ff */
[----:B------:R-:W-:Y:S01]  /*3090*/  IMAD.IADD R182, R181, 0x1, R185 ;  /* 0x00000001b5b67824 */ /* 0x000fe200078e02b9 */
[----:B------:R-:W-:Y:S01]  /*30a0*/  SEL R180, R180, 0xffffffc0, !P2 ;  /* 0xffffffc0b4b47807 */ /* 0x000fe20005000000 */
[----:B------:R-:W-:Y:S01]  /*30b0*/  IMAD.IADD R177, R185, 0x1, R176 ;  /* 0x00000001b9b17824 */ /* 0x000fe200078e02b0 */
[C---:B------:R-:W-:Y:S01]  /*30c0*/  IADD3 R216, R197.reuse, R217, RZ ;  /* 0x000000d9c5d87210 */ /* 0x040fe20007ffe0ff */
[----:B------:R-:W-:-:S02]  /*30d0*/  IMAD.IADD R220, R197, 0x1, R221 ;  /* 0x00000001c5dc7824 */ /* 0x000fc400078e02dd */
[C---:B------:R-:W-:Y:S02]  /*30e0*/  IMAD.IADD R214, R197.reuse, 0x1, R215 ;  /* 0x00000001c5d67824 */ /* 0x040fe400078e02d7 */
[C---:B------:R-:W-:Y:S02]  /*30f0*/  IMAD.IADD R218, R197.reuse, 0x1, R219 ;  /* 0x00000001c5da7824 */ /* 0x040fe400078e02db */
[----:B------:R-:W-:Y:S01]  /*3100*/  IMAD.IADD R212, R197, 0x1, R213 ;  /* 0x00000001c5d47824 */ /* 0x000fe200078e02d5 */
[----:B------:R-:W-:Y:S01]  /*3110*/  CS2R R30, SRZ ;  /* 0x00000000001e7805 */ /* 0x000fe2000001ff00 */
[----:B------:R-:W-:Y:S01]  /*3120*/  CS2R R20, SRZ ;  /* 0x0000000000147805 */ /* 0x000fe2000001ff00 */
[----:B------:R-:W-:Y:S01]  /*3130*/  IMAD.WIDE.U32 R210, R210, -0x2daee0ad, RZ ;  /* 0xd2511f53d2d27825 */ /* 0x000fe200078e00ff */
[----:B------:R-:W-:Y:S02]  /*3140*/  IADD3 R183, R181, R180, RZ ;  /* 0x000000b4b5b77210 */ /* 0x000fe40007ffe0ff */
[C---:B------:R-:W-:Y:S01]  /*3150*/  IADD3 R184, R180.reuse, R182, RZ ;  /* 0x000000b6b4b87210 */ /* 0x040fe20007ffe0ff */
[C---:B------:R-:W-:Y:S01]  /*3160*/  IMAD.IADD R179, R180.reuse, 0x1, R176 ;  /* 0x00000001b4b37824 */ /* 0x040fe200078e02b0 */
[----:B------:R-:W-:Y:S01]  /*3170*/  IADD3 R178, R180, R177, RZ ;  /* 0x000000b1b4b27210 */ /* 0x000fe20007ffe0ff */
[C---:B------:R-:W-:Y:S01]  /*3180*/  IMAD.IADD R225, R197.reuse, 0x1, R218 ;  /* 0x00000001c5e17824 */ /* 0x040fe200078e02da */
[C---:B------:R-:W-:Y:S01]  /*3190*/  IADD3 R226, R197.reuse, R220, RZ ;  /* 0x000000dcc5e27210 */ /* 0x040fe20007ffe0ff */
[C---:B------:R-:W-:Y:S01]  /*31a0*/  IMAD.IADD R224, R197.reuse, 0x1, R216 ;  /* 0x00000001c5e07824 */ /* 0x040fe200078e02d8 */
[C---:B------:R-:W-:Y:S01]  /*31b0*/  IADD3 R223, R197.reuse, R214, RZ ;  /* 0x000000d6c5df7210 */ /* 0x040fe20007ffe0ff */
[----:B------:R-:W-:-:S02]  /*31c0*/  IMAD.IADD R222, R197, 0x1, R212 ;  /* 0x00000001c5de7824 */ /* 0x000fc400078e02d4 */
.L_x_638:
[----:B------:R-:W0:Y:S01]  /*31d0*/  LDGDEPBAR ;  /* 0x00000000000079af */ /* 0x000e220000000000 */
[C---:B------:R-:W-:Y:S01]  /*31e0*/  IMAD.IADD R0, R175.reuse, 0x1, R185 ;  /* 0x00000001af007824 */ /* 0x040fe200078e02b9 */
        /* <DEDUP_REMOVED lines=88> */
[----:B------:R-:W-:Y:S02]  /*3770*/  ISETP.LT.AND P6, PT, R238, R200, P6 ;  /* 0x000000c8ee00720c */ /* 0x000fe400037c1270 */
        /* <DEDUP_REMOVED lines=43> */
[----:B------:R-:W-:Y:S01]  /*3a30*/  IADD3 R86, R230, 0x78dde6e4, RZ ;  /* 0x78dde6e4e6567810 */ /* 0x000fe20007ffe0ff */
        /* <DEDUP_REMOVED lines=164> */
[----:B------:R-:W-:Y:S03]  /*4480*/  FSETP.GE.FTZ.AND P3, PT, R80, RZ, PT ;  /* 0x000000ff5000720b */ /* 0x000fe60003f76000 */
        /* <DEDUP_REMOVED lines=112> */
[C---:B-1----:R-:W-:Y:S08]  /*4b90*/  HMMA.16816.F32.BF16 R12, R68.reuse, R72, R12 ;  /* 0x00000048440c723c */ /* 0x042ff0000004180c */
[----:B------:R-:W-:Y:S07]  /*4ba0*/  HMMA.16816.F32.BF16 R16, R68, R74, R16 ;  /* 0x0000004a4410723c */ /* 0x000fee0000041810 */
[----:B------:R-:W-:Y:S09]  /*4bb0*/  FMUL.FTZ R70, R85, R8 ;  /* 0x0000000855467220 */ /* 0x000ff20000410000 */
[C---:B------:R-:W-:Y:S02]  /*4bc0*/  FADD.FTZ R5, -R2.reuse, R12 ;  /* 0x0000000c02057221 */ /* 0x040fe40000010100 */
[----:B------:R-:W-:Y:S03]  /*4bd0*/  FADD.FTZ R4, -R2, R13 ;  /* 0x0000000d02047221 */ /* 0x000fe60000010100 */
[-C--:B------:R-:W-:Y:S02]  /*4be0*/  FSEL R5, R5, R2.reuse, P4 ;  /* 0x0000000205057208 */ /* 0x080fe40002000000 */
[-C--:B------:R-:W-:Y:S01]  /*4bf0*/  FSEL R4, R4, R2.reuse, P3 ;  /* 0x0000000204047208 */ /* 0x080fe20001800000 */
[----:B------:R-:W-:Y:S01]  /*4c00*/  FADD.FTZ R3, -R2, R16 ;  /* 0x0000001002037221 */ /* 0x000fe20000010100 */
[----:B------:R-:W-:Y:S01]  /*4c10*/  FSETP.GE.FTZ.AND P4, PT, R86, RZ, PT ;  /* 0x000000ff5600720b */ /* 0x000fe20003f96000 */
[----:B------:R-:W-:Y:S01]  /*4c20*/  FMUL.FTZ R71, R83, R5 ;  /* 0x0000000553477220 */ /* 0x000fe20000410000 */
[----:B------:R-:W-:Y:S01]  /*4c30*/  FSETP.GE.FTZ.AND P3, PT, R82, RZ, PT ;  /* 0x000000ff5200720b */ /* 0x000fe20003f76000 */
[----:B------:R-:W-:Y:S01]  /*4c40*/  FADD.FTZ R5, -R0, R11 ;  /* 0x0000000b00057221 */ /* 0x000fe20000010100 */
[----:B------:R-:W-:Y:S01]  /*4c50*/  FSEL R3, R3, R2, P2 ;  /* 0x0000000203037208 */ /* 0x000fe20001000000 */
[----:B------:R-:W-:Y:S01]  /*4c60*/  @P1 FADD.FTZ R2, -R2, R17 ;  /* 0x0000001102021221 */ /* 0x000fe20000010100 */
[----:B------:R-:W-:Y:S01]  /*4c70*/  FSETP.GE.FTZ.AND P1, PT, R90, RZ, PT ;  /* 0x000000ff5a00720b */ /* 0x000fe20003f36000 */
[----:B------:R-:W-:Y:S01]  /*4c80*/  FMUL.FTZ R69, R80, R4 ;  /* 0x0000000450457220 */ /* 0x000fe20000410000 */
[----:B------:R-:W-:Y:S01]  /*4c90*/  FSEL R5, R5, R0, P4 ;  /* 0x0000000005057208 */ /* 0x000fe20002000000 */
[----:B------:R-:W-:Y:S01]  /*4ca0*/  FMUL.FTZ R68, R78, R3 ;  /* 0x000000034e447220 */ /* 0x000fe20000410000 */
[----:B------:R-:W-:Y:S01]  /*4cb0*/  ISETP.GT.AND P4, PT, R191, R227, PT ;  /* 0x000000e3bf00720c */ /* 0x000fe20003f84270 */
[----:B------:R-:W-:Y:S01]  /*4cc0*/  FADD.FTZ R3, -R0, R7 ;  /* 0x0000000700037221 */ /* 0x000fe20000010100 */
[----:B------:R-:W-:Y:S01]  /*4cd0*/  FSETP.GE.FTZ.AND P2, PT, R91, RZ, PT ;  /* 0x000000ff5b00720b */ /* 0x000fe20003f56000 */
[----:B------:R-:W-:Y:S01]  /*4ce0*/  FMUL.FTZ R17, R76, R2 ;  /* 0x000000024c117220 */ /* 0x000fe20000410000 */
[-C--:B------:R-:W-:Y:S01]  /*4cf0*/  FSEL R2, R10, R0.reuse, P0 ;  /* 0x000000000a027208 */ /* 0x080fe20000000000 */
[----:B------:R-:W-:Y:S01]  /*4d00*/  FADD.FTZ R4, -R0, R14 ;  /* 0x0000000e00047221 */ /* 0x000fe20000010100 */
[----:B------:R-:W-:Y:S01]  /*4d10*/  FSETP.GE.FTZ.AND P0, PT, R77, RZ, PT ;  /* 0x000000ff4d00720b */ /* 0x000fe20003f16000 */
[----:B------:R-:W-:Y:S01]  /*4d20*/  FMUL.FTZ R11, R86, R5 ;  /* 0x00000005560b7220 */ /* 0x000fe20000410000 */
[----:B------:R-:W-:Y:S01]  /*4d30*/  FSEL R3, R3, R0, P1 ;  /* 0x0000000003037208 */ /* 0x000fe20000800000 */
[----:B------:R-:W-:Y:S01]  /*4d40*/  FMUL.FTZ R12, R87, R2 ;  /* 0x00000002570c7220 */ /* 0x000fe20000410000 */
[-C--:B------:R-:W-:Y:S01]  /*4d50*/  FSEL R6, R6, R0.reuse, P2 ;  /* 0x0000000006067208 */ /* 0x080fe20001000000 */
[----:B------:R-:W-:Y:S01]  /*4d60*/  FADD.FTZ R2, -R0, R18 ;  /* 0x0000001200027221 */ /* 0x000fe20000010100 */
[----:B------:R-:W-:Y:S01]  /*4d70*/  FSETP.GE.FTZ.AND P2, PT, R81, RZ, PT ;  /* 0x000000ff5100720b */ /* 0x000fe20003f56000 */
[----:B------:R-:W-:Y:S01]  /*4d80*/  FMUL.FTZ R13, R90, R3 ;  /* 0x000000035a0d7220 */ /* 0x000fe20000410000 */
[----:B------:R-:W-:Y:S01]  /*4d90*/  FSETP.GE.FTZ.AND P1, PT, R79, RZ, PT ;  /* 0x000000ff4f00720b */ /* 0x000fe20003f36000 */
[----:B------:R-:W-:Y:S01]  /*4da0*/  FADD.FTZ R3, -R0, R15 ;  /* 0x0000000f00037221 */ /* 0x000fe20000010100 */
[----:B------:R-:W-:Y:S01]  /*4db0*/  FSEL R4, R4, R0, P3 ;  /* 0x0000000004047208 */ /* 0x000fe20001800000 */
[----:B------:R-:W-:Y:S01]  /*4dc0*/  FMUL.FTZ R16, R91, R6 ;  /* 0x000000065b107220 */ /* 0x000fe20000410000 */
[-C--:B------:R-:W-:Y:S02]  /*4dd0*/  FSEL R2, R2, R0.reuse, P1 ;  /* 0x0000000002027208 */ /* 0x080fe40000800000 */
[----:B------:R-:W-:Y:S01]  /*4de0*/  FSEL R3, R3, R0, P2 ;  /* 0x0000000003037208 */ /* 0x000fe20001000000 */
[----:B------:R-:W-:Y:S02]  /*4df0*/  @P0 FADD.FTZ R0, -R0, R19 ;  /* 0x0000001300000221 */ /* 0x000fe40000010100 */
        /* <DEDUP_REMOVED lines=11> */
[C---:B------:R-:W-:Y:S02]  /*4eb0*/  LEA R3, P0, R2.reuse, R194, 0x1 ;  /* 0x000000c202037211 */ /* 0x040fe400078008ff */
        /* <DEDUP_REMOVED lines=18> */
.L_x_636:
        /* <DEDUP_REMOVED lines=107> */
.L_x_637:
[----:B------:R-:W-:Y:S01]  /*5690*/  LDSM.16.M88.4 R96, [R181] ;  /* 0x00000000b560783b */ /* 0x000fe20000000200 */
[----:B-1----:R-:W-:Y:S03]  /*56a0*/  @P4 IADD3 R2, P0, R198, -0x100, RZ ;  /* 0xffffff00c6024810 */ /* 0x002fe60007f1e0ff */
[----:B------:R-:W1:Y:S02]  /*56b0*/  LDSM.16.MT88.4 R16, [R0+0x12000] ;  /* 0x012000000010783b */ /* 0x000e640000004200 */
[----:B------:R-:W-:Y:S01]  /*56c0*/  @P4 IMAD.MOV.U32 R198, RZ, RZ, R2 ;  /* 0x000000ffffc64224 */ /* 0x000fe200078e0002 */
[CC--:B------:R-:W-:Y:S01]  /*56d0*/  LEA R2, P1, R197.reuse, R188.reuse, 0x2 ;  /* 0x000000bcc5027211 */ /* 0x0c0fe200078210ff */
[----:B------:R-:W2:Y:S03]  /*56e0*/  LDSM.16.M88.4 R92, [R181+0x1000] ;  /* 0x00100000b55c783b */ /* 0x000ea60000000200 */
[-C--:B------:R-:W-:Y:S01]  /*56f0*/  LEA.HI.X.SX32 R3, R197, R189.reuse, 0x2, P1 ;  /* 0x000000bdc5037211 */ /* 0x080fe200008f16ff */
        /* <DEDUP_REMOVED lines=115> */
[-C--:B---3--:R-:W-:Y:S02]  /*5e30*/  LEA.HI.X.SX32 R11, R157, R189.reuse, 0x2, P0 ;  /* 0x000000bd9d0b7211 */ /* 0x088fe400000f16ff */
        /* <DEDUP_REMOVED lines=15> */
[CC--:B-1----:R-:W-:Y:S02]  /*5f30*/  LEA R8, P2, R219.reuse, R188.reuse, 0x2 ;  /* 0x000000bcdb087211 */ /* 0x0c2fe400078410ff */
[CC--:B--2---:R-:W-:Y:S02]  /*5f40*/  LEA R4, P0, R250.reuse, R188.reuse, 0x2 ;  /* 0x000000bcfa047211 */ /* 0x0c4fe400078010ff */
        /* <DEDUP_REMOVED lines=76> */
[----:B------:R-:W-:Y:S02]  /*6410*/  LEA.HI.X.SX32 R7, R213, R189, 0x2, P2 ;  /* 0x000000bdd5077211 */ /* 0x000fe400010f16ff */
[----:B------:R-:W-:Y:S01]  /*6420*/  ISETP.GT.AND P2, PT, R191, R227, PT ;  /* 0x000000e3bf00720c */ /* 0x000fe20003f44270 */
[----:B------:R-:W-:Y:S01]  /*6430*/  RED.E.ADD.F32.FTZ.RN.STRONG.GPU [R10.64], R99 ;  /* 0x000000630a00798e */ /* 0x000fe2000c10e786 */
[CC--:B---3--:R-:W-:Y:S03]  /*6440*/  LEA R2, P0, R222.reuse, R188.reuse, 0x2 ;  /* 0x000000bcde027211 */ /* 0x0c8fe600078010ff */
[----:B------:R-:W-:Y:S01]  /*6450*/  RED.E.ADD.F32.FTZ.RN.STRONG.GPU [R8.64], R92 ;  /* 0x0000005c0800798e */ /* 0x000fe2000c10e786 */
[-C--:B------:R-:W-:Y:S02]  /*6460*/  LEA.HI.X.SX32 R3, R222, R189.reuse, 0x2, P0 ;  /* 0x000000bdde037211 */ /* 0x080fe400000f16ff */
[----:B------:R-:W-:Y:S01]  /*6470*/  ISETP.NE.U32.AND P0, PT, R0, 0x1, PT ;  /* 0x000000010000780c */ /* 0x000fe20003f05070 */
[----:B------:R-:W-:Y:S01]  /*6480*/  RED.E.ADD.F32.FTZ.RN.STRONG.GPU [R6.64], R93 ;  /* 0x0000005d0600798e */ /* 0x000fe2000c10e786 */
[C---:B------:R-:W-:Y:S03]  /*6490*/  IADD3 R0, R168.reuse, -0x6000, RZ ;  /* 0xffffa000a8007810 */ /* 0x040fe60007ffe0ff */
[----:B------:R-:W-:Y:S08]  /*64a0*/  LDSM.16.MT88.4 R8, [R168] ;  /* 0x00000000a808783b */ /* 0x000ff00000004200 */
        /* <DEDUP_REMOVED lines=71> */
[----:B------:R-:W-:Y:S01]  /*6920*/  FMUL.FTZ R68, R48, c[0x0][0x2dc] ;  /* 0x0000b70030447a20 */ /* 0x000fe20000410000 */
[----:B------:R-:W-:Y:S01]  /*6930*/  ISETP.NE.AND P0, PT, R252, -0x1, PT ;  /* 0xfffffffffc00780c */ /* 0x000fe20003f05270 */
[----:B------:R-:W-:-:S02]  /*6940*/  FMUL.FTZ R13, R43, c[0x0][0x2dc] ;  /* 0x0000b7002b0d7a20 */ /* 0x000fc40000410000 */
[----:B------:R-:W-:Y:S01]  /*6950*/  FMUL.FTZ R48, R44, c[0x0][0x2dc] ;  /* 0x0000b7002c307a20 */ /* 0x000fe20000410000 */
[----:B------:R-:W1:Y:S01]  /*6960*/  S2R R157, SR_CTAID.Y ;  /* 0x00000000009d7919 */ /* 0x000e620000002600 */
[----:B------:R-:W-:Y:S02]  /*6970*/  FMUL.FTZ R15, R39, c[0x0][0x2dc] ;  /* 0x0000b700270f7a20 */ /* 0x000fe40000410000 */
[----:B------:R-:W-:Y:S01]  /*6980*/  FMUL.FTZ R70, R40, c[0x0][0x2dc] ;  /* 0x0000b70028467a20 */ /* 0x000fe20000410000 */
[----:B------:R-:W2:Y:S01]  /*6990*/  S2R R96, SR_CTAID.Y ;  /* 0x0000000000607919 */ /* 0x000ea20000002600 */
[----:B------:R-:W-:Y:S02]  /*69a0*/  FMUL.FTZ R100, R100, c[0x0][0x2e0] ;  /* 0x0000b80064647a20 */ /* 0x000fe40000410000 */
[----:B------:R-:W-:Y:S02]  /*69b0*/  FMUL.FTZ R44, R101, c[0x0][0x2e0] ;  /* 0x0000b800652c7a20 */ /* 0x000fe40000410000 */
[----:B------:R-:W-:-:S02]  /*69c0*/  FMUL.FTZ R102, R102, c[0x0][0x2e0] ;  /* 0x0000b80066667a20 */ /* 0x000fc40000410000 */
[----:B------:R-:W-:Y:S01]  /*69d0*/  FMUL.FTZ R43, R103, c[0x0][0x2e0] ;  /* 0x0000b800672b7a20 */ /* 0x000fe20000410000 */
[----:B------:R-:W-:Y:S01]  /*69e0*/  F2FP.BF16.PACK_AB R44, R44, R100 ;  /* 0x000000642c2c723e */ /* 0x000fe200000010ff */
[----:B------:R-:W-:Y:S02]  /*69f0*/  FMUL.FTZ R14, R41, c[0x0][0x2dc] ;  /* 0x0000b700290e7a20 */ /* 0x000fe40000410000 */
        /* <DEDUP_REMOVED lines=23> */
[----:B-1----:R-:W-:Y:S01]  /*6b70*/  SHF.R.S32.HI R97, RZ, 0x1f, R157 ;  /* 0x0000001fff617819 */ /* 0x002fe2000001149d */
        /* <DEDUP_REMOVED lines=17> */
[----:B------:R-:W-:Y:S01]  /*6c90*/  STS [R236+0x1400], R37 ;  /* 0x00140025ec007388 */ /* 0x000fe20000000800 */
[----:B------:R-:W-:Y:S02]  /*6ca0*/  FMUL.FTZ R118, R118, c[0x0][0x2e0] ;  /* 0x0000b80076767a20 */ /* 0x000fe40000410000 */
        /* <DEDUP_REMOVED lines=19> */
[----:B------:R-:W-:-:S02]  /*6de0*/  FMUL.FTZ R120, R120, c[0x0][0x2e0] ;  /* 0x0000b80078787a20 */ /* 0x000fc40000410000 */
[----:B------:R-:W-:Y:S01]  /*6df0*/  FMUL.FTZ R34, R121, c[0x0][0x2e0] ;  /* 0x0000b80079227a20 */ /* 0x000fe20000410000 */
[----:B------:R-:W-:Y:S01]  /*6e00*/  STS [R236+0x2400], R31 ;  /* 0x0024001fec007388 */ /* 0x000fe20000000800 */
[----:B------:R-:W-:Y:S01]  /*6e10*/  FMUL.FTZ R122, R122, c[0x0][0x2e0] ;  /* 0x0000b8007a7a7a20 */ /* 0x000fe20000410000 */
[----:B------:R-:W-:Y:S01]  /*6e20*/  F2FP.BF16.PACK_AB R17, R17, R73 ;  /* 0x000000491111723e */ /* 0x000fe200000010ff */
[----:B------:R-:W-:Y:S01]  /*6e30*/  FMUL.FTZ R33, R123, c[0x0][0x2e0] ;  /* 0x0000b8007b217a20 */ /* 0x000fe20000410000 */
[----:B------:R-:W-:Y:S01]  /*6e40*/  F2FP.BF16.PACK_AB R34, R34, R120 ;  /* 0x000000782222723e */ /* 0x000fe200000010ff */
        /* <DEDUP_REMOVED lines=112> */
[----:B------:R3:W-:Y:S01]  /*7550*/  STS [R236+0xb000], R2 ;  /* 0x00b00002ec007388 */ /* 0x0007e20000000800 */
[----:B-1----:R-:W-:-:S05]  /*7560*/  @P0 IADD3 R0, R232, R252, RZ ;  /* 0x000000fce8000210 */ /* 0x002fca0007ffe0ff */
[----:B---3--:R-:W-:-:S04]  /*7570*/  @P0 IMAD.WIDE.U32 R2, R0, c[0x0][0x3a0], RZ ;  /* 0x0000e80000020a25 */ /* 0x008fc800078e00ff */
[----:B------:R-:W-:Y:S01]  /*7580*/  @P0 IMAD R6, R0, c[0x0][0x3a4], R3 ;  /* 0x0000e90000060a24 */ /* 0x000fe200078e0203 */
[----:B------:R-:W-:Y:S01]  /*7590*/  @P0 MOV R5, R2 ;  /* 0x0000000200050202 */ /* 0x000fe20000000f00 */
[----:B------:R-:W-:Y:S05]  /*75a0*/  @P0 BRA `(.L_x_639) ;  /* 0x000000a000000947 */ /* 0x000fea0003800000 */
[----:B--2---:R-:W-:Y:S01]  /*75b0*/  SHF.R.S32.HI R0, RZ, 0x1f, R232 ;  /* 0x0000001fff007819 */ /* 0x004fe200000114e8 */
        /* <DEDUP_REMOVED lines=9> */
.L_x_639:
[----:B--2---:R-:W-:-:S05]  /*7650*/  @P0 IADD3 R0, R232, R252, RZ ;  /* 0x000000fce8000210 */ /* 0x004fca0007ffe0ff */
        /* <DEDUP_REMOVED lines=14> */
.L_x_640:
[----:B------:R-:W2:Y:S01]  /*7740*/  LDL.64 R2, [R1] ;  /* 0x0000000001027983 */ /* 0x000ea20000100a00 */
[C---:B------:R-:W-:Y:S01]  /*7750*/  SHF.L.U32 R0, R228.reuse, 0x6, RZ ;  /* 0x00000006e4007819 */ /* 0x040fe200000006ff */
[----:B------:R-:W-:Y:S01]  /*7760*/  IMAD R23, R228, -0x40, R200 ;  /* 0xffffffc0e4177824 */ /* 0x000fe200078e02c8 */
[----:B------:R-:W-:Y:S01]  /*7770*/  BSSY B0, `(.L_x_641) ;  /* 0x000002a000007945 */ /* 0x000fe20003800000 */
[----:B------:R-:W-:Y:S01]  /*7780*/  BAR.SYNC.DEFER_BLOCKING 0x0 ;  /* 0x0000000000007b1d */ /* 0x000fe20000010000 */
[----:B------:R-:W-:Y:S02]  /*7790*/  SHF.R.S32.HI R24, RZ, 0x1f, R0 ;  /* 0x0000001fff187819 */ /* 0x000fe40000011400 */
[----:B------:R-:W-:Y:S02]  /*77a0*/  ISETP.GE.AND P2, PT, R233, R23, PT ;  /* 0x00000017e900720c */ /* 0x000fe40003f46270 */
[----:B------:R-:W-:Y:S01]  /*77b0*/  SHF.R.S32.HI R65, RZ, 0x1f, R233 ;  /* 0x0000001fff417819 */ /* 0x000fe200000114e9 */
[----:B------:R-:W1:Y:S01]  /*77c0*/  S2R R66, SR_CTAID.Z ;  /* 0x0000000000427919 */ /* 0x000e620000002700 */
[----:B------:R-:W-:-:S04]  /*77d0*/  IMAD R4, R24, c[0x0][0x3a0], RZ ;  /* 0x0000e80018047a24 */ /* 0x000fc800078e02ff */
[----:B------:R-:W-:Y:S01]  /*77e0*/  IMAD R4, R0, c[0x0][0x3a4], R4 ;  /* 0x0000e90000047a24 */ /* 0x000fe200078e0204 */
[----:B------:R3:W4:Y:S04]  /*77f0*/  LDS.128 R36, [R196+0x13000] ;  /* 0x01300000c4247984 */ /* 0x0007280000000c00 */
[----:B------:R3:W2:Y:S01]  /*7800*/  LDS.128 R32, [R196+0x15000] ;  /* 0x01500000c4207984 */ /* 0x0006a20000000c00 */
[----:B-1----:R-:W-:-:S03]  /*7810*/  SHF.R.S32.HI R64, RZ, 0x1f, R66 ;  /* 0x0000001fff407819 */ /* 0x002fc60000011442 */
[----:B------:R3:W1:Y:S04]  /*7820*/  LDS.128 R28, [R196+0x17000] ;  /* 0x01700000c41c7984 */ /* 0x0006680000000c00 */
[----:B------:R3:W1:Y:S04]  /*7830*/  LDS.128 R48, [R196+0x18000] ;  /* 0x01800000c4307984 */ /* 0x0006680000000c00 */
[----:B------:R3:W1:Y:S04]  /*7840*/  LDS.128 R60, [R196+0x19000] ;  /* 0x01900000c43c7984 */ /* 0x0006680000000c00 */
[----:B------:R3:W1:Y:S04]  /*7850*/  LDS.128 R44, [R196+0x1a000] ;  /* 0x01a00000c42c7984 */ /* 0x0006680000000c00 */
[----:B------:R3:W1:Y:S04]  /*7860*/  LDS.128 R56, [R196+0x1b000] ;  /* 0x01b00000c4387984 */ /* 0x0006680000000c00 */
[----:B------:R3:W1:Y:S04]  /*7870*/  LDS.128 R40, [R196+0x1c000] ;  /* 0x01c00000c4287984 */ /* 0x0006680000000c00 */
[----:B------:R3:W1:Y:S01]  /*7880*/  LDS.128 R52, [R196+0x1d000] ;  /* 0x01d00000c4347984 */ /* 0x0006620000000c00 */
[----:B--2---:R-:W-:-:S02]  /*7890*/  MOV R20, R2 ;  /* 0x0000000200147202 */ /* 0x004fc40000000f00 */
[----:B------:R-:W-:-:S05]  /*78a0*/  MOV R21, R3 ;  /* 0x0000000300157202 */ /* 0x000fca0000000f00 */
[----:B------:R-:W-:-:S05]  /*78b0*/  IMAD.WIDE.U32 R2, R0, c[0x0][0x3a0], R20 ;  /* 0x0000e80000027a25 */ /* 0x000fca00078e0014 */
[----:B------:R-:W-:-:S04]  /*78c0*/  IADD3 R2, P0, R5, R2, RZ ;  /* 0x0000000205027210 */ /* 0x000fc80007f1e0ff */
[----:B------:R-:W-:Y:S01]  /*78d0*/  IADD3.X R3, R6, R3, R4, P0, !PT ;  /* 0x0000000306037210 */ /* 0x000fe200007fe404 */
[----:B------:R-:W-:-:S04]  /*78e0*/  IMAD R6, R64, c[0x0][0x3b8], RZ ;  /* 0x0000ee0040067a24 */ /* 0x000fc800078e02ff */
[C---:B------:R-:W-:Y:S02]  /*78f0*/  IMAD R6, R66.reuse, c[0x0][0x3bc], R6 ;  /* 0x0000ef0042067a24 */ /* 0x040fe400078e0206 */
[----:B------:R-:W-:-:S05]  /*7900*/  IMAD.WIDE.U32 R4, R66, c[0x0][0x3b8], R2 ;  /* 0x0000ee0042047a25 */ /* 0x000fca00078e0002 */
[----:B------:R-:W-:Y:S01]  /*7910*/  IADD3 R22, R6, R5, RZ ;  /* 0x0000000506167210 */ /* 0x000fe20007ffe0ff */
        /* <DEDUP_REMOVED lines=15> */
.L_x_642:
[----:B-1-34-:R-:W-:Y:S05]  /*7a10*/  BSYNC B0 ;  /* 0x0000000000007941 */ /* 0x01afea0003800000 */
.L_x_641:
[----:B------:R-:W-:Y:S01]  /*7a20*/  IADD3 R2, R233, 0x20, RZ ;  /* 0x00000020e9027810 */ /* 0x000fe20007ffe0ff */
[----:B------:R-:W-:Y:S03]  /*7a30*/  BSSY B0, `(.L_x_643) ;  /* 0x000000f000007945 */ /* 0x000fe60003800000 */
[----:B------:R-:W-:-:S13]  /*7a40*/  ISETP.GE.AND P1, PT, R2, R23, PT ;  /* 0x000000170200720c */ /* 0x000fda0003f26270 */
        /* <DEDUP_REMOVED lines=13> */
.L_x_644:
[----:B------:R-:W-:Y:S05]  /*7b20*/  BSYNC B0 ;  /* 0x0000000000007941 */ /* 0x000fea0003800000 */
.L_x_643:
        /* <DEDUP_REMOVED lines=19> */
[----:B------:R1:W-:Y:S04]  /*7c60*/  STG.E.128 [R2.64], R48 ;  /* 0x0000003002007986 */ /* 0x0003e8000c101d06 */
[----:B------:R1:W-:Y:S04]  /*7c70*/  STG.E.128 [R2.64+0x80], R44 ;  /* 0x0000802c02007986 */ /* 0x0003e8000c101d06 */
[----:B------:R1:W-:Y:S02]  /*7c80*/  STG.E.128 [R2.64+0x100], R40 ;  /* 0x0001002802007986 */ /* 0x0003e4000c101d06 */
.L_x_646:
[----:B------:R-:W-:Y:S05]  /*7c90*/  BSYNC B0 ;  /* 0x0000000000007941 */ /* 0x000fea0003800000 */
.L_x_645:
        /* <DEDUP_REMOVED lines=14> */
.L_x_635:
[----:B------:R-:W-:Y:S05]  /*7d80*/  BSYNC B1 ;  /* 0x0000000000017941 */ /* 0x000fea0003800000 */
.L_x_621:
[----:B------:R-:W-:-:S04]  /*7d90*/  IADD3 R228, R228, c[0x0][0xc], RZ ;  /* 0x00000300e4e47a10 */ /* 0x000fc80007ffe0ff */
[----:B------:R-:W-:-:S13]  /*7da0*/  ISETP.GE.AND P0, PT, R228, UR5, PT ;  /* 0x00000005e4007c0c */ /* 0x000fda000bf06270 */
[----:B------:R-:W-:Y:S01]  /*7db0*/  @P0 CALL.REL.NOINC `(.L_x_647) ;  /* 0x0000001000000944 */ /* 0x000fe20003c00000 */
[----:B------:R-:W-:Y:S05]  /*7dc0*/  BRA `(.L_x_648) ;  /* 0xffff8ad000007947 */ /* 0x000fea000383ffff */
.L_x_647:
[----:B------:R-:W-:Y:S05]  /*7dd0*/  EXIT ;  /* 0x000000000000794d */ /* 0x000fea0003800000 */
.L_x_649:
        /* <DEDUP_REMOVED lines=10> */
.L_x_816:


//--------------------- .text._ZN5flash44flash_bwd_dq_dk_dv_loop_seqk_parallel_kernelI23Flash_bwd_kernel_traitsILi192ELi64ELi64ELi8ELi4ELi2ELi2ELb0ELb0EN7cutlass10bfloat16_tE19Flash_kernel_traitsILi192ELi64ELi64ELi8ES3_EELb0ELb1ELb0ELb0ELb0ELb1ELb1EEEvNS_16Flash_bwd_paramsE --------------------------
	.section	.text._ZN5flash44flash_bwd_dq_dk_dv_loop_seqk_parallel_kernelI23Flash_bwd_kernel_traitsILi192ELi64ELi64ELi8ELi4ELi2ELi2ELb0ELb0EN7cutlass10bfloat16_tE19Flash_kernel_traitsILi192ELi64ELi64ELi8ES3_EELb0ELb1ELb0ELb0ELb0ELb1ELb1EEEvNS_16Flash_bwd_paramsE,"ax",@progbits
	.sectioninfo	@"SHI_REGISTERS=255"
	.align	128
        .global         _ZN5flash44flash_bwd_dq_dk_dv_loop_seqk_parallel_kernelI23Flash_bwd_kernel_traitsILi192ELi64ELi64ELi8ELi4ELi2ELi2ELb0ELb0EN7cutlass10bfloat16_tE19Flash_kernel_traitsILi192ELi64ELi64ELi8ES3_EELb0ELb1ELb0ELb0ELb0ELb1ELb1EEEvNS_16Flash_bwd_paramsE
        .type           _ZN5flash44flash_bwd_dq_dk_dv_loop_seqk_parallel_kernelI23Flash_bwd_kernel_traitsILi192ELi64ELi64ELi8ELi4ELi2ELi2ELb0ELb0EN7cutlass10bfloat16_tE19Flash_kernel_traitsILi192ELi64ELi64ELi8ES3_EELb0ELb1ELb0ELb0ELb0ELb1ELb1EEEvNS_16Flash_bwd_paramsE,@function
        .size           _ZN5flash44flash_bwd_dq_dk_dv_loop_seqk_parallel_kernelI23Flash_bwd_kernel_traitsILi192ELi64ELi64ELi8ELi4ELi2ELi2ELb0ELb0EN7cutlass10bfloat16_tE19Flash_kernel_traitsILi192ELi64ELi64ELi8ES3_EELb0ELb1ELb0ELb0ELb0ELb1ELb1EEEvNS_16Flash_bwd_paramsE,(.L_x_817 - _ZN5flash44flash_bwd_dq_dk_dv_loop_seqk_parallel_kernelI23Flash_bwd_kernel_traitsILi192ELi64ELi64ELi8ELi4ELi2ELi2ELb0ELb0EN7cutlass10bfloat16_tE19Flash_kernel_traitsILi192ELi64ELi64ELi8ES3_EELb0ELb1ELb0ELb0ELb0ELb1ELb1EEEvNS_16Flash_bwd_paramsE)
        .other          _ZN5flash44flash_bwd_dq_dk_dv_loop_seqk_parallel_kernelI23Flash_bwd_kernel_traitsILi192ELi64ELi64ELi8ELi4ELi2ELi2ELb0ELb0EN7cutlass10bfloat16_tE19Flash_kernel_traitsILi192ELi64ELi64ELi8ES3_EELb0ELb1ELb0ELb0ELb0ELb1ELb1EEEvNS_16Flash_bwd_paramsE,@"STO_CUDA_ENTRY STV_DEFAULT"
_ZN5flash44flash_bwd_dq_dk_dv_loop_seqk_parallel_kernelI23Flash_bwd_kernel_traitsILi192ELi64ELi64ELi8ELi4ELi2ELi2ELb0ELb0EN7cutlass10bfloat16_tE19Flash_kernel_traitsILi192ELi64ELi64ELi8ES3_EELb0ELb1ELb0ELb0ELb0ELb1ELb1EEEvNS_16Flash_bwd_paramsE:
.text._ZN5flash44flash_bwd_dq_dk_dv_loop_seqk_parallel_kernelI23Flash_bwd_kernel_traitsILi192ELi64ELi64ELi8ELi4ELi2ELi2ELb0ELb0EN7cutlass10bfloat16_tE19Flash_kernel_traitsILi192ELi64ELi64ELi8ES3_EELb0ELb1ELb0ELb0ELb0ELb1ELb1EEEvNS_16Flash_bwd_paramsE:
        /* <DEDUP_REMOVED lines=139> */
.L_x_678:
        /* <DEDUP_REMOVED lines=35> */
.L_x_650:
        /* <DEDUP_REMOVED lines=45> */
.L_x_652:
        /* <DEDUP_REMOVED lines=15> */
.L_x_653:
        /* <DEDUP_REMOVED lines=86> */
.L_x_654:
[----:B------:R-:W-:-:S04]  /*1400*/  IMAD R0, R34, c[0x0][0x1c0], R32 ;  /* 0x0000700022007a24 */ /* 0x000fc800078e0220 */
[----:B------:R-:W-:-:S03]  /*1410*/  IMAD R0, R0, c[0x0][0x224], RZ ;  /* 0x0000890000007a24 */ /* 0x000fc600078e02ff */
.L_x_655:
        /* <DEDUP_REMOVED lines=82> */
.L_x_657:
        /* <DEDUP_REMOVED lines=15> */
.L_x_658:
        /* <DEDUP_REMOVED lines=24> */
.L_x_660:
[----:B------:R-:W-:Y:S05]  /*1bb0*/  BSYNC B0 ;  /* 0x0000000000007941 */ /* 0x000fea0003800000 */
.L_x_659:
        /* <DEDUP_REMOVED lines=16> */
.L_x_662:
[----:B------:R-:W-:Y:S05]  /*1cc0*/  BSYNC B0 ;  /* 0x0000000000007941 */ /* 0x000fea0003800000 */
.L_x_661:
        /* <DEDUP_REMOVED lines=22> */
.L_x_664:
[----:B------:R-:W-:Y:S05]  /*1e30*/  BSYNC B0 ;  /* 0x0000000000007941 */ /* 0x000fea0003800000 */
.L_x_663:
        /* <DEDUP_REMOVED lines=14> */
.L_x_656:
        /* <DEDUP_REMOVED lines=285> */
.L_x_668:
[----:B------:R-:W0:Y:S01]  /*30f0*/  LDGDEPBAR ;  /* 0x00000000000079af */ /* 0x000e220000000000 */
[C---:B------:R-:W-:Y:S02]  /*3100*/  IADD3 R0, R175.reuse, R185, RZ ;  /* 0x000000b9af007210 */ /* 0x040fe40007ffe0ff */
[-C--:B------:R-:W-:Y:S02]  /*3110*/  IADD3 R2, R175, R180.reuse, RZ ;  /* 0x000000b4af027210 */ /* 0x080fe40007ffe0ff */
[----:B------:R-:W-:Y:S02]  /*3120*/  IADD3 R3, R0, R180, RZ ;  /* 0x000000b400037210 */ /* 0x000fe40007ffe0ff */
[----:B-----5:R-:W-:Y:S02]  /*3130*/  FSETP.NEU.FTZ.AND P0, PT, R198, -INF , PT ;  /* 0xff800000c600780b */ /* 0x020fe40003f1d000 */
[----:B------:R-:W-:Y:S02]  /*3140*/  MOV R158, c[0x0][0x22c] ;  /* 0x00008b00009e7a02 */ /* 0x000fe40000000f00 */
[----:B------:R-:W-:Y:S03]  /*3150*/  ISETP.GT.AND P4, PT, R196, R226, PT ;  /* 0x000000e2c400720c */ /* 0x000fe60003f84270 */
        /* <DEDUP_REMOVED lines=112> */
[CC--:B-1----:R-:W-:Y:S01]  /*3860*/  @!P2 IMNMX R5, R4.reuse, R204.reuse, PT ;  /* 0x000000cc0405a217 */ /* 0x0c2fe20003800200 */
[----:B------:R-:W-:Y:S01]  /*3870*/  FMUL.FTZ R15, R15, c[0x0][0x2ec] ;  /* 0x0000bb000f0f7a20 */ /* 0x000fe20000410000 */
[----:B------:R-:W-:Y:S01]  /*3880*/  @!P2 IADD3 R4, R4, 0x8, RZ ;  /* 0x000000080404a810 */ /* 0x000fe20007ffe0ff */
[----:B------:R-:W-:Y:S01]  /*3890*/  FMUL.FTZ R16, R16, c[0x0][0x2ec] ;  /* 0x0000bb0010107a20 */ /* 0x000fe20000410000 */
[-C--:B------:R-:W-:Y:S01]  /*38a0*/  @!P2 ISETP.GE.AND P1, PT, R3, R5.reuse, PT ;  /* 0x000000050300a20c */ /* 0x080fe20003f26270 */
        /* <DEDUP_REMOVED lines=13> */
[C---:B------:R-:W-:Y:S04]  /*3980*/  FSETP.NEU.FTZ.AND P0, PT, R199.reuse, -INF , PT ;  /* 0xff800000c700780b */ /* 0x040fe80003f1d000 */
        /* <DEDUP_REMOVED lines=106> */
[----:B------:R-:W-:Y:S04]  /*4030*/  STS [R201+0x20400], R3 ;  /* 0x02040003c9007388 */ /* 0x000fe80000000800 */
[----:B------:R1:W-:Y:S01]  /*4040*/  STS [R202+0x20000], R2 ;  /* 0x02000002ca007388 */ /* 0x0003e20000000800 */
[----:B----4-:R-:W-:Y:S05]  /*4050*/  F2FP.BF16.PACK_AB R0, R150, R151 ;  /* 0x000000979600723e */ /* 0x010fea00000010ff */
[----:B------:R2:W-:Y:S04]  /*4060*/  STS [R202+0x20400], R0 ;  /* 0x02040000ca007388 */ /* 0x0005e80000000800 */
[----:B------:R-:W-:Y:S08]  /*4070*/  LDSM.16.M88.4 R16, [R176+0xc000] ;  /* 0x00c00000b010783b */ /* 0x000ff00000000200 */
[----:B------:R-:W3:Y:S08]  /*4080*/  LDSM.16.M88.4 R8, [R169+0x18000] ;  /* 0x01800000a908783b */ /* 0x000ef00000000200 */
[----:B------:R-:W3:Y:S08]  /*4090*/  LDSM.16.M88.4 R68, [R169+0x18800] ;  /* 0x01880000a944783b */ /* 0x000ef00000000200 */
[----:B-1----:R-:W4:Y:S04]  /*40a0*/  LDG.E R2, [R76.64] ;  /* 0x000000064c027981 */ /* 0x002f28000c1e1900 */
[----:B------:R-:W-:Y:S08]  /*40b0*/  LDSM.16.M88.4 R72, [R177+0xc000] ;  /* 0x00c00000b148783b */ /* 0x000ff00000000200 */
[----:B--2---:R-:W2:Y:S01]  /*40c0*/  LDG.E R0, [R76.64+0x20] ;  /* 0x000020064c007981 */ /* 0x004ea2000c1e1900 */
[C---:B---3--:R-:W-:Y:S08]  /*40d0*/  HMMA.16816.F32.BF16 R4, R16.reuse, R8, RZ ;  /* 0x000000081004723c */ /* 0x048ff000000418ff */
[C---:B------:R-:W-:Y:S08]  /*40e0*/  HMMA.16816.F32.BF16 R8, R16.reuse, R10, RZ ;  /* 0x0000000a1008723c */ /* 0x040ff000000418ff */
[C---:B------:R-:W-:Y:S08]  /*40f0*/  HMMA.16816.F32.BF16 R12, R16.reuse, R68, RZ ;  /* 0x00000044100c723c */ /* 0x040ff000000418ff */
        /* <DEDUP_REMOVED lines=76> */
[C---:B----4-:R-:W-:Y:S02]  /*45c0*/  FADD.FTZ R3, -R2.reuse, R5 ;  /* 0x0000000502037221 */ /* 0x050fe40000010100 */
[----:B------:R-:W-:Y:S02]  /*45d0*/  FADD.FTZ R4, -R2, R4 ;  /* 0x0000000402047221 */ /* 0x000fe40000010100 */
[----:B------:R-:W-:Y:S02]  /*45e0*/  FMUL.FTZ R3, R148, R3 ;  /* 0x0000000394037220 */ /* 0x000fe40000410000 */
[----:B------:R-:W-:Y:S02]  /*45f0*/  FMUL.FTZ R4, R94, R4 ;  /* 0x000000045e047220 */ /* 0x000fe40000410000 */
[C---:B------:R-:W-:Y:S02]  /*4600*/  FADD.FTZ R5, -R2.reuse, R8 ;  /* 0x0000000802057221 */ /* 0x040fe40000010100 */
[----:B------:R-:W-:Y:S02]  /*4610*/  FADD.FTZ R8, -R2, R9 ;  /* 0x0000000902087221 */ /* 0x000fe40000010100 */
[----:B------:R-:W-:Y:S02]  /*4620*/  FMUL.FTZ R5, R99, R5 ;  /* 0x0000000563057220 */ /* 0x000fe40000410000 */
[----:B------:R-:W-:Y:S01]  /*4630*/  FMUL.FTZ R8, R97, R8 ;  /* 0x0000000861087220 */ /* 0x000fe20000410000 */
[C---:B-1----:R-:W-:Y:S07]  /*4640*/  HMMA.16816.F32.BF16 R12, R68.reuse, R72, R12 ;  /* 0x00000048440c723c */ /* 0x042fee000004180c */
[----:B------:R-:W-:Y:S01]  /*4650*/  FFMA.FTZ R72, -R89, R89, 1 ;  /* 0x3f80000059487423 */ /* 0x000fe20000010159 */
[----:B------:R-:W-:Y:S04]  /*4660*/  HMMA.16816.F32.BF16 R16, R68, R74, R16 ;  /* 0x0000004a4410723c */ /* 0x000fe80000041810 */
[----:B------:R-:W-:Y:S03]  /*4670*/  FMUL.FTZ R72, R72, c[0x0][0x2ec] ;  /* 0x0000bb0048487a20 */ /* 0x000fe60000410000 */
[----:B------:R-:W-:Y:S02]  /*4680*/  FFMA.FTZ R71, -R83, R83, 1 ;  /* 0x3f80000053477423 */ /* 0x000fe40000010153 */
[----:B------:R-:W-:Y:S03]  /*4690*/  FMUL.FTZ R72, R4, R72 ;  /* 0x0000004804487220 */ /* 0x000fe60000410000 */
[----:B------:R-:W-:Y:S02]  /*46a0*/  FMUL.FTZ R71, R71, c[0x0][0x2ec] ;  /* 0x0000bb0047477a20 */ /* 0x000fe40000410000 */
[----:B------:R-:W-:Y:S02]  /*46b0*/  FFMA.FTZ R4, -R81, R81, 1 ;  /* 0x3f80000051047423 */ /* 0x000fe40000010151 */
[----:B------:R-:W-:Y:S02]  /*46c0*/  FMUL.FTZ R71, R3, R71 ;  /* 0x0000004703477220 */ /* 0x000fe40000410000 */
[----:B------:R-:W-:Y:S02]  /*46d0*/  FFMA.FTZ R3, -R82, R82, 1 ;  /* 0x3f80000052037423 */ /* 0x000fe40000010152 */
[C---:B------:R-:W-:Y:S02]  /*46e0*/  FADD.FTZ R12, -R2.reuse, R12 ;  /* 0x0000000c020c7221 */ /* 0x040fe40000010100 */
[C---:B------:R-:W-:Y:S02]  /*46f0*/  FADD.FTZ R9, -R2.reuse, R13 ;  /* 0x0000000d02097221 */ /* 0x040fe40000010100 */
[C---:B------:R-:W-:Y:S02]  /*4700*/  FADD.FTZ R68, -R2.reuse, R16 ;  /* 0x0000001002447221 */ /* 0x040fe40000010100 */
[----:B------:R-:W-:Y:S02]  /*4710*/  FADD.FTZ R17, -R2, R17 ;  /* 0x0000001102117221 */ /* 0x000fe40000010100 */
[----:B------:R-:W-:Y:S02]  /*4720*/  FMUL.FTZ R16, R3, c[0x0][0x2ec] ;  /* 0x0000bb0003107a20 */ /* 0x000fe40000410000 */
[----:B------:R-:W-:Y:S02]  /*4730*/  FMUL.FTZ R13, R4, c[0x0][0x2ec] ;  /* 0x0000bb00040d7a20 */ /* 0x000fe40000410000 */
[----:B------:R-:W-:Y:S02]  /*4740*/  FMUL.FTZ R16, R5, R16 ;  /* 0x0000001005107220 */ /* 0x000fe40000410000 */
[----:B------:R-:W-:Y:S02]  /*4750*/  FFMA.FTZ R70, -R88, R88, 1 ;  /* 0x3f80000058467423 */ /* 0x000fe40000010158 */
[----:B------:R-:W-:Y:S02]  /*4760*/  FFMA.FTZ R69, -R80, R80, 1 ;  /* 0x3f80000050457423 */ /* 0x000fe40000010150 */
[----:B------:R-:W-:Y:S02]  /*4770*/  FMUL.FTZ R4, R96, R68 ;  /* 0x0000004460047220 */ /* 0x000fe40000410000 */
[----:B------:R-:W-:Y:S02]  /*4780*/  FMUL.FTZ R5, R95, R17 ;  /* 0x000000115f057220 */ /* 0x000fe40000410000 */
[----:B------:R-:W-:Y:S02]  /*4790*/  FFMA.FTZ R68, -R79, R79, 1 ;  /* 0x3f8000004f447423 */ /* 0x000fe4000001014f */
[----:B------:R-:W-:Y:S02]  /*47a0*/  FFMA.FTZ R17, -R78, R78, 1 ;  /* 0x3f8000004e117423 */ /* 0x000fe4000001014e */
        /* <DEDUP_REMOVED lines=8> */
[C---:B--2---:R-:W-:Y:S02]  /*4830*/  FADD.FTZ R2, -R0.reuse, R6 ;  /* 0x0000000600027221 */ /* 0x044fe40000010100 */
[----:B------:R-:W-:Y:S02]  /*4840*/  FADD.FTZ R3, -R0, R7 ;  /* 0x0000000700037221 */ /* 0x000fe40000010100 */
[----:B------:R-:W-:Y:S02]  /*4850*/  FMUL.FTZ R68, R4, R68 ;  /* 0x0000004404447220 */ /* 0x000fe40000410000 */
[----:B------:R-:W-:Y:S02]  /*4860*/  FMUL.FTZ R17, R5, R17 ;  /* 0x0000001105117220 */ /* 0x000fe40000410000 */
[----:B------:R-:W-:Y:S02]  /*4870*/  FFMA.FTZ R4, -R93, R93, 1 ;  /* 0x3f8000005d047423 */ /* 0x000fe4000001015d */
[----:B------:R-:W-:Y:S02]  /*4880*/  FFMA.FTZ R5, -R92, R92, 1 ;  /* 0x3f8000005c057423 */ /* 0x000fe4000001015c */
[----:B------:R-:W-:Y:S02]  /*4890*/  FADD.FTZ R9, -R0, R11 ;  /* 0x0000000b00097221 */ /* 0x000fe40000010100 */
[----:B------:R-:W-:Y:S02]  /*48a0*/  FFMA.FTZ R7, -R90, R90, 1 ;  /* 0x3f8000005a077423 */ /* 0x000fe4000001015a */
[----:B------:R-:W-:Y:S02]  /*48b0*/  FMUL.FTZ R2, R157, R2 ;  /* 0x000000029d027220 */ /* 0x000fe40000410000 */
[----:B------:R-:W-:Y:S02]  /*48c0*/  FMUL.FTZ R3, R155, R3 ;  /* 0x000000039b037220 */ /* 0x000fe40000410000 */
[----:B------:R-:W-:Y:S02]  /*48d0*/  FMUL.FTZ R4, R4, c[0x0][0x2ec] ;  /* 0x0000bb0004047a20 */ /* 0x000fe40000410000 */
[----:B------:R-:W-:Y:S02]  /*48e0*/  FMUL.FTZ R5, R5, c[0x0][0x2ec] ;  /* 0x0000bb0005057a20 */ /* 0x000fe40000410000 */
[----:B------:R-:W-:Y:S02]  /*48f0*/  FMUL.FTZ R9, R152, R9 ;  /* 0x0000000998097220 */ /* 0x000fe40000410000 */
[----:B------:R-:W-:Y:S02]  /*4900*/  FMUL.FTZ R7, R7, c[0x0][0x2ec] ;  /* 0x0000bb0007077a20 */ /* 0x000fe40000410000 */
[----:B------:R-:W-:Y:S02]  /*4910*/  FMUL.FTZ R13, R8, R13 ;  /* 0x0000000d080d7220 */ /* 0x000fe40000410000 */
[----:B------:R-:W-:Y:S02]  /*4920*/  FADD.FTZ R6, -R0, R10 ;  /* 0x0000000a00067221 */ /* 0x000fe40000010100 */
[----:B------:R-:W-:Y:S02]  /*4930*/  FMUL.FTZ R4, R2, R4 ;  /* 0x0000000402047220 */ /* 0x000fe40000410000 */
[----:B------:R-:W-:Y:S02]  /*4940*/  FMUL.FTZ R5, R3, R5 ;  /* 0x0000000503057220 */ /* 0x000fe40000410000 */
[C---:B------:R-:W-:Y:S02]  /*4950*/  FADD.FTZ R3, -R0.reuse, R14 ;  /* 0x0000000e00037221 */ /* 0x040fe40000010100 */
[C---:B------:R-:W-:Y:S02]  /*4960*/  FADD.FTZ R14, -R0.reuse, R15 ;  /* 0x0000000f000e7221 */ /* 0x040fe40000010100 */
[----:B------:R-:W-:Y:S02]  /*4970*/  FFMA.FTZ R8, -R91, R91, 1 ;  /* 0x3f8000005b087423 */ /* 0x000fe4000001015b */
[C---:B------:R-:W-:Y:S02]  /*4980*/  FADD.FTZ R18, -R0.reuse, R18 ;  /* 0x0000001200127221 */ /* 0x040fe40000010100 */
        /* <DEDUP_REMOVED lines=47> */
.L_x_666:
        /* <DEDUP_REMOVED lines=107> */
.L_x_667:
        /* <DEDUP_REMOVED lines=461> */
.L_x_669:
        /* <DEDUP_REMOVED lines=15> */
.L_x_670:
        /* <DEDUP_REMOVED lines=43> */
.L_x_672:
[----:B------:R-:W-:Y:S05]  /*73a0*/  BSYNC B0 ;  /* 0x0000000000007941 */ /* 0x000fea0003800000 */
.L_x_671:
        /* <DEDUP_REMOVED lines=17> */
.L_x_674:
[----:B------:R-:W-:Y:S05]  /*74c0*/  BSYNC B0 ;  /* 0x0000000000007941 */ /* 0x000fea0003800000 */
.L_x_673:
        /* <DEDUP_REMOVED lines=22> */
.L_x_676:
[----:B------:R-:W-:Y:S05]  /*7630*/  BSYNC B0 ;  /* 0x0000000000007941 */ /* 0x000fea0003800000 */
.L_x_675:
        /* <DEDUP_REMOVED lines=14> */
.L_x_665:
[----:B------:R-:W-:Y:S05]  /*7720*/  BSYNC B1 ;  /* 0x0000000000017941 */ /* 0x000fea0003800000 */
.L_x_651:
[----:B------:R-:W-:-:S04]  /*7730*/  IADD3 R230, R230, c[0x0][0xc], RZ ;  /* 0x00000300e6e67a10 */ /* 0x000fc80007ffe0ff */
[----:B------:R-:W-:-:S13]  /*7740*/  ISETP.GE.AND P0, PT, R230, UR4, PT ;  /* 0x00000004e6007c0c */ /* 0x000fda000bf06270 */
[----:B------:R-:W-:Y:S01]  /*7750*/  @P0 CALL.REL.NOINC `(.L_x_677) ;  /* 0x0000001000000944 */ /* 0x000fe20003c00000 */
[----:B------:R-:W-:Y:S05]  /*7760*/  BRA `(.L_x_678) ;  /* 0xffff914000007947 */ /* 0x000fea000383ffff */
.L_x_677:
[----:B------:R-:W-:Y:S05]  /*7770*/  EXIT ;  /* 0x000000000000794d */ /* 0x000fea0003800000 */
.L_x_679:
        /* <DEDUP_REMOVED lines=16> */
.L_x_817:


//--------------------- .text._ZN5flash44flash_bwd_dq_dk_dv_loop_seqk_parallel_kernelI23Flash_bwd_kernel_traitsILi192ELi64ELi64ELi8ELi4ELi2ELi2ELb0ELb0EN7cutlass10bfloat16_tE19Flash_kernel_traitsILi192ELi64ELi64ELi8ES3_EELb1ELb1ELb0ELb1ELb0ELb0ELb0EEEvNS_16Flash_bwd_paramsE --------------------------
	.section	.text._ZN5flash44flash_bwd_dq_dk_dv_loop_seqk_parallel_kernelI23Flash_bwd_kernel_traitsILi192ELi64ELi64ELi8ELi4ELi2ELi2ELb0ELb0EN7cutlass10bfloat16_tE19Flash_kernel_traitsILi192ELi64ELi64ELi8ES3_EELb1ELb1ELb0ELb1ELb0ELb0ELb0EEEvNS_16Flash_bwd_paramsE,"ax",@progbits
	.sectioninfo	@"SHI_REGISTERS=255"
	.align	128
        .global         _ZN5flash44flash_bwd_dq_dk_dv_loop_seqk_parallel_kernelI23Flash_bwd_kernel_traitsILi192ELi64ELi64ELi8ELi4ELi2ELi2ELb0ELb0EN7cutlass10bfloat16_tE19Flash_kernel_traitsILi192ELi64ELi64ELi8ES3_EELb1ELb1ELb0ELb1ELb0ELb0ELb0EEEvNS_16Flash_bwd_paramsE
        .type           _ZN5flash44flash_bwd_dq_dk_dv_loop_seqk_parallel_kernelI23Flash_bwd_kernel_traitsILi192ELi64ELi64ELi8ELi4ELi2ELi2ELb0ELb0EN7cutlass10bfloat16_tE19Flash_kernel_traitsILi192ELi64ELi64ELi8ES3_EELb1ELb1ELb0ELb1ELb0ELb0ELb0EEEvNS_16Flash_bwd_paramsE,@function
        .size           _ZN5flash44flash_bwd_dq_dk_dv_loop_seqk_parallel_kernelI23Flash_bwd_kernel_traitsILi192ELi64ELi64ELi8ELi4ELi2ELi2ELb0ELb0EN7cutlass10bfloat16_tE19Flash_kernel_traitsILi192ELi64ELi64ELi8ES3_EELb1ELb1ELb0ELb1ELb0ELb0ELb0EEEvNS_16Flash_bwd_paramsE,(.L_x_818 - _ZN5flash44flash_bwd_dq_dk_dv_loop_seqk_parallel_kernelI23Flash_bwd_kernel_traitsILi192ELi64ELi64ELi8ELi4ELi2ELi2ELb0ELb0EN7cutlass10bfloat16_tE19Flash_kernel_traitsILi192ELi64ELi64ELi8ES3_EELb1ELb1ELb0ELb1ELb0ELb0ELb0EEEvNS_16Flash_bwd_paramsE)
        .other          _ZN5flash44flash_bwd_dq_dk_dv_loop_seqk_parallel_kernelI23Flash_bwd_kernel_traitsILi192ELi64ELi64ELi8ELi4ELi2ELi2ELb0ELb0EN7cutlass10bfloat16_tE19Flash_kernel_traitsILi192ELi64ELi64ELi8ES3_EELb1ELb1ELb0ELb1ELb0ELb0ELb0EEEvNS_16Flash_bwd_paramsE,@"STO_CUDA_ENTRY STV_DEFAULT"
_ZN5flash44flash_bwd_dq_dk_dv_loop_seqk_parallel_kernelI23Flash_bwd_kernel_traitsILi192ELi64ELi64ELi8ELi4ELi2ELi2ELb0ELb0EN7cutlass10bfloat16_tE19Flash_kernel_traitsILi192ELi64ELi64ELi8ES3_EELb1ELb1ELb0ELb1ELb0ELb0ELb0EEEvNS_16Flash_bwd_paramsE:
.text._ZN5flash44flash_bwd_dq_dk_dv_loop_seqk_parallel_kernelI23Flash_bwd_kernel_traitsILi192ELi64ELi64ELi8ELi4ELi2ELi2ELb0ELb0EN7cutlass10bfloat16_tE19Flash_kernel_traitsILi192ELi64ELi64ELi8ES3_EELb1ELb1ELb0ELb1ELb0ELb0ELb0EEEvNS_16Flash_bwd_paramsE:
        /* <DEDUP_REMOVED lines=18> */
[CC--:B------:R-:W-:Y:S02]  /*0120*/  LEA.HI R11, R2.reuse, R8.reuse, RZ, 0x3 ;  /* 0x00000008020b7211 */ /* 0x0c0fe400078f18ff */
[CC--:B------:R-:W-:Y:S02]  /*0130*/  LEA.HI R4, R2.reuse, R8.reuse, RZ, 0x4 ;  /* 0x0000000802047211 */ /* 0x0c0fe400078f20ff */
[CC--:B------:R-:W-:Y:S02]  /*0140*/  LEA.HI R13, R2.reuse, R8.reuse, RZ, 0x7 ;  /* 0x00000008020d7211 */ /* 0x0c0fe400078f38ff */
[CC--:B------:R-:W-:Y:S02]  /*0150*/  LEA.HI R14, R2.reuse, R8.reuse, RZ, 0x6 ;  /* 0x00000008020e7211 */ /* 0x0c0fe400078f30ff */
[----:B------:R-:W-:-:S02]  /*0160*/  LEA.HI R2, R2, R8, RZ, 0x2 ;  /* 0x0000000802027211 */ /* 0x000fc400078f10ff */
[----:B------:R-:W-:Y:S02]  /*0170*/  LOP3.LUT R3, R0, 0xffffffe0, RZ, 0xc0, !PT ;  /* 0xffffffe000037812 */ /* 0x000fe400078ec0ff */
[----:B------:R-:W-:Y:S02]  /*0180*/  LOP3.LUT R5, R11, 0xfffffff8, RZ, 0xc0, !PT ;  /* 0xfffffff80b057812 */ /* 0x000fe400078ec0ff */
[----:B------:R-:W-:Y:S01]  /*0190*/  LOP3.LUT R6, R4, 0xfffffff0, RZ, 0xc0, !PT ;  /* 0xfffffff004067812 */ /* 0x000fe200078ec0ff */
[----:B------:R-:W-:Y:S01]  /*01a0*/  IMAD.IADD R10, R8, 0x1, -R3 ;  /* 0x00000001080a7824 */ /* 0x000fe200078e0a03 */
        /* <DEDUP_REMOVED lines=8> */
[----:B------:R-:W-:-:S02]  /*0230*/  LEA.HI R0, R0, R3, RZ, 0x1 ;  /* 0x0000000300007211 */ /* 0x000fc400078f08ff */
[--C-:B------:R-:W-:Y:S02]  /*0240*/  SHF.R.S32.HI R7, RZ, 0x2, R2.reuse ;  /* 0x00000002ff077819 */ /* 0x100fe40000011402 */
[----:B------:R-:W-:Y:S02]  /*0250*/  LOP3.LUT R0, R0, 0xfffffffe, RZ, 0xc0, !PT ;  /* 0xfffffffe00007812 */ /* 0x000fe400078ec0ff */
[----:B------:R-:W-:Y:S02]  /*0260*/  SHF.R.S32.HI R2, RZ, 0x1f, R2 ;  /* 0x0000001fff027819 */ /* 0x000fe40000011402 */
[----:B------:R-:W-:Y:S01]  /*0270*/  SHF.R.S32.HI R245, RZ, 0x3, R11 ;  /* 0x00000003fff57819 */ /* 0x000fe2000001140b */
[----:B------:R-:W-:Y:S01]  /*0280*/  IMAD.IADD R181, R3, 0x1, -R0 ;  /* 0x0000000103b57824 */ /* 0x000fe200078e0a00 */
[----:B------:R-:W-:Y:S02]  /*0290*/  LEA.HI R4, R4, R6, RZ, 0x1 ;  /* 0x0000000604047211 */ /* 0x000fe400078f08ff */
[----:B------:R-:W-:Y:S01]  /*02a0*/  LEA.HI R8, R8, R3, RZ, 0x2 ;  /* 0x0000000308087211 */ /* 0x000fe200078f10ff */
[----:B------:R-:W-:Y:S01]  /*02b0*/  IMAD.SHL.U32 R0, R245, 0x40, RZ ;  /* 0x00000040f5007824 */ /* 0x000fe200078e00ff */
[----:B------:R-:W-:-:S02]  /*02c0*/  LEA.HI R2, R2, R7, RZ, 0x3 ;  /* 0x0000000702027211 */ /* 0x000fc400078f18ff */
[----:B------:R-:W-:Y:S02]  /*02d0*/  LOP3.LUT R4, R4, 0xfffffffe, RZ, 0xc0, !PT ;  /* 0xfffffffe04047812 */ /* 0x000fe400078ec0ff */
[----:B------:R-:W-:Y:S02]  /*02e0*/  LOP3.LUT R8, R8, 0xfffffffc, RZ, 0xc0, !PT ;  /* 0xfffffffc08087812 */ /* 0x000fe400078ec0ff */
[----:B------:R-:W-:Y:S01]  /*02f0*/  LOP3.LUT R2, R2, 0xfffffff8, RZ, 0xc0, !PT ;  /* 0xfffffff802027812 */ /* 0x000fe200078ec0ff */
[----:B------:R-:W-:Y:S01]  /*0300*/  IMAD.IADD R12, R6, 0x1, -R4 ;  /* 0x00000001060c7824 */ /* 0x000fe200078e0a04 */
[----:B------:R-:W-:Y:S01]  /*0310*/  LOP3.LUT R0, R0, 0x1c0, RZ, 0xc0, !PT ;  /* 0x000001c000007812 */ /* 0x000fe200078ec0ff */
[----:B------:R-:W-:Y:S01]  /*0320*/  IMAD.IADD R16, R3, 0x1, -R8 ;  /* 0x0000000103107824 */ /* 0x000fe200078e0a08 */
[----:B------:R-:W-:Y:S01]  /*0330*/  LOP3.LUT P4, RZ, R5, 0x4, RZ, 0xc0, !PT ;  /* 0x0000000405ff7812 */ /* 0x000fe2000788c0ff */
[----:B------:R-:W-:Y:S01]  /*0340*/  IMAD.IADD R4, R7, 0x1, -R2 ;  /* 0x0000000107047824 */ /* 0x000fe200078e0a02 */
[----:B------:R-:W-:Y:S01]  /*0350*/  SHF.R.U32.HI R3, RZ, 0x3, R0 ;  /* 0x00000003ff037819 */ /* 0x000fe20000011600 */
[----:B------:R-:W-:Y:S01]  /*0360*/  IMAD.SHL.U32 R174, R12, 0x200, RZ ;  /* 0x000002000cae7824 */ /* 0x000fe200078e00ff */
[----:B------:R-:W-:Y:S01]  /*0370*/  LOP3.LUT R2, R0, 0x38, R204, 0xf8, !PT ;  /* 0x0000003800027812 */ /* 0x000fe200078ef8cc */
[C---:B------:R-:W-:Y:S01]  /*0380*/  IMAD.SHL.U32 R0, R5.reuse, 0x40, RZ ;  /* 0x0000004005007824 */ /* 0x040fe200078e00ff */
[----:B------:R-:W-:Y:S01]  /*0390*/  LOP3.LUT P3, RZ, R5, 0x2, RZ, 0xc0, !PT ;  /* 0x0000000205ff7812 */ /* 0x000fe2000786c0ff */
[----:B------:R-:W-:Y:S01]  /*03a0*/  STL [R1+0x28], R16 ;  /* 0x0000281001007387 */ /* 0x000fe20000100800 */
[----:B------:R-:W-:-:S02]  /*03b0*/  SHF.R.S32.HI R6, RZ, 0x1f, R10 ;  /* 0x0000001fff067819 */ /* 0x000fc4000001140a */
[----:B------:R-:W-:Y:S02]  /*03c0*/  SHF.R.S32.HI R5, RZ, 0x1f, R9 ;  /* 0x0000001fff057819 */ /* 0x000fe40000011409 */
[----:B------:R-:W-:Y:S01]  /*03d0*/  LOP3.LUT R7, R2, R3, RZ, 0x3c, !PT ;  /* 0x0000000302077212 */ /* 0x000fe200078e3cff */
[----:B------:R-:W-:Y:S01]  /*03e0*/  IMAD.SHL.U32 R2, R181, 0x10, RZ ;  /* 0x00000010b5027824 */ /* 0x000fe200078e00ff */
[----:B------:R-:W-:Y:S02]  /*03f0*/  LOP3.LUT R0, R0, 0x1c0, RZ, 0xc0, !PT ;  /* 0x000001c000007812 */ /* 0x000fe400078ec0ff */
[----:B------:R-:W-:Y:S02]  /*0400*/  LEA.HI R207, R6, R10, RZ, 0x2 ;  /* 0x0000000a06cf7211 */ /* 0x000fe400078f10ff */
[----:B------:R-:W-:Y:S02]  /*0410*/  LEA.HI R10, R5, R9, RZ, 0x3 ;  /* 0x00000009050a7211 */ /* 0x000fe400078f18ff */
[----:B------:R-:W-:-:S02]  /*0420*/  LOP3.LUT R5, R0, 0x10, R2, 0xf8, !PT ;  /* 0x0000001000057812 */ /* 0x000fc400078ef802 */
[----:B------:R-:W-:Y:S02]  /*0430*/  LOP3.LUT R2, R4, 0x1, RZ, 0xc0, !PT ;  /* 0x0000000104027812 */ /* 0x000fe400078ec0ff */
[----:B------:R-:W-:Y:S02]  /*0440*/  LOP3.LUT R171, R0, 0x8, R11, 0xf8, !PT ;  /* 0x0000000800ab7812 */ /* 0x000fe400078ef80b */
[----:B------:R-:W-:Y:S02]  /*0450*/  LOP3.LUT R3, R10, 0xfffffff8, RZ, 0xc0, !PT ;  /* 0xfffffff80a037812 */ /* 0x000fe400078ec0ff */
[----:B------:R-:W-:Y:S02]  /*0460*/  SHF.R.S32.HI R6, RZ, 0x7, R13 ;  /* 0x00000007ff067819 */ /* 0x000fe4000001140d */
[----:B------:R-:W-:Y:S01]  /*0470*/  SHF.R.U32.HI R0, RZ, 0x3, R0 ;  /* 0x00000003ff007819 */ /* 0x000fe20000011600 */
[----:B------:R-:W-:Y:S01]  /*0480*/  IMAD.IADD R9, R9, 0x1, -R3 ;  /* 0x0000000109097824 */ /* 0x000fe200078e0a03 */
[----:B------:R-:W-:Y:S01]  /*0490*/  ISETP.NE.U32.AND P0, PT, R2, 0x1, PT ;  /* 0x000000010200780c */ /* 0x000fe20003f05070 */
[----:B------:R-:W-:Y:S01]  /*04a0*/  IMAD R3, R6, 0x800, R174 ;  /* 0x0000080006037824 */ /* 0x000fe200078e02ae */
[----:B------:R-:W-:-:S02]  /*04b0*/  LOP3.LUT R171, R171, R0, RZ, 0x3c, !PT ;  /* 0x00000000abab7212 */ /* 0x000fc400078e3cff */
[----:B------:R-:W-:Y:S02]  /*04c0*/  SHF.R.S32.HI R2, RZ, 0x6, R14 ;  /* 0x00000006ff027819 */ /* 0x000fe4000001140e */
[C---:B------:R-:W-:Y:S01]  /*04d0*/  R2P PR, R4.reuse, 0x6 ;  /* 0x0000000604007804 */ /* 0x040fe20000000000 */
[----:B------:R-:W-:Y:S01]  /*04e0*/  IMAD.SHL.U32 R4, R4, 0x40, RZ ;  /* 0x0000004004047824 */ /* 0x000fe200078e00ff */
[----:B------:R-:W-:Y:S01]  /*04f0*/  LOP3.LUT R5, R5, 0x8, R11, 0xf8, !PT ;  /* 0x0000000805057812 */ /* 0x000fe200078ef80b */
[----:B------:R-:W-:Y:S01]  /*0500*/  IMAD.IADD R171, R3, 0x1, R171 ;  /* 0x0000000103ab7824 */ /* 0x000fe200078e02ab */
[----:B------:R-:W-:Y:S01]  /*0510*/  SEL R169, R169, 0xffffffe0, !P3 ;  /* 0xffffffe0a9a97807 */ /* 0x000fe20005800000 */
[----:B------:R-:W-:Y:S01]  /*0520*/  IMAD R3, R2, 0x200, R7 ;  /* 0x0000020002037824 */ /* 0x000fe200078e0207 */
[----:B------:R-:W-:Y:S01]  /*0530*/  LOP3.LUT R174, R174, R5, R0, 0xf6, !PT ;  /* 0x00000005aeae7212 */ /* 0x000fe200078ef600 */
[----:B------:R-:W-:Y:S01]  /*0540*/  IMAD.SHL.U32 R2, R2, 0x8, RZ ;  /* 0x0000000802027824 */ /* 0x000fe200078e00ff */
[----:B------:R-:W-:Y:S01]  /*0550*/  LOP3.LUT R0, R4, 0x1c0, RZ, 0xc0, !PT ;  /* 0x000001c004007812 */ /* 0x000fe200078ec0ff */
[----:B------:R-:W-:Y:S01]  /*0560*/  IMAD.SHL.U32 R5, R6, 0x20, RZ ;  /* 0x0000002006057824 */ /* 0x000fe200078e00ff */
[----:B------:R1:W-:Y:S01]  /*0570*/  STL [R1+0x30], R3 ;  /* 0x0000300301007387 */ /* 0x0003e20000100800 */
[----:B------:R-:W-:Y:S01]  /*0580*/  IMAD.SHL.U32 R4, R12, 0x20, RZ ;  /* 0x000000200c047824 */ /* 0x000fe200078e00ff */
[----:B------:R-:W-:Y:S01]  /*0590*/  LOP3.LUT R2, R2, 0x18, RZ, 0xc0, !PT ;  /* 0x0000001802027812 */ /* 0x000fe200078ec0ff */
[----:B------:R-:W-:Y:S01]  /*05a0*/  IMAD.SHL.U32 R6, R9, 0x40, RZ ;  /* 0x0000004009067824 */ /* 0x000fe200078e00ff */
[----:B------:R-:W-:Y:S01]  /*05b0*/  LOP3.LUT R5, R0, 0x20, R5, 0xf8, !PT ;  /* 0x0000002000057812 */ /* 0x000fe200078ef805 */
[----:B------:R-:W-:Y:S01]  /*05c0*/  IMAD.SHL.U32 R7, R15, 0x2, RZ ;  /* 0x000000020f077824 */ /* 0x000fe200078e00ff */
[----:B------:R-:W-:Y:S01]  /*05d0*/  LOP3.LUT R8, R2, 0x20, R4, 0xf8, !PT ;  /* 0x0000002002087812 */ /* 0x000fe200078ef804 */
[----:B------:R-:W-:Y:S01]  /*05e0*/  IMAD R169, R171, 0x2, R169 ;  /* 0x00000002aba97824 */ /* 0x000fe200078e02a9 */
[----:B------:R-:W-:Y:S01]  /*05f0*/  SEL R173, R173, 0xffffffc0, !P4 ;  /* 0xffffffc0adad7807 */ /* 0x000fe20006000000 */
[----:B------:R-:W-:Y:S01]  /*0600*/  IMAD R4, R16, 0x400, R7 ;  /* 0x0000040010047824 */ /* 0x000fe200078e0207 */
[----:B------:R-:W-:Y:S01]  /*0610*/  SEL R213, R213, 0x10, !P0 ;  /* 0x00000010d5d57807 */ /* 0x000fe20004000000 */
[C---:B------:R-:W-:Y:S01]  /*0620*/  IMAD.SHL.U32 R172, R171.reuse, 0x2, RZ ;  /* 0x00000002abac7824 */ /* 0x040fe200078e00ff */
[----:B------:R-:W-:Y:S01]  /*0630*/  SHF.R.S32.HI R207, RZ, 0x2, R207 ;  /* 0x00000002ffcf7819 */ /* 0x000fe200000114cf */
[----:B------:R-:W-:-:S02]  /*0640*/  IMAD R171, R171, 0x2, R173 ;  /* 0x00000002abab7824 */ /* 0x000fc400078e02ad */
[----:B------:R-:W-:Y:S02]  /*0650*/  IMAD.IADD R170, R173, 0x1, R169 ;  /* 0x00000001adaa7824 */ /* 0x000fe400078e02a9 */
[----:B------:R-:W-:Y:S02]  /*0660*/  IMAD R173, R174, 0x2, R173 ;  /* 0x00000002aead7824 */ /* 0x000fe400078e02ad */
[----:B------:R-:W-:Y:S02]  /*0670*/  IMAD R207, R16, 0x10, R207 ;  /* 0x0000001010cf7824 */ /* 0x000fe400078e02cf */
[----:B------:R-:W-:Y:S01]  /*0680*/  IMAD.SHL.U32 R174, R174, 0x2, RZ ;  /* 0x00000002aeae7824 */ /* 0x000fe200078e00ff */
[----:B-1----:R-:W-:-:S04]  /*0690*/  SHF.R.U32.HI R3, RZ, 0x3, R0 ;  /* 0x00000003ff037819 */ /* 0x002fc80000011600 */
[----:B------:R-:W-:Y:S02]  /*06a0*/  LOP3.LUT R9, R3, R0, R2, 0x1e, !PT ;  /* 0x0000000003097212 */ /* 0x000fe400078e1e02 */
[----:B------:R-:W-:Y:S01]  /*06b0*/  LOP3.LUT R0, R5, R3, RZ, 0x3c, !PT ;  /* 0x0000000305007212 */ /* 0x000fe200078e3cff */
[----:B------:R-:W-:Y:S01]  /*06c0*/  IMAD.SHL.U32 R5, R10, 0x40, RZ ;  /* 0x000000400a057824 */ /* 0x000fe200078e00ff */
        /* <DEDUP_REMOVED lines=24> */
.L_x_726:
[----:B-1--4-:R-:W1:Y:S01]  /*0850*/  S2R R34, SR_CTAID.Y ;  /* 0x0000000000227919 */ /* 0x012e620000002600 */
[----:B--2---:R-:W2:Y:S01]  /*0860*/  LDC.U8 R0, c[0x0][0x312] ;  /* 0x0000c480ff007b82 */ /* 0x004ea20000000000 */
[----:B------:R-:W-:Y:S02]  /*0870*/  ISETP.NE.U32.AND P2, PT, RZ, c[0x0][0x240], PT ;  /* 0x00009000ff007a0c */ /* 0x000fe40003f45070 */
[----:B------:R-:W-:Y:S02]  /*0880*/  ISETP.EQ.U32.AND P5, PT, RZ, c[0x0][0x248], PT ;  /* 0x00009200ff007a0c */ /* 0x000fe40003fa2070 */
[----:B------:R-:W-:-:S02]  /*0890*/  ISETP.NE.AND.EX P2, PT, RZ, c[0x0][0x244], PT, P2 ;  /* 0x00009100ff007a0c */ /* 0x000fc40003f45320 */
[----:B------:R-:W-:Y:S01]  /*08a0*/  ISETP.NE.U32.AND P3, PT, RZ, c[0x0][0x250], PT ;  /* 0x00009400ff007a0c */ /* 0x000fe20003f65070 */
[----:B------:R-:W-:-:S03]  /*08b0*/  IMAD.MOV.U32 R35, RZ, RZ, -0x1 ;  /* 0xffffffffff237424 */ /* 0x000fc600078e00ff */
[----:B------:R-:W-:Y:S01]  /*08c0*/  ISETP.NE.AND.EX P3, PT, RZ, c[0x0][0x254], PT, P3 ;  /* 0x00009500ff007a0c */ /* 0x000fe20003f65330 */
[----:B-1----:R-:W-:Y:S01]  /*08d0*/  IMAD.SHL.U32 R8, R34, 0x4, RZ ;  /* 0x0000000422087824 */ /* 0x002fe200078e00ff */
        /* <DEDUP_REMOVED lines=26> */
.L_x_680:
        /* <DEDUP_REMOVED lines=45> */
.L_x_682:
        /* <DEDUP_REMOVED lines=15> */
.L_x_683:
        /* <DEDUP_REMOVED lines=22> */
[----:B--2---:R-:W-:-:S02]  /*0fa0*/  ISETP.NE.AND P3, PT, R15, RZ, PT ;  /* 0x000000ff0f00720c */ /* 0x004fc40003f65270 */
        /* <DEDUP_REMOVED lines=9> */
[C---:B------:R-:W-:Y:S02]  /*1040*/  @!P1 IMAD R6, R34.reuse, c[0x0][0x36c], R6 ;  /* 0x0000db0022069a24 */ /* 0x040fe400078e0206 */
        /* <DEDUP_REMOVED lines=12> */
[C---:B------:R-:W-:Y:S01]  /*1110*/  IMAD R7, R18.reuse, R4, R7 ;  /* 0x0000000412077224 */ /* 0x040fe200078e0207 */
[----:B------:R-:W-:Y:S01]  /*1120*/  IADD3.X R8, R17, R8, RZ, P2, !PT ;  /* 0x0000000811087210 */ /* 0x000fe200017fe4ff */
[----:B------:R-:W-:Y:S01]  /*1130*/  IMAD.WIDE.U32 R4, R18, R0, RZ ;  /* 0x0000000012047225 */ /* 0x000fe200078e00ff */
[----:B-----5:R-:W-:Y:S02]  /*1140*/  ISETP.NE.AND P2, PT, R22, RZ, PT ;  /* 0x000000ff1600720c */ /* 0x020fe40003f45270 */
[----:B------:R-:W-:Y:S01]  /*1150*/  @!P5 IADD3 R2, R2, 0x1, RZ ;  /* 0x000000010202d810 */ /* 0x000fe20007ffe0ff */
[----:B------:R-:W-:Y:S01]  /*1160*/  @!P5 IMAD.IADD R3, R3, 0x1, -R11 ;  /* 0x000000010303d824 */ /* 0x000fe200078e0a0b */
[----:B------:R-:W-:Y:S01]  /*1170*/  ISETP.NE.AND P5, PT, RZ, c[0x0][0x1c8], PT ;  /* 0x00007200ff007a0c */ /* 0x000fe20003fa5270 */
[----:B------:R-:W-:-:S03]  /*1180*/  IMAD.IADD R15, R13, 0x1, R7 ;  /* 0x000000010d0f7824 */ /* 0x000fc600078e0207 */
[----:B------:R-:W-:Y:S01]  /*1190*/  ISETP.GE.U32.AND P6, PT, R3, R11, PT ;  /* 0x0000000b0300720c */ /* 0x000fe20003fc6070 */
[C---:B------:R-:W-:Y:S02]  /*11a0*/  IMAD R3, R19.reuse, R0, RZ ;  /* 0x0000000013037224 */ /* 0x040fe400078e02ff */
[----:B------:R-:W-:Y:S01]  /*11b0*/  IMAD R11, R19, R6, RZ ;  /* 0x00000006130b7224 */ /* 0x000fe200078e02ff */
[----:B------:R-:W-:Y:S01]  /*11c0*/  SEL R19, R12, R4, !P1 ;  /* 0x000000040c137207 */ /* 0x000fe20004800000 */
[----:B------:R-:W-:Y:S01]  /*11d0*/  @P3 IMAD R4, R34, c[0x0][0x214], RZ ;  /* 0x0000850022043a24 */ /* 0x000fe200078e02ff */
[----:B------:R-:W-:Y:S01]  /*11e0*/  @P1 IADD3 R15, R5, R3, RZ ;  /* 0x00000003050f1210 */ /* 0x000fe20007ffe0ff */
[----:B----4-:R-:W-:-:S03]  /*11f0*/  IMAD.WIDE.U32 R12, R20, c[0x0][0x3d8], RZ ;  /* 0x0000f600140c7a25 */ /* 0x010fc600078e00ff */
[----:B------:R-:W-:Y:S01]  /*1200*/  @P3 SEL R3, R4, R0, !P1 ;  /* 0x0000000004033207 */ /* 0x000fe20004800000 */
[----:B------:R-:W-:Y:S01]  /*1210*/  IMAD R4, R20, c[0x0][0x3dc], R13 ;  /* 0x0000f70014047a24 */ /* 0x000fe200078e020d */
[----:B------:R-:W-:Y:S01]  /*1220*/  SEL R23, R12, RZ, P2 ;  /* 0x000000ff0c177207 */ /* 0x000fe20001000000 */
[----:B------:R-:W-:Y:S01]  /*1230*/  IMAD R11, R18, R8, R11 ;  /* 0x00000008120b7224 */ /* 0x000fe200078e020b */
[----:B------:R-:W-:Y:S01]  /*1240*/  @P6 IADD3 R2, R2, 0x1, RZ ;  /* 0x0000000102026810 */ /* 0x000fe20007ffe0ff */
[----:B------:R-:W-:Y:S01]  /*1250*/  @P3 IMAD R8, R248, c[0x0][0x234], R3 ;  /* 0x00008d00f8083a24 */ /* 0x000fe200078e0203 */
[----:B------:R-:W-:Y:S01]  /*1260*/  SHF.R.S32.HI R20, RZ, 0x1f, R16 ;  /* 0x0000001fff147819 */ /* 0x000fe20000011410 */
[----:B------:R-:W-:Y:S01]  /*1270*/  IMAD.WIDE.U32 R6, R18, R6, RZ ;  /* 0x0000000612067225 */ /* 0x000fe200078e00ff */
[----:B------:R-:W-:-:S03]  /*1280*/  SEL R18, R4, RZ, P2 ;  /* 0x000000ff04127207 */ /* 0x000fc60001000000 */
[----:B------:R-:W-:Y:S02]  /*1290*/  IMAD.MOV.U32 R13, RZ, RZ, R2 ;  /* 0x000000ffff0d7224 */ /* 0x000fe400078e0002 */
[----:B------:R-:W-:Y:S02]  /*12a0*/  @!P3 IMAD R5, R34, c[0x0][0x1c0], R248 ;  /* 0x000070002205ba24 */ /* 0x000fe400078e02f8 */
[----:B------:R-:W-:Y:S01]  /*12b0*/  IMAD R3, R248, c[0x0][0x22c], RZ ;  /* 0x00008b00f8037a24 */ /* 0x000fe200078e02ff */
[----:B------:R-:W-:Y:S01]  /*12c0*/  @!P4 IADD3 R13, -R13, RZ, RZ ;  /* 0x000000ff0d0dc210 */ /* 0x000fe20007ffe1ff */
[----:B------:R-:W-:Y:S01]  /*12d0*/  @!P3 IMAD R8, R5, c[0x0][0x214], RZ ;  /* 0x000085000508ba24 */ /* 0x000fe200078e02ff */
[----:B------:R-:W-:Y:S02]  /*12e0*/  @!P5 LOP3.LUT R13, RZ, c[0x0][0x1c8], RZ, 0x33, !PT ;  /* 0x00007200ff0dda12 */ /* 0x000fe400078e33ff */
[----:B------:R-:W-:Y:S02]  /*12f0*/  SHF.R.S32.HI R12, RZ, 0x1f, R3 ;  /* 0x0000001fff0c7819 */ /* 0x000fe40000011403 */
[----:B------:R-:W-:-:S02]  /*1300*/  IADD3 R5, R7, R11, RZ ;  /* 0x0000000b07057210 */ /* 0x000fc40007ffe0ff */
        /* <DEDUP_REMOVED lines=9> */
.L_x_684:
[----:B------:R-:W-:-:S04]  /*13a0*/  IMAD R0, R34, c[0x0][0x1c0], R248 ;  /* 0x0000700022007a24 */ /* 0x000fc800078e02f8 */
[----:B------:R-:W-:Y:S02]  /*13b0*/  IMAD R0, R0, c[0x0][0x224], RZ ;  /* 0x0000890000007a24 */ /* 0x000fe400078e02ff */
.L_x_685:
[----:B------:R-:W2:Y:S01]  /*13c0*/  S2R R31, SR_TID.X ;  /* 0x00000000001f7919 */ /* 0x000ea20000002100 */
[----:B------:R-:W-:Y:S01]  /*13d0*/  IMAD R33, R33, c[0x0][0x1c0], RZ ;  /* 0x0000700021217a24 */ /* 0x000fe200078e02ff */
[----:B------:R-:W-:Y:S01]  /*13e0*/  IADD3 R2, P4, R204, R10, RZ ;  /* 0x0000000acc027210 */ /* 0x000fe20007f9e0ff */
[----:B------:R-:W-:Y:S01]  /*13f0*/  IMAD.IADD R0, R9, 0x1, R0 ;  /* 0x0000000109007824 */ /* 0x000fe200078e0200 */
[----:B------:R-:W-:Y:S01]  /*1400*/  SHF.R.S32.HI R205, RZ, 0x1f, R204 ;  /* 0x0000001fffcd7819 */ /* 0x000fe200000114cc */
[----:B------:R-:W-:Y:S01]  /*1410*/  IMAD.SHL.U32 R4, R33, 0x40, RZ ;  /* 0x0000004021047824 */ /* 0x000fe200078e00ff */
[----:B------:R-:W-:Y:S01]  /*1420*/  SHF.R.S32.HI R29, RZ, 0x1f, R245 ;  /* 0x0000001fff1d7819 */ /* 0x000fe200000114f5 */
[----:B------:R-:W-:Y:S01]  /*1430*/  IMAD.MOV.U32 R203, RZ, RZ, 0x4 ;  /* 0x00000004ffcb7424 */ /* 0x000fe200078e00ff */
[----:B------:R-:W-:Y:S01]  /*1440*/  BSSY B1, `(.L_x_681) ;  /* 0x0000810000017945 */ /* 0x000fe20003800000 */
[----:B------:R-:W-:Y:S01]  /*1450*/  IMAD.IADD R202, R9, 0x1, R8 ;  /* 0x0000000109ca7824 */ /* 0x000fe200078e0208 */
[----:B------:R-:W-:Y:S01]  /*1460*/  IADD3 R7, P3, P1, R6, R4, R3 ;  /* 0x0000000406077210 */ /* 0x000fe2000797e003 */
[----:B------:R-:W-:Y:S01]  /*1470*/  IMAD.WIDE R10, R0, R203, c[0x0][0x3c8] ;  /* 0x0000f200000a7625 */ /* 0x000fe200078e02cb */
[----:B------:R-:W-:-:S02]  /*1480*/  SHF.R.S32.HI R4, RZ, 0x1f, R4 ;  /* 0x0000001fff047819 */ /* 0x000fc40000011404 */
[C---:B------:R-:W-:Y:S01]  /*1490*/  IADD3 R206, R204.reuse, 0x40, RZ ;  /* 0x00000040ccce7810 */ /* 0x040fe20007ffe0ff */
[----:B------:R-:W-:Y:S01]  /*14a0*/  IMAD R0, R17, c[0x0][0x370], RZ ;  /* 0x0000dc0011007a24 */ /* 0x000fe200078e02ff */
[----:B------:R-:W-:Y:S01]  /*14b0*/  IADD3 R208, R204, 0x80, RZ ;  /* 0x00000080ccd07810 */ /* 0x000fe20007ffe0ff */
[----:B------:R-:W-:Y:S02]  /*14c0*/  IMAD.X R3, R205, 0x1, R14, P4 ;  /* 0x00000001cd037824 */ /* 0x000fe400020e060e */
[C---:B------:R-:W-:Y:S02]  /*14d0*/  IMAD R0, R9.reuse, c[0x0][0x374], R0 ;  /* 0x0000dd0009007a24 */ /* 0x040fe400078e0200 */
[----:B------:R-:W-:Y:S01]  /*14e0*/  IMAD.WIDE.U32 R2, R9, c[0x0][0x370], R2 ;  /* 0x0000dc0009027a25 */ /* 0x000fe200078e0002 */
[----:B--2---:R-:W-:-:S03]  /*14f0*/  SHF.R.S32.HI R32, RZ, 0x1f, R31 ;  /* 0x0000001fff207819 */ /* 0x004fc6000001141f */
[----:B------:R-:W-:Y:S01]  /*1500*/  IMAD.MOV.U32 R216, RZ, RZ, R10 ;  /* 0x000000ffffd87224 */ /* 0x000fe200078e000a */
[----:B------:R-:W-:Y:S01]  /*1510*/  IADD3.X R10, R5, R4, R12, P3, P1 ;  /* 0x00000004050a7210 */ /* 0x000fe20001fe240c */
[----:B------:R-:W-:Y:S01]  /*1520*/  IMAD.IADD R3, R3, 0x1, R0 ;  /* 0x0000000103037824 */ /* 0x000fe200078e0200 */
[----:B------:R-:W-:Y:S01]  /*1530*/  LEA.HI R6, R32, R31, RZ, 0x5 ;  /* 0x0000001f20067211 */ /* 0x000fe200078f28ff */
[----:B------:R-:W-:Y:S01]  /*1540*/  IMAD.MOV.U32 R215, RZ, RZ, R11 ;  /* 0x000000ffffd77224 */ /* 0x000fe200078e000b */
[----:B------:R-:W-:Y:S01]  /*1550*/  IADD3 R0, -R201, R250, R16 ;  /* 0x000000fac9007210 */ /* 0x000fe20007ffe110 */
[----:B------:R-:W-:Y:S01]  /*1560*/  IMAD.WIDE.U32 R2, R248, c[0x0][0x378], R2 ;  /* 0x0000de00f8027a25 */ /* 0x000fe200078e0002 */
[----:B------:R-:W-:Y:S02]  /*1570*/  LOP3.LUT R5, R6, 0xffffffe0, RZ, 0xc0, !PT ;  /* 0xffffffe006057812 */ /* 0x000fe400078ec0ff */
[----:B------:R-:W-:Y:S01]  /*1580*/  IADD3 R4, P1, R245, R9, RZ ;  /* 0x00000009f5047210 */ /* 0x000fe20007f3e0ff */
[----:B------:R-:W-:Y:S01]  /*1590*/  IMAD.WIDE R202, R202, R203, c[0x0][0x200] ;  /* 0x00008000caca7625 */ /* 0x000fe200078e02cb */
[----:B------:R-:W-:-:S02]  /*15a0*/  IADD3 R0, R0, -c[0x0][0x2e8], RZ ;  /* 0x8000ba0000007a10 */ /* 0x000fc40007ffe0ff */
[----:B------:R-:W-:Y:S01]  /*15b0*/  SHF.R.S32.HI R6, RZ, 0x5, R6 ;  /* 0x00000005ff067819 */ /* 0x000fe20000011406 */
[----:B------:R-:W-:Y:S01]  /*15c0*/  IMAD.IADD R12, R31, 0x1, -R5 ;  /* 0x000000011f0c7824 */ /* 0x000fe200078e0a05 */
[----:B------:R-:W-:Y:S01]  /*15d0*/  SHF.R.S32.HI R9, RZ, 0x1f, R0 ;  /* 0x0000001fff097819 */ /* 0x000fe20000011400 */
[----:B------:R-:W-:Y:S01]  /*15e0*/  IMAD.X R5, R29, 0x1, R17, P1 ;  /* 0x000000011d057824 */ /* 0x000fe200008e0611 */
[----:B------:R-:W-:Y:S01]  /*15f0*/  IADD3 R8, P3, P1, R23, R7, R19 ;  /* 0x0000000717087210 */ /* 0x000fe2000797e013 */
[----:B------:R-:W-:Y:S01]  /*1600*/  IMAD R6, R6, R33, R12 ;  /* 0x0000002106067224 */ /* 0x000fe200078e020c */
[----:B------:R-:W-:Y:S01]  /*1610*/  LEA.HI R0, R9, R0, RZ, 0x6 ;  /* 0x0000000009007211 */ /* 0x000fe200078f30ff */
[----:B------:R-:W-:Y:S01]  /*1620*/  IMAD R5, R5, c[0x0][0x190], RZ ;  /* 0x0000640005057a24 */ /* 0x000fe200078e02ff */
[----:B------:R-:W-:Y:S01]  /*1630*/  IADD3.X R10, R18, R10, R15, P3, P1 ;  /* 0x0000000a120a7210 */ /* 0x000fe20001fe240f */
[----:B------:R-:W-:Y:S01]  /*1640*/  IMAD R7, R249, c[0x0][0x378], RZ ;  /* 0x0000de00f9077a24 */ /* 0x000fe200078e02ff */
[----:B------:R-:W-:Y:S01]  /*1650*/  SHF.R.S32.HI R0, RZ, 0x6, R0 ;  /* 0x00000006ff007819 */ /* 0x000fe20000011400 */
[----:B------:R-:W-:Y:S01]  /*1660*/  IMAD R11, R4, c[0x0][0x194], R5 ;  /* 0x00006500040b7a24 */ /* 0x000fe200078e0205 */
[----:B------:R-:W-:Y:S01]  /*1670*/  IADD3 R8, P1, R6, R8, RZ ;  /* 0x0000000806087210 */ /* 0x000fe20007f3e0ff */
[----:B------:R-:W-:Y:S01]  /*1680*/  IMAD.WIDE.U32 R4, R4, c[0x0][0x190], R204 ;  /* 0x0000640004047a25 */ /* 0x000fe200078e00cc */
[----:B------:R-:W-:-:S02]  /*1690*/  IMNMX R243, RZ, R0, !PT ;  /* 0x00000000fff37217 */ /* 0x000fc40007800200 */
[----:B------:R-:W-:Y:S01]  /*16a0*/  LEA.HI.X.SX32 R10, R6, R10, 0x1, P1 ;  /* 0x0000000a060a7211 */ /* 0x000fe200008f0eff */
[----:B------:R-:W-:Y:S01]  /*16b0*/  IMAD R7, R248, c[0x0][0x37c], R7 ;  /* 0x0000df00f8077a24 */ /* 0x000fe200078e0207 */
[----:B------:R-:W-:Y:S01]  /*16c0*/  IADD3 R4, P3, R27, R4, RZ ;  /* 0x000000041b047210 */ /* 0x000fe20007f7e0ff */
[----:B------:R-:W-:Y:S01]  /*16d0*/  IMAD R6, R29, c[0x0][0x370], RZ ;  /* 0x0000dc001d067a24 */ /* 0x000fe200078e02ff */
[----:B------:R-:W-:Y:S01]  /*16e0*/  ISETP.GT.AND P4, PT, R195, R243, PT ;  /* 0x000000f3c300720c */ /* 0x000fe20003f84270 */
[----:B------:R-:W-:Y:S01]  /*16f0*/  IMAD.IADD R3, R3, 0x1, R7 ;  /* 0x0000000103037824 */ /* 0x000fe200078e0207 */
[----:B------:R-:W-:Y:S01]  /*1700*/  IADD3.X R5, R21, R5, R11, P3, !PT ;  /* 0x0000000515057210 */ /* 0x000fe20001ffe40b */
[----:B------:R-:W-:Y:S01]  /*1710*/  IMAD R7, R249, c[0x0][0x1a8], RZ ;  /* 0x00006a00f9077a24 */ /* 0x000fe200078e02ff */
[----:B------:R-:W-:Y:S01]  /*1720*/  LEA R188, P1, R8, c[0x0][0x350], 0x2 ;  /* 0x0000d40008bc7a11 */ /* 0x000fe200078210ff */
[----:B------:R-:W-:Y:S01]  /*1730*/  IMAD R0, R245, c[0x0][0x374], R6 ;  /* 0x0000dd00f5007a24 */ /* 0x000fe200078e0206 */
[----:B------:R-:W-:Y:S01]  /*1740*/  IADD3 R195, R195, -0x1, RZ ;  /* 0xffffffffc3c37810 */ /* 0x000fe20007ffe0ff */
[----:B------:R-:W-:Y:S01]  /*1750*/  IMAD R7, R248, c[0x0][0x1ac], R7 ;  /* 0x00006b00f8077a24 */ /* 0x000fe200078e0207 */
[----:B------:R-:W-:Y:S01]  /*1760*/  LEA.HI.X R189, R8, c[0x0][0x354], R10, 0x2, P1 ;  /* 0x0000d50008bd7a11 */ /* 0x000fe200008f140a */
[----:B------:R-:W-:-:S04]  /*1770*/  IMAD.WIDE.U32 R4, R248, c[0x0][0x1a8], R4 ;  /* 0x00006a00f8047a25 */ /* 0x000fc800078e0004 */
[----:B------:R-:W-:Y:S01]  /*1780*/  IMAD.WIDE.U32 R2, R245, c[0x0][0x370], R2 ;  /* 0x0000dc00f5027a25 */ /* 0x000fe200078e0002 */
[----:B------:R-:W-:-:S03]  /*1790*/  LEA R198, P3, R4, c[0x0][0x160], 0x1 ;  /* 0x0000580004c67a11 */ /* 0x000fc600078608ff */
[----:B------:R-:W-:Y:S01]  /*17a0*/  IMAD.IADD R11, R5, 0x1, R7 ;  /* 0x00000001050b7824 */ /* 0x000fe200078e0207 */
[----:B------:R-:W-:Y:S01]  /*17b0*/  LEA R196, P1, R2, c[0x0][0x330], 0x1 ;  /* 0x0000cc0002c47a11 */ /* 0x000fe200078208ff */
        /* <DEDUP_REMOVED lines=19> */
.L_x_687:
        /* <DEDUP_REMOVED lines=15> */
.L_x_688:
        /* <DEDUP_REMOVED lines=27> */
.L_x_690:
[----:B------:R-:W-:Y:S05]  /*1b90*/  BSYNC B0 ;  /* 0x0000000000007941 */ /* 0x000fea0003800000 */
.L_x_689:
        /* <DEDUP_REMOVED lines=19> */
.L_x_692:
[----:B------:R-:W-:Y:S05]  /*1cd0*/  BSYNC B0 ;  /* 0x0000000000007941 */ /* 0x000fea0003800000 */
.L_x_691:
        /* <DEDUP_REMOVED lines=25> */
.L_x_694:
[----:B------:R-:W-:Y:S05]  /*1e70*/  BSYNC B0 ;  /* 0x0000000000007941 */ /* 0x000fea0003800000 */
.L_x_693:
        /* <DEDUP_REMOVED lines=18> */
.L_x_686:
[----:B------:R-:W2:Y:S01]  /*1fa0*/  LDL R15, [R1+0x30] ;  /* 0x00003000010f7983 */ /* 0x000ea20000100800 */
[C---:B------:R-:W-:Y:S01]  /*1fb0*/  IMAD R10, R195.reuse, -0x40, R250 ;  /* 0xffffffc0c30a7824 */ /* 0x040fe200078e02fa */
[----:B------:R-:W-:Y:S01]  /*1fc0*/  LEA.HI R6, R195, R195, RZ, 0x1 ;  /* 0x000000c3c3067211 */ /* 0x000fe200078f08ff */
[----:B------:R-:W-:Y:S01]  /*1fd0*/  BSSY B0, `(.L_x_696) ;  /* 0x000001e000007945 */ /* 0x000fe20003800000 */
[----:B------:R-:W-:Y:S02]  /*1fe0*/  @P2 BAR.SYNC.DEFER_BLOCKING 0x0 ;  /* 0x0000000000002b1d */ /* 0x000fe40000010000 */
[----:B------:R-:W-:Y:S02]  /*1ff0*/  ISETP.GE.AND P5, PT, R245, R10, PT ;  /* 0x0000000af500720c */ /* 0x000fe40003fa6270 */
[----:B------:R-:W-:-:S05]  /*2000*/  LOP3.LUT R6, R6, 0xfffffffe, RZ, 0xc0, !PT ;  /* 0xfffffffe06067812 */ /* 0x000fca00078ec0ff */
[----:B------:R-:W-:-:S05]  /*2010*/  IMAD.IADD R6, R195, 0x1, -R6 ;  /* 0x00000001c3067824 */ /* 0x000fca00078e0a06 */
[----:B------:R-:W-:Y:S01]  /*2020*/  ISETP.NE.AND P0, PT, R6, 0x1, PT ;  /* 0x000000010600780c */ /* 0x000fe20003f05270 */
[----:B--2---:R-:W-:-:S05]  /*2030*/  IMAD.SHL.U32 R192, R15, 0x2, RZ ;  /* 0x000000020fc07824 */ /* 0x004fca00078e00ff */
        /* <DEDUP_REMOVED lines=23> */
.L_x_697:
[----:B------:R-:W-:Y:S05]  /*21b0*/  BSYNC B0 ;  /* 0x0000000000007941 */ /* 0x000fea0003800000 */
.L_x_696:
        /* <DEDUP_REMOVED lines=39> */
.L_x_699:
[----:B------:R-:W-:Y:S05]  /*2430*/  BSYNC B0 ;  /* 0x0000000000007941 */ /* 0x000fea0003800000 */
.L_x_698:
[----:B------:R-:W-:Y:S01]  /*2440*/  IADD3 R0, R15, 0x3000, RZ ;  /* 0x000030000f007810 */ /* 0x000fe20007ffe0ff */
[----:B------:R-:W-:Y:S03]  /*2450*/  BSSY B0, `(.L_x_700) ;  /* 0x000002d000007945 */ /* 0x000fe60003800000 */
        /* <DEDUP_REMOVED lines=16> */
.L_x_701:
        /* <DEDUP_REMOVED lines=28> */
.L_x_702:
[----:B------:R-:W-:Y:S05]  /*2720*/  BSYNC B0 ;  /* 0x0000000000007941 */ /* 0x000fea0003800000 */
.L_x_700:
        /* <DEDUP_REMOVED lines=17> */
.L_x_704:
        /* <DEDUP_REMOVED lines=38> */
.L_x_705:
[----:B------:R-:W-:Y:S05]  /*2aa0*/  BSYNC B0 ;  /* 0x0000000000007941 */ /* 0x000fea0003800000 */
.L_x_703:
        /* <DEDUP_REMOVED lines=55> */
.L_x_707:
[----:B--2---:R-:W-:Y:S05]  /*2e20*/  BSYNC B0 ;  /* 0x0000000000007941 */ /* 0x004fea0003800000 */
.L_x_706:
        /* <DEDUP_REMOVED lines=38> */
.L_x_709:
[----:B------:R-:W-:Y:S05]  /*3090*/  BSYNC B0 ;  /* 0x0000000000007941 */ /* 0x000fea0003800000 */
.L_x_708:
        /* <DEDUP_REMOVED lines=45> */
.L_x_711:
[----:B------:R-:W-:Y:S05]  /*3370*/  BSYNC B0 ;  /* 0x0000000000007941 */ /* 0x000fea0003800000 */
.L_x_710:
        /* <DEDUP_REMOVED lines=36> */
.L_x_713:
[----:B------:R-:W-:Y:S05]  /*35c0*/  BSYNC B0 ;  /* 0x0000000000007941 */ /* 0x000fea0003800000 */
.L_x_712:
[----:B------:R-:W-:Y:S01]  /*35d0*/  ISETP.NE.U32.AND P5, PT, RZ, c[0x0][0x318], PT ;  /* 0x0000c600ff007a0c */ /* 0x000fe20003fa5070 */
[----:B------:R-:W-:Y:S01]  /*35e0*/  IMAD.MOV.U32 R230, RZ, RZ, c[0x0][0x308] ;  /* 0x0000c200ffe67624 */ /* 0x000fe200078e00ff */
[----:B------:R-:W0:Y:S01]  /*35f0*/  LDGDEPBAR ;  /* 0x00000000000079af */ /* 0x000e220000000000 */
[----:B------:R-:W-:Y:S01]  /*3600*/  IMAD.MOV.U32 R231, RZ, RZ, c[0x0][0x30c] ;  /* 0x0000c300ffe77624 */ /* 0x000fe200078e00ff */
[----:B------:R-:W-:-:S13]  /*3610*/  ISETP.NE.AND.EX P5, PT, RZ, c[0x0][0x31c], PT, P5 ;  /* 0x0000c700ff007a0c */ /* 0x000fda0003fa5350 */
[----:B------:R-:W-:Y:S02]  /*3620*/  @P5 IMAD R0, R30, c[0x0][0x320], RZ ;  /* 0x0000c8001e005a24 */ /* 0x000fe400078e02ff */
[----:B-1----:R-:W-:-:S04]  /*3630*/  @P5 IMAD.WIDE.U32 R2, R34, c[0x0][0x320], R248 ;  /* 0x0000c80022025a25 */ /* 0x002fc800078e00f8 */
[----:B------:R-:W-:Y:S01]  /*3640*/  @P5 IMAD R0, R34, c[0x0][0x324], R0 ;  /* 0x0000c90022005a24 */ /* 0x000fe200078e0200 */
[----:B------:R-:W-:-:S03]  /*3650*/  @P5 LEA R4, P1, R2, c[0x0][0x318], 0x2 ;  /* 0x0000c60002045a11 */ /* 0x000fc600078210ff */
[----:B------:R-:W-:-:S05]  /*3660*/  @P5 IMAD.IADD R0, R3, 0x1, R0 ;  /* 0x0000000103005824 */ /* 0x000fca00078e0200 */
[----:B------:R-:W-:Y:S02]  /*3670*/  @P5 LEA.HI.X R5, R2, c[0x0][0x31c], R0, 0x2, P1 ;  /* 0x0000c70002055a11 */ /* 0x000fe400008f1400 */
[----:B--2---:R1:W2:Y:S04]  /*3680*/  LDG.E.64 R2, [R230.64+0x8] ;  /* 0x00000806e6027981 */ /* 0x0042a8000c1e1b00 */
[----:B----4-:R3:W4:Y:S04]  /*3690*/  @P5 LDG.E R6, [R4.64] ;  /* 0x0000000604065981 */ /* 0x010728000c1e1900 */
[----:B-1----:R-:W4:Y:S01]  /*36a0*/  LDG.E.64 R230, [R230.64] ;  /* 0x00000006e6e67981 */ /* 0x002f22000c1e1b00 */
[CC--:B------:R-:W-:Y:S01]  /*36b0*/  LEA.HI R0, R32.reuse, R31.reuse, RZ, 0x4 ;  /* 0x0000001f20007211 */ /* 0x0c0fe200078f20ff */
[----:B------:R-:W4:Y:S01]  /*36c0*/  @P5 MUFU.RCP R9, c[0x0][0x238] ;  /* 0x00008e0000095b08 */ /* 0x000f220000001000 */
[----:B------:R-:W-:Y:S01]  /*36d0*/  LEA.HI R7, R32, R31, RZ, 0x7 ;  /* 0x0000001f20077211 */ /* 0x000fe200078f38ff */
[----:B------:R-:W1:Y:S01]  /*36e0*/  S2R R10, SR_TID.X ;  /* 0x00000000000a7919 */ /* 0x000e620000002100 */
[----:B------:R-:W-:Y:S01]  /*36f0*/  LOP3.LUT R0, R0, 0xfffffff0, RZ, 0xc0, !PT ;  /* 0xfffffff000007812 */ /* 0x000fe200078ec0ff */
[----:B---3--:R-:W-:Y:S01]  /*3700*/  IMAD R5, R34, c[0x0][0x1c0], R248 ;  /* 0x0000700022057a24 */ /* 0x008fe200078e02f8 */
[----:B------:R-:W-:Y:S01]  /*3710*/  SHF.R.S32.HI R8, RZ, 0x7, R7 ;  /* 0x00000007ff087819 */ /* 0x000fe20000011407 */
[----:B------:R-:W-:Y:S01]  /*3720*/  IMAD.MOV.U32 R191, RZ, RZ, RZ ;  /* 0x000000ffffbf7224 */ /* 0x000fe200078e00ff */
[----:B------:R-:W-:Y:S01]  /*3730*/  SHF.R.S32.HI R7, RZ, 0x1f, R12 ;  /* 0x0000001fff077819 */ /* 0x000fe2000001140c */
[----:B------:R-:W-:Y:S01]  /*3740*/  IMAD.IADD R0, R31, 0x1, -R0 ;  /* 0x000000011f007824 */ /* 0x000fe200078e0a00 */
[----:B------:R-:W-:Y:S01]  /*3750*/  IADD3 R16, R250, 0x40, R16 ;  /* 0x00000040fa107810 */ /* 0x000fe20007ffe010 */
[----:B------:R-:W-:Y:S01]  /*3760*/  IMAD.MOV.U32 R180, RZ, RZ, 0x40 ;  /* 0x00000040ffb47424 */ /* 0x000fe200078e00ff */
[----:B------:R-:W-:Y:S01]  /*3770*/  IADD3 R168, R186, 0x3000, RZ ;  /* 0x00003000baa87810 */ /* 0x000fe20007ffe0ff */
[C---:B------:R-:W-:Y:S01]  /*3780*/  IMAD.SHL.U32 R176, R187.reuse, 0x2, RZ ;  /* 0x00000002bbb07824 */ /* 0x040fe200078e00ff */
[----:B------:R-:W-:Y:S01]  /*3790*/  SHF.R.S32.HI R4, RZ, 0x1f, R0 ;  /* 0x0000001fff047819 */ /* 0x000fe20000011400 */
[----:B------:R-:W-:Y:S01]  /*37a0*/  IMAD.MOV.U32 R194, RZ, RZ, R190 ;  /* 0x000000ffffc27224 */ /* 0x000fe200078e00be */
[----:B------:R-:W-:Y:S01]  /*37b0*/  IADD3 R175, R187, 0x3000, RZ ;  /* 0x00003000bbaf7810 */ /* 0x000fe20007ffe0ff */
[----:B------:R-:W-:Y:S01]  /*37c0*/  CS2R R142, SRZ ;  /* 0x00000000008e7805 */ /* 0x000fe2000001ff00 */
[----:B------:R-:W-:Y:S01]  /*37d0*/  LEA.HI R4, R4, R0, RZ, 0x3 ;  /* 0x0000000004047211 */ /* 0x000fe200078f18ff */
[----:B------:R-:W-:Y:S01]  /*37e0*/  CS2R R140, SRZ ;  /* 0x00000000008c7805 */ /* 0x000fe2000001ff00 */
[----:B------:R-:W-:Y:S01]  /*37f0*/  SEL R168, R168, R186, !P0 ;  /* 0x000000baa8a87207 */ /* 0x000fe20004000000 */
[----:B------:R-:W-:Y:S01]  /*3800*/  CS2R R146, SRZ ;  /* 0x0000000000927805 */ /* 0x000fe2000001ff00 */
[----:B------:R-:W-:Y:S01]  /*3810*/  LOP3.LUT R4, R4, 0xfffffff8, RZ, 0xc0, !PT ;  /* 0xfffffff804047812 */ /* 0x000fe200078ec0ff */
[----:B------:R-:W-:Y:S01]  /*3820*/  CS2R R144, SRZ ;  /* 0x0000000000907805 */ /* 0x000fe2000001ff00 */
[----:B------:R-:W-:Y:S01]  /*3830*/  SEL R175, R175, R187, !P0 ;  /* 0x000000bbafaf7207 */ /* 0x000fe20004000000 */
[----:B------:R-:W-:Y:S01]  /*3840*/  CS2R R138, SRZ ;  /* 0x00000000008a7805 */ /* 0x000fe2000001ff00 */
[----:B------:R-:W-:Y:S01]  /*3850*/  CS2R R136, SRZ ;  /* 0x0000000000887805 */ /* 0x000fe2000001ff00 */
[----:B------:R-:W-:Y:S01]  /*3860*/  IMAD.IADD R4, R0, 0x1, -R4 ;  /* 0x0000000100047824 */ /* 0x000fe200078e0a04 */
[----:B------:R-:W-:Y:S01]  /*3870*/  CS2R R134, SRZ ;  /* 0x0000000000867805 */ /* 0x000fe2000001ff00 */
[----:B------:R-:W-:Y:S01]  /*3880*/  IMAD.SHL.U32 R0, R5, 0x20, RZ ;  /* 0x0000002005007824 */ /* 0x000fe200078e00ff */
[----:B------:R-:W-:Y:S01]  /*3890*/  SHF.L.U32 R5, R8, 0x5, RZ ;  /* 0x0000000508057819 */ /* 0x000fe200000006ff */
[----:B-1----:R-:W-:Y:S01]  /*38a0*/  IMAD.SHL.U32 R10, R10, 0x2, RZ ;  /* 0x000000020a0a7824 */ /* 0x002fe200078e00ff */
[----:B------:R-:W-:Y:S01]  /*38b0*/  CS2R R132, SRZ ;  /* 0x0000000000847805 */ /* 0x000fe2000001ff00 */
[----:B------:R-:W-:Y:S01]  /*38c0*/  IMAD R8, R247, 0x2, R8 ;  /* 0x00000002f7087824 */ /* 0x000fe200078e0208 */
[----:B------:R-:W-:Y:S01]  /*38d0*/  CS2R R126, SRZ ;  /* 0x00000000007e7805 */ /* 0x000fe2000001ff00 */
[----:B------:R-:W-:Y:S01]  /*38e0*/  CS2R R124, SRZ ;  /* 0x00000000007c7805 */ /* 0x000fe2000001ff00 */
[----:B------:R-:W-:Y:S01]  /*38f0*/  LOP3.LUT R5, R5, 0x6, R10, 0xf8, !PT ;  /* 0x0000000605057812 */ /* 0x000fe200078ef80a */
[----:B------:R-:W-:Y:S01]  /*3900*/  CS2R R130, SRZ ;  /* 0x0000000000827805 */ /* 0x000fe2000001ff00 */
[----:B------:R-:W-:Y:S01]  /*3910*/  CS2R R128, SRZ ;  /* 0x0000000000807805 */ /* 0x000fe2000001ff00 */
[----:B------:R-:W-:Y:S01]  /*3920*/  CS2R R122, SRZ ;  /* 0x00000000007a7805 */ /* 0x000fe2000001ff00 */
[----:B------:R-:W-:Y:S01]  /*3930*/  CS2R R120, SRZ ;  /* 0x0000000000787805 */ /* 0x000fe2000001ff00 */
[----:B------:R-:W-:Y:S01]  /*3940*/  IMAD R193, R247, 0x40, R5 ;  /* 0x00000040f7c17824 */ /* 0x000fe200078e0205 */
[----:B------:R-:W-:Y:S01]  /*3950*/  CS2R R118, SRZ ;  /* 0x0000000000767805 */ /* 0x000fe2000001ff00 */
[----:B------:R-:W-:Y:S01]  /*3960*/  CS2R R116, SRZ ;  /* 0x0000000000747805 */ /* 0x000fe2000001ff00 */
[----:B------:R-:W-:Y:S01]  /*3970*/  CS2R R110, SRZ ;  /* 0x00000000006e7805 */ /* 0x000fe2000001ff00 */
[----:B------:R-:W1:Y:S01]  /*3980*/  I2F R229, R193 ;  /* 0x000000c100e57306 */ /* 0x000e620000201400 */
[C---:B------:R-:W-:Y:S01]  /*3990*/  IADD3 R240, R193.reuse, 0x11, RZ ;  /* 0x00000011c1f07810 */ /* 0x040fe20007ffe0ff */
[----:B------:R-:W-:Y:S01]  /*39a0*/  CS2R R108, SRZ ;  /* 0x00000000006c7805 */ /* 0x000fe2000001ff00 */
[C---:B------:R-:W-:Y:S01]  /*39b0*/  IADD3 R239, R193.reuse, 0x10, RZ ;  /* 0x00000010c1ef7810 */ /* 0x040fe20007ffe0ff */
[----:B------:R-:W-:Y:S01]  /*39c0*/  CS2R R114, SRZ ;  /* 0x0000000000727805 */ /* 0x000fe2000001ff00 */
[C---:B------:R-:W-:Y:S01]  /*39d0*/  IADD3 R238, R193.reuse, 0x9, RZ ;  /* 0x00000009c1ee7810 */ /* 0x040fe20007ffe0ff */
[----:B------:R-:W-:Y:S01]  /*39e0*/  CS2R R112, SRZ ;  /* 0x0000000000707805 */ /* 0x000fe2000001ff00 */
[C---:B------:R-:W-:Y:S01]  /*39f0*/  IADD3 R237, R193.reuse, 0x8, RZ ;  /* 0x00000008c1ed7810 */ /* 0x040fe20007ffe0ff */
[----:B------:R-:W3:Y:S01]  /*3a00*/  I2F R240, R240 ;  /* 0x000000f000f07306 */ /* 0x000ee20000201400 */
[----:B------:R-:W-:Y:S01]  /*3a10*/  IADD3 R236, R193, 0x1, RZ ;  /* 0x00000001c1ec7810 */ /* 0x000fe20007ffe0ff */
[----:B------:R-:W-:Y:S01]  /*3a20*/  CS2R R106, SRZ ;  /* 0x00000000006a7805 */ /* 0x000fe2000001ff00 */
[----:B------:R-:W-:Y:S01]  /*3a30*/  CS2R R104, SRZ ;  /* 0x0000000000687805 */ /* 0x000fe2000001ff00 */
[----:B------:R-:W-:Y:S01]  /*3a40*/  CS2R R102, SRZ ;  /* 0x0000000000667805 */ /* 0x000fe2000001ff00 */
[----:B------:R-:W-:Y:S01]  /*3a50*/  CS2R R100, SRZ ;  /* 0x0000000000647805 */ /* 0x000fe2000001ff00 */
[----:B------:R-:W-:Y:S01]  /*3a60*/  CS2R R62, SRZ ;  /* 0x00000000003e7805 */ /* 0x000fe2000001ff00 */
[----:B------:R-:W-:Y:S01]  /*3a70*/  CS2R R60, SRZ ;  /* 0x00000000003c7805 */ /* 0x000fe2000001ff00 */
[----:B------:R-:W1:Y:S01]  /*3a80*/  I2F R239, R239 ;  /* 0x000000ef00ef7306 */ /* 0x000e620000201400 */
[----:B------:R-:W-:Y:S01]  /*3a90*/  CS2R R66, SRZ ;  /* 0x0000000000427805 */ /* 0x000fe2000001ff00 */
        /* <DEDUP_REMOVED lines=24> */
[----:B------:R-:W-:-:S02]  /*3c20*/  IMAD.SHL.U32 R168, R168, 0x2, RZ ;  /* 0x00000002a8a87824 */ /* 0x000fc400078e00ff */
[----:B------:R-:W-:Y:S01]  /*3c30*/  IMAD.SHL.U32 R175, R175, 0x2, RZ ;  /* 0x00000002afaf7824 */ /* 0x000fe200078e00ff */
[----:B--2---:R-:W-:Y:S02]  /*3c40*/  IADD3 R12, P4, P3, R0, R2, R12 ;  /* 0x00000002000c7210 */ /* 0x004fe40007b9e00c */
[----:B------:R-:W-:Y:S02]  /*3c50*/  SHF.R.S32.HI R0, RZ, 0x1f, R0 ;  /* 0x0000001fff007819 */ /* 0x000fe40000011400 */
[----:B------:R-:W-:Y:S01]  /*3c60*/  R2P PR, R4, 0x6 ;  /* 0x0000000604007804 */ /* 0x000fe20000000000 */
[----:B----4-:R-:W-:Y:S01]  /*3c70*/  @P5 FMUL.FTZ R191, R6, R9 ;  /* 0x0000000906bf5220 */ /* 0x010fe20000410000 */
[----:B------:R-:W-:-:S03]  /*3c80*/  IADD3.X R0, R0, R3, R7, P4, P3 ;  /* 0x0000000300007210 */ /* 0x000fc600027e6407 */
[----:B------:R-:W-:Y:S02]  /*3c90*/  SEL R185, R185, 0xffffffe0, !P1 ;  /* 0xffffffe0b9b97807 */ /* 0x000fe40004800000 */
[----:B------:R2:W-:Y:S01]  /*3ca0*/  STL [R1+0x24], R0 ;  /* 0x0000240001007387 */ /* 0x0005e20000100800 */
[----:B------:R-:W-:Y:S02]  /*3cb0*/  SEL R180, R180, 0xffffffc0, !P2 ;  /* 0xffffffc0b4b47807 */ /* 0x000fe40005000000 */
[----:B------:R-:W-:Y:S02]  /*3cc0*/  IMAD.IADD R182, R181, 0x1, R185 ;  /* 0x00000001b5b67824 */ /* 0x000fe400078e02b9 */
[----:B------:R-:W-:Y:S02]  /*3cd0*/  IMAD.IADD R177, R185, 0x1, R176 ;  /* 0x00000001b9b17824 */ /* 0x000fe400078e02b0 */
[----:B------:R-:W-:Y:S02]  /*3ce0*/  IMAD.IADD R183, R181, 0x1, R180 ;  /* 0x00000001b5b77824 */ /* 0x000fe400078e02b4 */
[----:B------:R-:W-:-:S02]  /*3cf0*/  IMAD.IADD R179, R180, 0x1, R176 ;  /* 0x00000001b4b37824 */ /* 0x000fc400078e02b0 */
[C---:B------:R-:W-:Y:S02]  /*3d00*/  IMAD.IADD R184, R180.reuse, 0x1, R182 ;  /* 0x00000001b4b87824 */ /* 0x040fe400078e02b6 */
[----:B------:R-:W-:Y:S01]  /*3d10*/  IMAD.IADD R178, R180, 0x1, R177 ;  /* 0x00000001b4b27824 */ /* 0x000fe200078e02b1 */
[C---:B------:R-:W-:Y:S02]  /*3d20*/  IADD3 R2, R231.reuse, -0x56f99767, RZ ;  /* 0xa9066899e7027810 */ /* 0x040fe40007ffe0ff */
[C---:B------:R-:W-:Y:S02]  /*3d30*/  IADD3 R3, R231.reuse, -0x126145ec, RZ ;  /* 0xed9eba14e7037810 */ /* 0x040fe40007ffe0ff */
[C---:B------:R-:W-:Y:S02]  /*3d40*/  IADD3 R4, R231.reuse, -0x4498517b, RZ ;  /* 0xbb67ae85e7047810 */ /* 0x040fe40007ffe0ff */
[----:B------:R-:W-:Y:S02]  /*3d50*/  LOP3.LUT R8, R231, R8, RZ, 0x3c, !PT ;  /* 0x00000008e7087212 */ /* 0x000fe400078e3cff */
[----:B------:R-:W-:-:S02]  /*3d60*/  IADD3 R5, R230, 0x1715609d, RZ ;  /* 0x1715609de6057810 */ /* 0x000fc40007ffe0ff */
[C---:B------:R-:W-:Y:S02]  /*3d70*/  IADD3 R6, R230.reuse, -0x255992d5, RZ ;  /* 0xdaa66d2be6067810 */ /* 0x040fe40007ffe0ff */
[C---:B--2---:R-:W-:Y:S02]  /*3d80*/  IADD3 R0, R193.reuse, 0x19, RZ ;  /* 0x00000019c1007810 */ /* 0x044fe40007ffe0ff */
[----:B------:R-:W-:Y:S02]  /*3d90*/  IADD3 R5, R230, 0x3c6ef372, RZ ;  /* 0x3c6ef372e6057810 */ /* 0x000fe40007ffe0ff */
[----:B------:R2:W4:Y:S02]  /*3da0*/  I2F R242, R0 ;  /* 0x0000000000f27306 */ /* 0x0005240000201400 */
[----:B--2---:R-:W-:-:S06]  /*3db0*/  IADD3 R0, R193, 0x18, RZ ;  /* 0x00000018c1007810 */ /* 0x004fcc0007ffe0ff */
[----:B------:R2:W1:Y:S02]  /*3dc0*/  I2F R241, R0 ;  /* 0x0000000000f17306 */ /* 0x0004640000201400 */
[----:B--2---:R-:W-:-:S05]  /*3dd0*/  IMAD.IADD R0, R16, 0x1, -R201 ;  /* 0x0000000110007824 */ /* 0x004fca00078e0ac9 */
[----:B------:R2:W-:Y:S02]  /*3de0*/  STL [R1+0x20], R0 ;  /* 0x0000200001007387 */ /* 0x0005e40000100800 */
[----:B--2---:R-:W-:-:S05]  /*3df0*/  IADD3 R0, R231, 0x646e171e, RZ ;  /* 0x646e171ee7007810 */ /* 0x004fca0007ffe0ff */
[----:B------:R2:W-:Y:S04]  /*3e00*/  STL [R1+0x1c], R0 ;  /* 0x00001c0001007387 */ /* 0x0005e80000100800 */
[----:B------:R1:W-:Y:S04]  /*3e10*/  STL [R1+0x18], R2 ;  /* 0x0000180201007387 */ /* 0x0003e80000100800 */
[----:B------:R-:W-:Y:S01]  /*3e20*/  STL [R1+0x14], R3 ;  /* 0x0000140301007387 */ /* 0x000fe20000100800 */
[C---:B--2---:R-:W-:Y:S02]  /*3e30*/  IADD3 R0, R231.reuse, 0x32370b8f, RZ ;  /* 0x32370b8fe7007810 */ /* 0x044fe40007ffe0ff */
[----:B-1----:R-:W-:-:S03]  /*3e40*/  IADD3 R2, R231, 0x76cf5d0a, RZ ;  /* 0x76cf5d0ae7027810 */ /* 0x002fc60007ffe0ff */
[----:B------:R1:W-:Y:S04]  /*3e50*/  STL [R1+0x10], R0 ;  /* 0x0000100001007387 */ /* 0x0003e80000100800 */
[----:B------:R2:W-:Y:S04]  /*3e60*/  STL [R1+0xc], R2 ;  /* 0x00000c0201007387 */ /* 0x0005e80000100800 */
[----:B------:R3:W-:Y:S01]  /*3e70*/  STL [R1+0x8], R4 ;  /* 0x0000080401007387 */ /* 0x0007e20000100800 */
[----:B-1----:R-:W-:Y:S01]  /*3e80*/  MOV R0, c[0x0][0x22c] ;  /* 0x00008b0000007a02 */ /* 0x002fe20000000f00 */
[----:B--2---:R-:W-:-:S04]  /*3e90*/  IMAD.WIDE.U32 R2, R12, -0x2daee0ad, RZ ;  /* 0xd2511f530c027825 */ /* 0x004fc800078e00ff */
[----:B------:R-:W-:Y:S01]  /*3ea0*/  IMAD R0, R0, c[0x0][0x1c0], RZ ;  /* 0x0000700000007a24 */ /* 0x000fe200078e02ff */
[----:B---3--:R-:W-:Y:S01]  /*3eb0*/  IADD3 R4, R230, -0x4ab325aa, RZ ;  /* 0xb54cda56e6047810 */ /* 0x008fe20007ffe0ff */
[----:B------:R1:W-:Y:S01]  /*3ec0*/  STL.64 [R1], R2 ;  /* 0x0000000201007387 */ /* 0x0003e20000100a00 */
[----:B------:R-:W-:Y:S01]  /*3ed0*/  LOP3.LUT R218, R8, R3, RZ, 0x3c, !PT ;  /* 0x0000000308da7212 */ /* 0x000fe200078e3cff */
[C---:B------:R-:W-:Y:S01]  /*3ee0*/  IMAD.SHL.U32 R200, R0.reuse, 0x8, RZ ;  /* 0x0000000800c87824 */ /* 0x040fe200078e00ff */
[----:B------:R-:W-:Y:S02]  /*3ef0*/  SHF.L.U32 R244, R0, 0x4, RZ ;  /* 0x0000000400f47819 */ /* 0x000fe400000006ff */
[----:B------:R-:W-:Y:S01]  /*3f00*/  IADD3 R4, R230, 0x78dde6e4, RZ ;  /* 0x78dde6e4e6047810 */ /* 0x000fe20007ffe0ff */
[----:B------:R-:W-:Y:S01]  /*3f10*/  IMAD.WIDE.U32 R218, R218, -0x326172a9, RZ ;  /* 0xcd9e8d57dada7825 */ /* 0x000fe200078e00ff */
[C---:B------:R-:W-:Y:S02]  /*3f20*/  IADD3 R5, R244.reuse, 0x20, RZ ;  /* 0x00000020f4057810 */ /* 0x040fe40007ffe0ff */
[----:B------:R-:W-:-:S02]  /*3f30*/  IADD3 R6, R244, 0xa0, RZ ;  /* 0x000000a0f4067810 */ /* 0x000fc40007ffe0ff */
[----:B------:R-:W-:Y:S01]  /*3f40*/  IADD3 R4, R230, -0x61c88647, RZ ;  /* 0x9e3779b9e6047810 */ /* 0x000fe20007ffe0ff */
[----:B------:R-:W-:Y:S01]  /*3f50*/  IMAD.IADD R5, R200, 0x1, R5 ;  /* 0x00000001c8057824 */ /* 0x000fe200078e0205 */
[----:B------:R-:W-:Y:S01]  /*3f60*/  IADD3 R4, R244, 0x40, RZ ;  /* 0x00000040f4047810 */ /* 0x000fe20007ffe0ff */
[----:B------:R-:W-:-:S03]  /*3f70*/  IMAD.IADD R0, R200, 0x1, R6 ;  /* 0x00000001c8007824 */ /* 0x000fc600078e0206 */
[C---:B------:R-:W-:Y:S01]  /*3f80*/  IADD3 R5, R200.reuse, R5, RZ ;  /* 0x00000005c8057210 */ /* 0x040fe20007ffe0ff */
[C---:B------:R-:W-:Y:S02]  /*3f90*/  IMAD.IADD R4, R200.reuse, 0x1, R4 ;  /* 0x00000001c8047824 */ /* 0x040fe400078e0204 */
[C---:B------:R-:W-:Y:S02]  /*3fa0*/  IMAD.IADD R0, R200.reuse, 0x1, R0 ;  /* 0x00000001c8007824 */ /* 0x040fe400078e0200 */
[C---:B------:R-:W-:Y:S02]  /*3fb0*/  IMAD.IADD R4, R200.reuse, 0x1, R4 ;  /* 0x00000001c8047824 */ /* 0x040fe400078e0204 */
[C---:B------:R-:W-:Y:S02]  /*3fc0*/  IMAD.IADD R220, R200.reuse, 0x1, R0 ;  /* 0x00000001c8dc7824 */ /* 0x040fe400078e0200 */
[----:B------:R-:W-:Y:S01]  /*3fd0*/  IMAD.IADD R228, R200, 0x1, R5 ;  /* 0x00000001c8e47824 */ /* 0x000fe200078e0205 */
[----:B-1----:R-:W-:Y:S01]  /*3fe0*/  IADD3 R3, R244, 0x60, RZ ;  /* 0x00000060f4037810 */ /* 0x002fe20007ffe0ff */
[----:B------:R-:W-:Y:S01]  /*3ff0*/  IMAD.IADD R226, R200, 0x1, R4 ;  /* 0x00000001c8e27824 */ /* 0x000fe200078e0204 */
[----:B------:R-:W-:Y:S01]  /*4000*/  IADD3 R2, R244, 0x80, RZ ;  /* 0x00000080f4027810 */ /* 0x000fe20007ffe0ff */
[C---:B------:R-:W-:Y:S01]  /*4010*/  IMAD.IADD R227, R200.reuse, 0x1, R228 ;  /* 0x00000001c8e37824 */ /* 0x040fe200078e02e4 */
[C---:B------:R-:W-:Y:S01]  /*4020*/  IADD3 R217, R200.reuse, R220, RZ ;  /* 0x000000dcc8d97210 */ /* 0x040fe20007ffe0ff */
[----:B------:R-:W-:-:S02]  /*4030*/  IMAD.IADD R3, R200, 0x1, R3 ;  /* 0x00000001c8037824 */ /* 0x000fc400078e0203 */
[C---:B------:R-:W-:Y:S02]  /*4040*/  IMAD.IADD R2, R200.reuse, 0x1, R2 ;  /* 0x00000001c8027824 */ /* 0x040fe400078e0202 */
[C---:B------:R-:W-:Y:S02]  /*4050*/  IMAD.IADD R3, R200.reuse, 0x1, R3 ;  /* 0x00000001c8037824 */ /* 0x040fe400078e0203 */
[C---:B------:R-:W-:Y:S02]  /*4060*/  IMAD.IADD R2, R200.reuse, 0x1, R2 ;  /* 0x00000001c8027824 */ /* 0x040fe400078e0202 */
[C---:B------:R-:W-:Y:S01]  /*4070*/  IMAD.IADD R225, R200.reuse, 0x1, R226 ;  /* 0x00000001c8e17824 */ /* 0x040fe200078e02e2 */
[C---:B------:R-:W-:Y:S01]  /*4080*/  IADD3 R224, R200.reuse, R3, RZ ;  /* 0x00000003c8e07210 */ /* 0x040fe20007ffe0ff */
[C---:B------:R-:W-:Y:S02]  /*4090*/  IMAD.IADD R222, R200.reuse, 0x1, R2 ;  /* 0x00000001c8de7824 */ /* 0x040fe400078e0202 */
[----:B------:R-:W-:-:S02]  /*40a0*/  IMAD.IADD R235, R200, 0x1, R227 ;  /* 0x00000001c8eb7824 */ /* 0x000fc400078e02e3 */
[C---:B------:R-:W-:Y:S02]  /*40b0*/  IMAD.IADD R223, R200.reuse, 0x1, R224 ;  /* 0x00000001c8df7824 */ /* 0x040fe400078e02e0 */
[C---:B------:R-:W-:Y:S02]  /*40c0*/  IMAD.IADD R221, R200.reuse, 0x1, R222 ;  /* 0x00000001c8dd7824 */ /* 0x040fe400078e02de */
[C---:B------:R-:W-:Y:S02]  /*40d0*/  IMAD.IADD R234, R200.reuse, 0x1, R225 ;  /* 0x00000001c8ea7824 */ /* 0x040fe400078e02e1 */
[C---:B------:R-:W-:Y:S02]  /*40e0*/  IMAD.IADD R233, R200.reuse, 0x1, R223 ;  /* 0x00000001c8e97824 */ /* 0x040fe400078e02df */
[C---:B------:R-:W-:Y:S02]  /*40f0*/  IMAD.IADD R232, R200.reuse, 0x1, R221 ;  /* 0x00000001c8e87824 */ /* 0x040fe400078e02dd */
[----:B----4-:R-:W-:-:S02]  /*4100*/  IMAD.IADD R231, R200, 0x1, R217 ;  /* 0x00000001c8e77824 */ /* 0x010fc400078e02d9 */
.L_x_716:
[----:B------:R-:W0:Y:S01]  /*4110*/  LDGDEPBAR ;  /* 0x00000000000079af */ /* 0x000e220000000000 */
[----:B------:R-:W-:Y:S01]  /*4120*/  IMAD.IADD R0, R175, 0x1, R185 ;  /* 0x00000001af007824 */ /* 0x000fe200078e02b9 */
[----:B-----5:R-:W-:Y:S01]  /*4130*/  FSETP.NEU.FTZ.AND P0, PT, R209, -INF , PT ;  /* 0xff800000d100780b */ /* 0x020fe20003f1d000 */
[--C-:B------:R-:W-:Y:S01]  /*4140*/  IMAD.IADD R2, R175, 0x1, R180.reuse ;  /* 0x00000001af027824 */ /* 0x100fe200078e02b4 */
[----:B------:R-:W-:Y:S01]  /*4150*/  IADD3 R93, R230, 0x78dde6e4, RZ ;  /* 0x78dde6e4e65d7810 */ /* 0x000fe20007ffe0ff */
[----:B------:R-:W-:Y:S01]  /*4160*/  IMAD.IADD R3, R0, 0x1, R180 ;  /* 0x0000000100037824 */ /* 0x000fe200078e02b4 */
[----:B------:R-:W2:Y:S01]  /*4170*/  LDL R88, [R1+0x20] ;  /* 0x0000200001587983 */ /* 0x000ea20000100800 */
[----:B------:R-:W-:Y:S05]  /*4180*/  ULDC.U8 UR4, c[0x0][0x2d8] ;  /* 0x0000b60000047ab9 */ /* 0x000fea0000000000 */
[----:B------:R-:W3:Y:S06]  /*4190*/  LDL R89, [R1+0x28] ;  /* 0x0000280001597983 */ /* 0x000eec0000100800 */
[----:B------:R-:W4:Y:S06]  /*41a0*/  LDL R92, [R1+0x24] ;  /* 0x00002400015c7983 */ /* 0x000f2c0000100800 */
[----:B------:R-:W2:Y:S01]  /*41b0*/  LDL.64 R90, [R1] ;  /* 0x00000000015a7983 */ /* 0x000ea20000100a00 */
[----:B------:R-:W-:Y:S05]  /*41c0*/  DEPBAR.LE SB0, 0x0 ;  /* 0x000080000000791a */ /* 0x000fea0000000000 */
[----:B------:R-:W-:Y:S06]  /*41d0*/  BAR.SYNC.DEFER_BLOCKING 0x0 ;  /* 0x0000000000007b1d */ /* 0x000fec0000010000 */
[----:B------:R-:W-:Y:S06]  /*41e0*/  LDSM.16.M88.4 R16, [R175] ;  /* 0x00000000af10783b */ /* 0x000fec0000000200 */
[----:B------:R-:W1:Y:S06]  /*41f0*/  LDSM.16.M88.4 R8, [R172+0x12000] ;  /* 0x01200000ac08783b */ /* 0x000e6c0000000200 */
[----:B------:R-:W1:Y:S06]  /*4200*/  LDSM.16.M88.4 R68, [R172+0x12800] ;  /* 0x01280000ac44783b */ /* 0x000e6c0000000200 */
[----:B------:R-:W-:Y:S06]  /*4210*/  LDSM.16.M88.4 R72, [R0] ;  /* 0x000000000048783b */ /* 0x000fec0000000200 */
[----:B------:R-:W1:Y:S06]  /*4220*/  LDSM.16.M88.4 R76, [R169+0x12000] ;  /* 0x01200000a94c783b */ /* 0x000e6c0000000200 */
[----:B------:R-:W1:Y:S06]  /*4230*/  LDSM.16.M88.4 R80, [R169+0x12800] ;  /* 0x01280000a950783b */ /* 0x000e6c0000000200 */
[----:B------:R-:W-:Y:S01]  /*4240*/  LDSM.16.M88.4 R84, [R171+0x12000] ;  /* 0x01200000ab54783b */ /* 0x000fe20000000200 */
[C---:B-1----:R-:W-:Y:S08]  /*4250*/  HMMA.16816.F32.BF16 R4, R16.reuse, R8, RZ ;  /* 0x000000081004723c */ /* 0x042ff000000418ff */
[C---:B------:R-:W-:Y:S08]  /*4260*/  HMMA.16816.F32.BF16 R8, R16.reuse, R10, RZ ;  /* 0x0000000a1008723c */ /* 0x040ff000000418ff */
[C---:B------:R-:W-:Y:S08]  /*4270*/  HMMA.16816.F32.BF16 R12, R16.reuse, R68, RZ ;  /* 0x00000044100c723c */ /* 0x040ff000000418ff */
[----:B------:R-:W-:Y:S01]  /*4280*/  HMMA.16816.F32.BF16 R16, R16, R70, RZ ;  /* 0x000000461010723c */ /* 0x000fe200000418ff */
[----:B------:R-:W1:Y:S07]  /*4290*/  LDSM.16.M88.4 R68, [R2] ;  /* 0x000000000244783b */ /* 0x000e6e0000000200 */
[C---:B------:R-:W-:Y:S08]  /*42a0*/  HMMA.16816.F32.BF16 R4, R72.reuse, R76, R4 ;  /* 0x0000004c4804723c */ /* 0x040ff00000041804 */
[C---:B------:R-:W-:Y:S01]  /*42b0*/  HMMA.16816.F32.BF16 R8, R72.reuse, R78, R8 ;  /* 0x0000004e4808723c */ /* 0x040fe20000041808 */
[----:B------:R-:W1:Y:S07]  /*42c0*/  LDSM.16.M88.4 R76, [R171+0x12800] ;  /* 0x01280000ab4c783b */ /* 0x000e6e0000000200 */
[C---:B------:R-:W-:Y:S08]  /*42d0*/  HMMA.16816.F32.BF16 R12, R72.reuse, R80, R12 ;  /* 0x00000050480c723c */ /* 0x040ff0000004180c */
[----:B------:R-:W-:Y:S01]  /*42e0*/  HMMA.16816.F32.BF16 R16, R72, R82, R16 ;  /* 0x000000524810723c */ /* 0x000fe20000041810 */
[----:B------:R-:W-:Y:S06]  /*42f0*/  LDSM.16.M88.4 R72, [R3] ;  /* 0x000000000348783b */ /* 0x000fec0000000200 */
[----:B------:R-:W1:Y:S02]  /*4300*/  LDSM.16.M88.4 R80, [R170+0x12000] ;  /* 0x01200000aa50783b */ /* 0x000e640000000200 */
[C---:B-1----:R-:W-:Y:S08]  /*4310*/  HMMA.16816.F32.BF16 R4, R68.reuse, R84, R4 ;  /* 0x000000544404723c */ /* 0x042ff00000041804 */
[C---:B------:R-:W-:Y:S01]  /*4320*/  HMMA.16816.F32.BF16 R8, R68.reuse, R86, R8 ;  /* 0x000000564408723c */ /* 0x040fe20000041808 */
[----:B------:R-:W1:Y:S07]  /*4330*/  LDSM.16.M88.4 R84, [R170+0x12800] ;  /* 0x01280000aa54783b */ /* 0x000e6e0000000200 */
[C---:B------:R-:W-:Y:S08]  /*4340*/  HMMA.16816.F32.BF16 R12, R68.reuse, R76, R12 ;  /* 0x0000004c440c723c */ /* 0x040ff0000004180c */
[----:B------:R-:W-:Y:S01]  /*4350*/  HMMA.16816.F32.BF16 R16, R68, R78, R16 ;  /* 0x0000004e4410723c */ /* 0x000fe20000041810 */
[----:B------:R-:W-:Y:S06]  /*4360*/  LDSM.16.M88.4 R68, [R175+0x2000] ;  /* 0x00200000af44783b */ /* 0x000fec0000000200 */
[----:B------:R-:W1:Y:S01]  /*4370*/  LDSM.16.M88.4 R76, [R172+0x14000] ;  /* 0x01400000ac4c783b */ /* 0x000e620000000200 */
[C---:B------:R-:W-:Y:S08]  /*4380*/  HMMA.16816.F32.BF16 R4, R72.reuse, R80, R4 ;  /* 0x000000504804723c */ /* 0x040ff00000041804 */
[C---:B------:R-:W-:Y:S01]  /*4390*/  HMMA.16816.F32.BF16 R8, R72.reuse, R82, R8 ;  /* 0x000000524808723c */ /* 0x040fe20000041808 */
[----:B------:R-:W1:Y:S07]  /*43a0*/  LDSM.16.M88.4 R80, [R172+0x14800] ;  /* 0x01480000ac50783b */ /* 0x000e6e0000000200 */
[C---:B-1----:R-:W-:Y:S08]  /*43b0*/  HMMA.16816.F32.BF16 R12, R72.reuse, R84, R12 ;  /* 0x00000054480c723c */ /* 0x042ff0000004180c */
[----:B------:R-:W-:Y:S01]  /*43c0*/  HMMA.16816.F32.BF16 R16, R72, R86, R16 ;  /* 0x000000564810723c */ /* 0x000fe20000041810 */
[----:B------:R-:W-:Y:S06]  /*43d0*/  LDSM.16.M88.4 R72, [R0+0x2000] ;  /* 0x002000000048783b */ /* 0x000fec0000000200 */
[----:B------:R-:W1:Y:S01]  /*43e0*/  LDSM.16.M88.4 R84, [R169+0x14000] ;  /* 0x01400000a954783b */ /* 0x000e620000000200 */
[C---:B------:R-:W-:Y:S08]  /*43f0*/  HMMA.16816.F32.BF16 R4, R68.reuse, R76, R4 ;  /* 0x0000004c4404723c */ /* 0x040ff00000041804 */
[C---:B------:R-:W-:Y:S01]  /*4400*/  HMMA.16816.F32.BF16 R8, R68.reuse, R78, R8 ;  /* 0x0000004e4408723c */ /* 0x040fe20000041808 */
[----:B------:R-:W1:Y:S07]  /*4410*/  LDSM.16.M88.4 R76, [R169+0x14800] ;  /* 0x01480000a94c783b */ /* 0x000e6e0000000200 */
[C---:B------:R-:W-:Y:S08]  /*4420*/  HMMA.16816.F32.BF16 R12, R68.reuse, R80, R12 ;  /* 0x00000050440c723c */ /* 0x040ff0000004180c */
[----:B------:R-:W-:Y:S01]  /*4430*/  HMMA.16816.F32.BF16 R16, R68, R82, R16 ;  /* 0x000000524410723c */ /* 0x000fe20000041810 */
[----:B------:R-:W-:Y:S06]  /*4440*/  LDSM.16.M88.4 R68, [R2+0x2000] ;  /* 0x002000000244783b */ /* 0x000fec0000000200 */
[----:B------:R-:W3:Y:S01]  /*4450*/  LDSM.16.M88.4 R80, [R171+0x14000] ;  /* 0x01400000ab50783b */ /* 0x000ee20000000200 */
[C---:B-1----:R-:W-:Y:S08]  /*4460*/  HMMA.16816.F32.BF16 R4, R72.reuse, R84, R4 ;  /* 0x000000544804723c */ /* 0x042ff00000041804 */
[C---:B------:R-:W-:Y:S01]  /*4470*/  HMMA.16816.F32.BF16 R8, R72.reuse, R86, R8 ;  /* 0x000000564808723c */ /* 0x040fe20000041808 */
[----:B------:R-:W1:Y:S07]  /*4480*/  LDSM.16.M88.4 R84, [R171+0x14800] ;  /* 0x01480000ab54783b */ /* 0x000e6e0000000200 */
[C---:B------:R-:W-:Y:S08]  /*4490*/  HMMA.16816.F32.BF16 R12, R72.reuse, R76, R12 ;  /* 0x0000004c480c723c */ /* 0x040ff0000004180c */
[----:B------:R-:W-:Y:S01]  /*44a0*/  HMMA.16816.F32.BF16 R16, R72, R78, R16 ;  /* 0x0000004e4810723c */ /* 0x000fe20000041810 */
[----:B------:R-:W-:Y:S06]  /*44b0*/  LDSM.16.M88.4 R72, [R3+0x2000] ;  /* 0x002000000348783b */ /* 0x000fec0000000200 */
[----:B------:R-:W2:Y:S01]  /*44c0*/  LDSM.16.M88.4 R76, [R170+0x14000] ;  /* 0x01400000aa4c783b */ /* 0x000ea20000000200 */
[C---:B---3--:R-:W-:Y:S08]  /*44d0*/  HMMA.16816.F32.BF16 R4, R68.reuse, R80, R4 ;  /* 0x000000504404723c */ /* 0x048ff00000041804 */
[C---:B------:R-:W-:Y:S01]  /*44e0*/  HMMA.16816.F32.BF16 R8, R68.reuse, R82, R8 ;  /* 0x000000524408723c */ /* 0x040fe20000041808 */
[----:B------:R-:W3:Y:S07]  /*44f0*/  LDSM.16.M88.4 R80, [R170+0x14800] ;  /* 0x01480000aa50783b */ /* 0x000eee0000000200 */
[C---:B-1----:R-:W-:Y:S08]  /*4500*/  HMMA.16816.F32.BF16 R12, R68.reuse, R84, R12 ;  /* 0x00000054440c723c */ /* 0x042ff0000004180c */
[----:B------:R-:W-:Y:S01]  /*4510*/  HMMA.16816.F32.BF16 R16, R68, R86, R16 ;  /* 0x000000564410723c */ /* 0x000fe20000041810 */
[----:B------:R-:W-:Y:S06]  /*4520*/  LDSM.16.M88.4 R68, [R175+0x4000] ;  /* 0x00400000af44783b */ /* 0x000fec0000000200 */
[----:B------:R-:W1:Y:S01]  /*4530*/  LDSM.16.M88.4 R84, [R172+0x16000] ;  /* 0x01600000ac54783b */ /* 0x000e620000000200 */
[C---:B--2---:R-:W-:Y:S08]  /*4540*/  HMMA.16816.F32.BF16 R4, R72.reuse, R76, R4 ;  /* 0x0000004c4804723c */ /* 0x044ff00000041804 */
[C---:B------:R-:W-:Y:S01]  /*4550*/  HMMA.16816.F32.BF16 R8, R72.reuse, R78, R8 ;  /* 0x0000004e4808723c */ /* 0x040fe20000041808 */
[----:B------:R-:W2:Y:S07]  /*4560*/  LDSM.16.M88.4 R76, [R172+0x16800] ;  /* 0x01680000ac4c783b */ /* 0x000eae0000000200 */
[C---:B---3--:R-:W-:Y:S08]  /*4570*/  HMMA.16816.F32.BF16 R12, R72.reuse, R80, R12 ;  /* 0x00000050480c723c */ /* 0x048ff0000004180c */
[----:B------:R-:W-:Y:S01]  /*4580*/  HMMA.16816.F32.BF16 R16, R72, R82, R16 ;  /* 0x000000524810723c */ /* 0x000fe20000041810 */
[----:B------:R3:W-:Y:S06]  /*4590*/  LDSM.16.M88.4 R72, [R0+0x4000] ;  /* 0x004000000048783b */ /* 0x0007ec0000000200 */
[----:B------:R-:W4:Y:S01]  /*45a0*/  LDSM.16.M88.4 R80, [R169+0x16000] ;  /* 0x01600000a950783b */ /* 0x000f220000000200 */
[C---:B-1----:R-:W-:Y:S08]  /*45b0*/  HMMA.16816.F32.BF16 R4, R68.reuse, R84, R4 ;  /* 0x000000544404723c */ /* 0x042ff00000041804 */
[C---:B------:R-:W-:Y:S01]  /*45c0*/  HMMA.16816.F32.BF16 R8, R68.reuse, R86, R8 ;  /* 0x000000564408723c */ /* 0x040fe20000041808 */
[----:B------:R-:W1:Y:S03]  /*45d0*/  LDSM.16.M88.4 R84, [R169+0x16800] ;  /* 0x01680000a954783b */ /* 0x000e660000000200 */
[----:B---3--:R-:W-:Y:S04]  /*45e0*/  IMAD.SHL.U32 R0, R195, 0x40, RZ ;  /* 0x00000040c3007824 */ /* 0x008fe800078e00ff */
[C---:B--2---:R-:W-:Y:S03]  /*45f0*/  HMMA.16816.F32.BF16 R12, R68.reuse, R76, R12 ;  /* 0x0000004c440c723c */ /* 0x044fe6000004180c */
[----:B------:R-:W-:Y:S02]  /*4600*/  ISETP.GE.AND P6, PT, R0, R88, PT ;  /* 0x000000580000720c */ /* 0x000fe40003fc6270 */
[----:B------:R-:W2:Y:S03]  /*4610*/  LDL R88, [R1+0x8] ;  /* 0x0000080001587983 */ /* 0x000ea60000100800 */
[----:B------:R-:W-:Y:S03]  /*4620*/  HMMA.16816.F32.BF16 R16, R68, R78, R16 ;  /* 0x0000004e4410723c */ /* 0x000fe60000041810 */
[----:B------:R3:W-:Y:S06]  /*4630*/  LDSM.16.M88.4 R68, [R2+0x4000] ;  /* 0x004000000244783b */ /* 0x0007ec0000000200 */
[----:B------:R-:W1:Y:S01]  /*4640*/  LDSM.16.M88.4 R76, [R171+0x16000] ;  /* 0x01600000ab4c783b */ /* 0x000e620000000200 */
[C---:B----4-:R-:W-:Y:S08]  /*4650*/  HMMA.16816.F32.BF16 R4, R72.reuse, R80, R4 ;  /* 0x000000504804723c */ /* 0x050ff00000041804 */
[C---:B------:R-:W-:Y:S01]  /*4660*/  HMMA.16816.F32.BF16 R8, R72.reuse, R82, R8 ;  /* 0x000000524808723c */ /* 0x040fe20000041808 */
[----:B------:R-:W4:Y:S03]  /*4670*/  LDSM.16.M88.4 R80, [R171+0x16800] ;  /* 0x01680000ab50783b */ /* 0x000f260000000200 */
[----:B---3--:R-:W-:Y:S04]  /*4680*/  IMAD.SHL.U32 R2, R247, 0x40, RZ ;  /* 0x00000040f7027824 */ /* 0x008fe800078e00ff */
[C---:B-1----:R-:W-:Y:S04]  /*4690*/  HMMA.16816.F32.BF16 R12, R72.reuse, R84, R12 ;  /* 0x00000054480c723c */ /* 0x042fe8000004180c */
[----:B------:R-:W-:Y:S04]  /*46a0*/  IADD3 R2, R2, 0x40, RZ ;  /* 0x0000004002027810 */ /* 0x000fe80007ffe0ff */
[----:B------:R-:W-:Y:S01]  /*46b0*/  HMMA.16816.F32.BF16 R16, R72, R86, R16 ;  /* 0x000000564810723c */ /* 0x000fe20000041810 */
[----:B------:R1:W-:Y:S02]  /*46c0*/  LDSM.16.M88.4 R72, [R3+0x4000] ;  /* 0x004000000348783b */ /* 0x0003e40000000200 */
[-C--:B------:R-:W-:Y:S04]  /*46d0*/  ISETP.LT.AND P6, PT, R2, R201.reuse, P6 ;  /* 0x000000c90200720c */ /* 0x080fe800037c1270 */
[----:B------:R-:W3:Y:S01]  /*46e0*/  LDSM.16.M88.4 R84, [R170+0x16000] ;  /* 0x01600000aa54783b */ /* 0x000ee20000000200 */
[C---:B------:R-:W-:Y:S08]  /*46f0*/  HMMA.16816.F32.BF16 R4, R68.reuse, R76, R4 ;  /* 0x0000004c4404723c */ /* 0x040ff00000041804 */
[----:B------:R-:W-:Y:S01]  /*4700*/  @!P6 IADD3 R2, -R250, 0x1, R207 ;  /* 0x00000001fa02e810 */ /* 0x000fe20007ffe1cf */
[----:B------:R-:W-:Y:S01]  /*4710*/  FMUL.FTZ R77, R209, 1.4426950216293334961 ;  /* 0x3fb8aa3bd14d7820 */ /* 0x000fe20000410000 */
[C---:B------:R-:W-:Y:S03]  /*4720*/  HMMA.16816.F32.BF16 R8, R68.reuse, R78, R8 ;  /* 0x0000004e4408723c */ /* 0x040fe60000041808 */
[----:B-1----:R-:W-:Y:S01]  /*4730*/  IMAD R3, R195, 0x4, R89 ;  /* 0x00000004c3037824 */ /* 0x002fe200078e0259 */
[----:B------:R-:W-:Y:S02]  /*4740*/  IADD3 R89, R230, -0x61c88647, RZ ;  /* 0x9e3779b9e6597810 */ /* 0x000fe40007ffe0ff */
[----:B------:R-:W-:Y:S02]  /*4750*/  @!P6 IADD3 R0, R0, R2, R201 ;  /* 0x000000020000e210 */ /* 0x000fe40007ffe0c9 */
[C---:B----4-:R-:W-:Y:S04]  /*4760*/  HMMA.16816.F32.BF16 R12, R68.reuse, R80, R12 ;  /* 0x00000050440c723c */ /* 0x050fe8000004180c */
[----:B------:R-:W-:Y:S01]  /*4770*/  IMAD.WIDE.U32 R2, R3, -0x326172a9, RZ ;  /* 0xcd9e8d5703027825 */ /* 0x000fe200078e00ff */
[-C--:B------:R-:W-:Y:S03]  /*4780*/  @!P6 IMNMX R76, R0, R201.reuse, PT ;  /* 0x000000c9004ce217 */ /* 0x080fe60003800200 */
[----:B------:R-:W-:Y:S01]  /*4790*/  HMMA.16816.F32.BF16 R16, R68, R82, R16 ;  /* 0x000000524410723c */ /* 0x000fe20000041810 */
[----:B------:R-:W1:Y:S02]  /*47a0*/  LDSM.16.M88.4 R68, [R170+0x16800] ;  /* 0x01680000aa44783b */ /* 0x000e640000000200 */
[----:B------:R-:W-:Y:S01]  /*47b0*/  @!P6 ISETP.GE.AND P1, PT, R193, R76, PT ;  /* 0x0000004cc100e20c */ /* 0x000fe20003f26270 */
[C---:B------:R-:W-:Y:S01]  /*47c0*/  FMUL.FTZ R80, R210.reuse, 1.4426950216293334961 ;  /* 0x3fb8aa3bd2507820 */ /* 0x040fe20000410000 */
[----:B------:R-:W-:Y:S02]  /*47d0*/  LOP3.LUT R78, R3, R92, R230, 0x96, !PT ;  /* 0x0000005c034e7212 */ /* 0x000fe400078e96e6 */
[----:B------:R-:W4:Y:S01]  /*47e0*/  LDL R92, [R1+0x18] ;  /* 0x00001800015c7983 */ /* 0x000f220000100800 */
[----:B------:R-:W-:Y:S01]  /*47f0*/  LOP3.LUT R81, R219, R2, R89, 0x96, !PT ;  /* 0x00000002db517212 */ /* 0x000fe200078e9659 */
[C---:B---3--:R-:W-:Y:S04]  /*4800*/  HMMA.16816.F32.BF16 R4, R72.reuse, R84, R4 ;  /* 0x000000544804723c */ /* 0x048fe80000041804 */
[----:B------:R-:W3:Y:S01]  /*4810*/  LDL R84, [R1+0xc] ;  /* 0x00000c0001547983 */ /* 0x000ee20000100800 */
[----:B------:R-:W-:Y:S01]  /*4820*/  FSEL R3, R77, RZ, P0 ;  /* 0x000000ff4d037208 */ /* 0x000fe20000000000 */
[----:B------:R-:W-:Y:S01]  /*4830*/  IMAD.WIDE.U32 R82, R81, -0x2daee0ad, RZ ;  /* 0xd2511f5351527825 */ /* 0x000fe200078e00ff */
[----:B------:R-:W-:Y:S01]  /*4840*/  @!P6 IADD3 R77, R193, 0x1, RZ ;  /* 0x00000001c14de810 */ /* 0x000fe20007ffe0ff */
[C---:B------:R-:W-:Y:S02]  /*4850*/  HMMA.16816.F32.BF16 R8, R72.reuse, R86, R8 ;  /* 0x000000564808723c */ /* 0x040fe40000041808 */
[----:B------:R-:W4:Y:S01]  /*4860*/  LDL R86, [R1+0x14] ;  /* 0x0000140001567983 */ /* 0x000f220000100800 */
[----:B------:R-:W-:Y:S01]  /*4870*/  FSETP.NEU.FTZ.AND P0, PT, R210, -INF , PT ;  /* 0xff800000d200780b */ /* 0x000fe20003f1d000 */
[----:B------:R-:W-:Y:S01]  /*4880*/  IMAD.WIDE.U32 R78, R78, -0x2daee0ad, RZ ;  /* 0xd2511f534e4e7825 */ /* 0x000fe200078e00ff */
[----:B------:R-:W-:Y:S02]  /*4890*/  @!P6 IADD3 R2, R0, 0x8, RZ ;  /* 0x000000080002e810 */ /* 0x000fe40007ffe0ff */
[----:B------:R-:W-:Y:S01]  /*48a0*/  IADD3 R85, R230, 0x3c6ef372, RZ ;  /* 0x3c6ef372e6557810 */ /* 0x000fe20007ffe0ff */
[----:B------:R-:W4:Y:S01]  /*48b0*/  LDL R81, [R1+0x1c] ;  /* 0x00001c0001517983 */ /* 0x000f220000100800 */
[----:B------:R-:W-:Y:S03]  /*48c0*/  @!P6 IMNMX R2, R2, R201, PT ;  /* 0x000000c90202e217 */ /* 0x000fe60003800200 */
[----:B------:R-:W-:Y:S02]  /*48d0*/  FSEL R0, R80, RZ, P0 ;  /* 0x000000ff50007208 */ /* 0x000fe40000000000 */
[----:B------:R-:W-:Y:S02]  /*48e0*/  @!P6 ISETP.GE.AND P0, PT, R77, R2, PT ;  /* 0x000000024d00e20c */ /* 0x000fe40003f06270 */
[-C--:B------:R-:W-:Y:S02]  /*48f0*/  FFMA.FTZ R4, R229, R191.reuse, R4 ;  /* 0x000000bfe5047223 */ /* 0x080fe40000010004 */
[CC--:B------:R-:W-:Y:S02]  /*4900*/  FFMA.FTZ R5, R236.reuse, R191.reuse, R5 ;  /* 0x000000bfec057223 */ /* 0x0c0fe40000010005 */
[-C--:B------:R-:W-:Y:S01]  /*4910*/  FFMA.FTZ R7, R236, R191.reuse, R7 ;  /* 0x000000bfec077223 */ /* 0x080fe20000010007 */
[----:B------:R-:W-:Y:S01]  /*4920*/  @!P6 FSEL R4, R4, -INF , !P1 ;  /* 0xff8000000404e808 */ /* 0x000fe20004800000 */
[C---:B-1----:R-:W-:Y:S03]  /*4930*/  HMMA.16816.F32.BF16 R12, R72.reuse, R68, R12 ;  /* 0x00000044480c723c */ /* 0x042fe6000004180c */
[----:B------:R-:W-:Y:S01]  /*4940*/  @!P6 ISETP.GE.AND P1, PT, R77, R76, PT ;  /* 0x0000004c4d00e20c */ /* 0x000fe20003f26270 */
[--C-:B------:R-:W-:Y:S01]  /*4950*/  FFMA.FTZ R4, R4, c[0x0][0x23c], -R3.reuse ;  /* 0x00008f0004047a23 */ /* 0x100fe20000010803 */
[----:B------:R-:W-:Y:S01]  /*4960*/  @!P6 FSEL R7, R7, -INF , !P0 ;  /* 0xff8000000707e808 */ /* 0x000fe20004000000 */
[-C--:B------:R-:W-:Y:S01]  /*4970*/  FFMA.FTZ R6, R229, R191.reuse, R6 ;  /* 0x000000bfe5067223 */ /* 0x080fe20000010006 */
[----:B------:R-:W-:Y:S01]  /*4980*/  @!P6 FSEL R5, R5, -INF , !P1 ;  /* 0xff8000000505e808 */ /* 0x000fe20004800000 */
[----:B------:R-:W-:Y:S01]  /*4990*/  HMMA.16816.F32.BF16 R16, R72, R70, R16 ;  /* 0x000000464810723c */ /* 0x000fe20000041810 */
[----:B------:R-:W-:Y:S02]  /*49a0*/  MUFU.EX2 R89, R4 ;  /* 0x0000000400597308 */ /* 0x000fe40000000800 */
[----:B------:R-:W-:Y:S01]  /*49b0*/  @!P6 ISETP.GE.AND P1, PT, R193, R2, PT ;  /* 0x00000002c100e20c */ /* 0x000fe20003f26270 */
[----:B------:R-:W-:Y:S01]  /*49c0*/  FFMA.FTZ R5, R5, c[0x0][0x23c], -R3 ;  /* 0x00008f0005057a23 */ /* 0x000fe20000010803 */
[----:B------:R-:W-:Y:S01]  /*49d0*/  @!P6 IADD3 R68, R193, 0x9, RZ ;  /* 0x00000009c144e810 */ /* 0x000fe20007ffe0ff */
[-C--:B------:R-:W-:Y:S01]  /*49e0*/  FFMA.FTZ R8, R237, R191.reuse, R8 ;  /* 0x000000bfed087223 */ /* 0x080fe20000010008 */
[----:B------:R-:W-:Y:S01]  /*49f0*/  @!P6 FSEL R6, R6, -INF , !P1 ;  /* 0xff8000000606e808 */ /* 0x000fe20004800000 */
[-C--:B------:R-:W-:Y:S01]  /*4a00*/  FFMA.FTZ R9, R238, R191.reuse, R9 ;  /* 0x000000bfee097223 */ /* 0x080fe20000010009 */
[----:B------:R-:W-:Y:S02]  /*4a10*/  @!P6 IADD3 R69, R193, 0x18, RZ ;  /* 0x00000018c145e810 */ /* 0x000fe40007ffe0ff */
[----:B------:R-:W-:Y:S01]  /*4a20*/  MUFU.EX2 R87, R5 ;  /* 0x0000000500577308 */ /* 0x000fe20000000800 */
[----:B------:R-:W-:Y:S01]  /*4a30*/  FFMA.FTZ R6, R6, c[0x0][0x23c], -R0 ;  /* 0x00008f0006067a23 */ /* 0x000fe20000010800 */
[-C--:B------:R-:W-:Y:S01]  /*4a40*/  @!P6 ISETP.GE.AND P1, PT, R69, R76.reuse, PT ;  /* 0x0000004c4500e20c */ /* 0x080fe20003f26270 */
[-C--:B------:R-:W-:Y:S02]  /*4a50*/  FFMA.FTZ R11, R238, R191.reuse, R11 ;  /* 0x000000bfee0b7223 */ /* 0x080fe4000001000b */
[-C--:B------:R-:W-:Y:S02]  /*4a60*/  FFMA.FTZ R10, R237, R191.reuse, R10 ;  /* 0x000000bfed0a7223 */ /* 0x080fe4000001000a */
[CC--:B------:R-:W-:Y:S02]  /*4a70*/  FFMA.FTZ R12, R239.reuse, R191.reuse, R12 ;  /* 0x000000bfef0c7223 */ /* 0x0c0fe4000001000c */
[CC--:B------:R-:W-:Y:S01]  /*4a80*/  FFMA.FTZ R13, R240.reuse, R191.reuse, R13 ;  /* 0x000000bff00d7223 */ /* 0x0c0fe2000001000d */
[----:B------:R1:W-:Y:S01]  /*4a90*/  MUFU.EX2 R91, R6 ;  /* 0x00000006005b7308 */ /* 0x0003e20000000800 */
[-C--:B------:R-:W-:Y:S02]  /*4aa0*/  FFMA.FTZ R15, R240, R191.reuse, R15 ;  /* 0x000000bff00f7223 */ /* 0x080fe4000001000f */
[-C--:B------:R-:W-:Y:S02]  /*4ab0*/  FFMA.FTZ R14, R239, R191.reuse, R14 ;  /* 0x000000bfef0e7223 */ /* 0x080fe4000001000e */
[CC--:B------:R-:W-:Y:S02]  /*4ac0*/  FFMA.FTZ R17, R242.reuse, R191.reuse, R17 ;  /* 0x000000bff2117223 */ /* 0x0c0fe40000010011 */
[CC--:B------:R-:W-:Y:S02]  /*4ad0*/  FFMA.FTZ R16, R241.reuse, R191.reuse, R16 ;  /* 0x000000bff1107223 */ /* 0x0c0fe40000010010 */
[-C--:B------:R-:W-:Y:S02]  /*4ae0*/  FFMA.FTZ R19, R242, R191.reuse, R19 ;  /* 0x000000bff2137223 */ /* 0x080fe40000010013 */
[----:B------:R-:W-:Y:S01]  /*4af0*/  FFMA.FTZ R18, R241, R191, R18 ;  /* 0x000000bff1127223 */ /* 0x000fe20000010012 */
[----:B------:R-:W-:Y:S05]  /*4b00*/  @!P6 FSEL R16, R16, -INF , !P1 ;  /* 0xff8000001010e808 */ /* 0x000fea0004800000 */
[--C-:B------:R-:W-:Y:S01]  /*4b10*/  FFMA.FTZ R16, R16, c[0x0][0x23c], -R3.reuse ;  /* 0x00008f0010107a23 */ /* 0x100fe20000010803 */
[----:B-1----:R-:W-:Y:S04]  /*4b20*/  @!P6 IADD3 R6, R193, 0x10, RZ ;  /* 0x00000010c106e810 */ /* 0x002fe80007ffe0ff */
[----:B------:R-:W-:Y:S04]  /*4b30*/  @!P6 ISETP.GE.AND P5, PT, R6, R76, PT ;  /* 0x0000004c0600e20c */ /* 0x000fe80003fa6270 */
[----:B------:R-:W-:Y:S02]  /*4b40*/  @!P6 FSEL R12, R12, -INF , !P5 ;  /* 0xff8000000c0ce808 */ /* 0x000fe40006800000 */
[----:B------:R-:W-:Y:S03]  /*4b50*/  @!P6 ISETP.GE.AND P5, PT, R69, R2, PT ;  /* 0x000000024500e20c */ /* 0x000fe60003fa6270 */
[----:B------:R-:W-:Y:S01]  /*4b60*/  FFMA.FTZ R12, R12, c[0x0][0x23c], -R3 ;  /* 0x00008f000c0c7a23 */ /* 0x000fe20000010803 */
[----:B------:R-:W-:Y:S05]  /*4b70*/  @!P6 FSEL R18, R18, -INF , !P5 ;  /* 0xff8000001212e808 */ /* 0x000fea0006800000 */
[----:B------:R-:W-:Y:S01]  /*4b80*/  FFMA.FTZ R18, R18, c[0x0][0x23c], -R0 ;  /* 0x00008f0012127a23 */ /* 0x000fe20000010800 */
[----:B--2---:R-:W-:Y:S05]  /*4b90*/  LOP3.LUT R4, R79, R90, R88, 0x96, !PT ;  /* 0x0000005a4f047212 */ /* 0x004fea00078e9658 */
[----:B------:R-:W-:Y:S05]  /*4ba0*/  IMAD.WIDE.U32 R4, R4, -0x326172a9, RZ ;  /* 0xcd9e8d5704047825 */ /* 0x000fea00078e00ff */
[----:B------:R-:W-:Y:S01]  /*4bb0*/  LOP3.LUT R77, R5, R218, R85, 0x96, !PT ;  /* 0x000000da054d7212 */ /* 0x000fe200078e9655 */
[----:B------:R-:W-:Y:S01]  /*4bc0*/  FFMA.FTZ R5, R7, c[0x0][0x23c], -R0 ;  /* 0x00008f0007057a23 */ /* 0x000fe20000010800 */
[----:B------:R-:W2:Y:S01]  /*4bd0*/  LDL R85, [R1+0x10] ;  /* 0x0000100001557983 */ /* 0x000ea20000100800 */
[----:B------:R-:W-:Y:S02]  /*4be0*/  @!P6 IADD3 R7, R193, 0x11, RZ ;  /* 0x00000011c107e810 */ /* 0x000fe40007ffe0ff */
[----:B------:R1:W-:Y:S02]  /*4bf0*/  MUFU.EX2 R90, R5 ;  /* 0x00000005005a7308 */ /* 0x0003e40000000800 */
[----:B------:R-:W-:Y:S04]  /*4c00*/  @!P6 ISETP.GE.AND P2, PT, R7, R76, PT ;  /* 0x0000004c0700e20c */ /* 0x000fe80003f46270 */
[----:B------:R-:W-:Y:S05]  /*4c10*/  @!P6 FSEL R13, R13, -INF , !P2 ;  /* 0xff8000000d0de808 */ /* 0x000fea0005000000 */
[--C-:B------:R-:W-:Y:S01]  /*4c20*/  FFMA.FTZ R13, R13, c[0x0][0x23c], -R3.reuse ;  /* 0x00008f000d0d7a23 */ /* 0x100fe20000010803 */
[----:B---3--:R-:W-:Y:S02]  /*4c30*/  LOP3.LUT R78, R83, R78, R84, 0x96, !PT ;  /* 0x0000004e534e7212 */ /* 0x008fe400078e9654 */
[----:B------:R-:W-:Y:S03]  /*4c40*/  IADD3 R84, R230, -0x255992d5, RZ ;  /* 0xdaa66d2be6547810 */ /* 0x000fe60007ffe0ff */
[----:B------:R-:W-:Y:S05]  /*4c50*/  IMAD.WIDE.U32 R78, R78, -0x326172a9, RZ ;  /* 0xcd9e8d574e4e7825 */ /* 0x000fea00078e00ff */
[----:B------:R-:W-:Y:S02]  /*4c60*/  LOP3.LUT R80, R79, R4, R84, 0x96, !PT ;  /* 0x000000044f507212 */ /* 0x000fe400078e9654 */
[C---:B------:R-:W-:Y:S02]  /*4c70*/  @!P6 IADD3 R4, R193.reuse, 0x8, RZ ;  /* 0x00000008c104e810 */ /* 0x040fe40007ffe0ff */
[----:B------:R-:W-:Y:S02]  /*4c80*/  @!P6 IADD3 R79, R193, 0x19, RZ ;  /* 0x00000019c14fe810 */ /* 0x000fe40007ffe0ff */
[C---:B------:R-:W-:Y:S02]  /*4c90*/  @!P6 ISETP.GE.AND P0, PT, R4.reuse, R76, PT ;  /* 0x0000004c0400e20c */ /* 0x040fe40003f06270 */
[----:B------:R-:W-:Y:S01]  /*4ca0*/  @!P6 ISETP.GE.AND P3, PT, R4, R2, PT ;  /* 0x000000020400e20c */ /* 0x000fe20003f66270 */
[----:B-1----:R-:W-:Y:S01]  /*4cb0*/  IMAD.WIDE.U32 R4, R77, -0x2daee0ad, RZ ;  /* 0xd2511f534d047825 */ /* 0x002fe200078e00ff */
[----:B------:R-:W-:Y:S02]  /*4cc0*/  @!P6 FSEL R8, R8, -INF , !P0 ;  /* 0xff8000000808e808 */ /* 0x000fe40004000000 */
[-C--:B------:R-:W-:Y:S02]  /*4cd0*/  @!P6 ISETP.GE.AND P0, PT, R68, R76.reuse, PT ;  /* 0x0000004c4400e20c */ /* 0x080fe40003f06270 */
[----:B------:R-:W-:Y:S01]  /*4ce0*/  @!P6 ISETP.GE.AND P4, PT, R79, R76, PT ;  /* 0x0000004c4f00e20c */ /* 0x000fe20003f86270 */
[--C-:B------:R-:W-:Y:S01]  /*4cf0*/  FFMA.FTZ R8, R8, c[0x0][0x23c], -R3.reuse ;  /* 0x00008f0008087a23 */ /* 0x100fe20000010803 */
[----:B------:R-:W-:Y:S01]  /*4d00*/  @!P6 FSEL R9, R9, -INF , !P0 ;  /* 0xff8000000909e808 */ /* 0x000fe20004000000 */
[----:B------:R-:W-:Y:S01]  /*4d10*/  IMAD.WIDE.U32 R76, R80, -0x2daee0ad, RZ ;  /* 0xd2511f53504c7825 */ /* 0x000fe200078e00ff */
[-C--:B------:R-:W-:Y:S01]  /*4d20*/  @!P6 ISETP.GE.AND P0, PT, R68, R2.reuse, PT ;  /* 0x000000024400e20c */ /* 0x080fe20003f06270 */
[----:B------:R4:W-:Y:S01]  /*4d30*/  MUFU.EX2 R84, R8 ;  /* 0x0000000800547308 */ /* 0x0009e20000000800 */
[----:B------:R-:W-:Y:S01]  /*4d40*/  @!P6 FSEL R10, R10, -INF , !P3 ;  /* 0xff8000000a0ae808 */ /* 0x000fe20005800000 */
[--C-:B------:R-:W-:Y:S01]  /*4d50*/  FFMA.FTZ R9, R9, c[0x0][0x23c], -R3.reuse ;  /* 0x00008f0009097a23 */ /* 0x100fe20000010803 */
[----:B------:R-:W-:Y:S02]  /*4d60*/  @!P6 FSEL R11, R11, -INF , !P0 ;  /* 0xff8000000b0be808 */ /* 0x000fe40004000000 */
[-C--:B------:R-:W-:Y:S01]  /*4d70*/  @!P6 ISETP.GE.AND P3, PT, R6, R2.reuse, PT ;  /* 0x000000020600e20c */ /* 0x080fe20003f66270 */
[--C-:B------:R-:W-:Y:S01]  /*4d80*/  FFMA.FTZ R10, R10, c[0x0][0x23c], -R0.reuse ;  /* 0x00008f000a0a7a23 */ /* 0x100fe20000010800 */
[-C--:B------:R-:W-:Y:S01]  /*4d90*/  @!P6 ISETP.GE.AND P0, PT, R7, R2.reuse, PT ;  /* 0x000000020700e20c */ /* 0x080fe20003f06270 */
[--C-:B------:R-:W-:Y:S01]  /*4da0*/  FFMA.FTZ R11, R11, c[0x0][0x23c], -R0.reuse ;  /* 0x00008f000b0b7a23 */ /* 0x100fe20000010800 */
[----:B------:R-:W-:Y:S01]  /*4db0*/  @!P6 ISETP.GE.AND P2, PT, R79, R2, PT ;  /* 0x000000024f00e20c */ /* 0x000fe20003f46270 */
[----:B------:R-:W-:Y:S01]  /*4dc0*/  MUFU.EX2 R88, R10 ;  /* 0x0000000a00587308 */ /* 0x000fe20000000800 */
[----:B------:R-:W-:Y:S02]  /*4dd0*/  @!P6 FSEL R15, R15, -INF , !P0 ;  /* 0xff8000000f0fe808 */ /* 0x000fe40004000000 */
[----:B------:R-:W-:Y:S02]  /*4de0*/  @!P6 FSEL R14, R14, -INF , !P3 ;  /* 0xff8000000e0ee808 */ /* 0x000fe40005800000 */
[----:B------:R-:W-:Y:S01]  /*4df0*/  @!P6 FSEL R17, R17, -INF , !P4 ;  /* 0xff8000001111e808 */ /* 0x000fe20006000000 */
[--C-:B------:R-:W-:Y:S01]  /*4e00*/  FFMA.FTZ R15, R15, c[0x0][0x23c], -R0.reuse ;  /* 0x00008f000f0f7a23 */ /* 0x100fe20000010800 */
[----:B------:R-:W-:Y:S01]  /*4e10*/  @!P6 FSEL R19, R19, -INF , !P2 ;  /* 0xff8000001313e808 */ /* 0x000fe20005000000 */
[--C-:B------:R-:W-:Y:S02]  /*4e20*/  FFMA.FTZ R14, R14, c[0x0][0x23c], -R0.reuse ;  /* 0x00008f000e0e7a23 */ /* 0x100fe40000010800 */
[----:B------:R-:W-:Y:S01]  /*4e30*/  FFMA.FTZ R3, R17, c[0x0][0x23c], -R3 ;  /* 0x00008f0011037a23 */ /* 0x000fe20000010803 */
[----:B------:R-:W-:Y:S01]  /*4e40*/  MUFU.EX2 R80, R13 ;  /* 0x0000000d00507308 */ /* 0x000fe20000000800 */
[----:B------:R-:W-:Y:S01]  /*4e50*/  FFMA.FTZ R0, R19, c[0x0][0x23c], -R0 ;  /* 0x00008f0013007a23 */ /* 0x000fe20000010800 */
[----:B----4-:R-:W-:Y:S02]  /*4e60*/  LOP3.LUT R8, R77, R4, R86, 0x96, !PT ;  /* 0x000000044d087212 */ /* 0x010fe400078e9656 */
[----:B------:R-:W-:Y:S06]  /*4e70*/  IADD3 R86, R230, 0x1715609d, RZ ;  /* 0x1715609de6567810 */ /* 0x000fec0007ffe0ff */
[----:B------:R-:W1:Y:S10]  /*4e80*/  MUFU.EX2 R77, R0 ;  /* 0x00000000004d7308 */ /* 0x000e740000000800 */
[----:B------:R-:W-:Y:S10]  /*4e90*/  MUFU.EX2 R83, R14 ;  /* 0x0000000e00537308 */ /* 0x000ff40000000800 */
[----:B------:R-:W-:Y:S01]  /*4ea0*/  MUFU.EX2 R79, R18 ;  /* 0x00000012004f7308 */ /* 0x000fe20000000800 */
[----:B--2---:R-:W-:Y:S09]  /*4eb0*/  LOP3.LUT R5, R5, R82, R85, 0x96, !PT ;  /* 0x0000005205057212 */ /* 0x004ff200078e9655 */
[----:B------:R2:W-:Y:S01]  /*4ec0*/  MUFU.EX2 R85, R9 ;  /* 0x0000000900557308 */ /* 0x0005e20000000800 */
[----:B------:R-:W-:Y:S05]  /*4ed0*/  IMAD.WIDE.U32 R4, R5, -0x326172a9, RZ ;  /* 0xcd9e8d5705047825 */ /* 0x000fea00078e00ff */
[----:B------:R-:W-:Y:S04]  /*4ee0*/  LOP3.LUT R6, R5, R78, R93, 0x96, !PT ;  /* 0x0000004e05067212 */ /* 0x000fe800078e965d */
[----:B------:R-:W-:Y:S01]  /*4ef0*/  MUFU.EX2 R82, R12 ;  /* 0x0000000c00527308 */ /* 0x000fe20000000800 */
[----:B------:R-:W-:Y:S05]  /*4f00*/  IMAD.WIDE.U32 R6, R6, -0x2daee0ad, RZ ;  /* 0xd2511f5306067825 */ /* 0x000fea00078e00ff */
[----:B------:R-:W-:Y:S01]  /*4f10*/  LOP3.LUT R76, R7, R76, R92, 0x96, !PT ;  /* 0x0000004c074c7212 */ /* 0x000fe200078e965c */
[----:B------:R-:W-:Y:S03]  /*4f20*/  IMAD.MOV.U32 R92, RZ, RZ, c[0x0][0x22c] ;  /* 0x00008b00ff5c7624 */ /* 0x000fe600078e00ff */
[----:B------:R-:W3:Y:S01]  /*4f30*/  MUFU.EX2 R78, R16 ;  /* 0x00000010004e7308 */ /* 0x000ee20000000800 */
[----:B------:R-:W-:Y:S02]  /*4f40*/  IMAD R92, R92, c[0x0][0x1c0], RZ ;  /* 0x000070005c5c7a24 */ /* 0x000fe400078e02ff */
[----:B--2---:R-:W-:Y:S04]  /*4f50*/  IMAD.WIDE.U32 R8, R8, -0x326172a9, RZ ;  /* 0xcd9e8d5708087825 */ /* 0x004fe800078e00ff */
[----:B------:R-:W-:Y:S01]  /*4f60*/  IMAD.U32 R92, R92, -0x40, RZ ;  /* 0xffffffc05c5c7824 */ /* 0x000fe200078e00ff */
[----:B------:R-:W-:Y:S02]  /*4f70*/  LOP3.LUT R4, R9, R4, R86, 0x96, !PT ;  /* 0x0000000409047212 */ /* 0x000fe400078e9656 */
[----:B------:R2:W4:Y:S03]  /*4f80*/  MUFU.EX2 R86, R11 ;  /* 0x0000000b00567308 */ /* 0x0005260000000800 */
[----:B------:R-:W-:Y:S05]  /*4f90*/  IMAD.WIDE.U32 R4, R4, -0x2daee0ad, RZ ;  /* 0xd2511f5304047825 */ /* 0x000fea00078e00ff */
[C---:B------:R-:W-:Y:S02]  /*4fa0*/  LOP3.LUT R68, R4.reuse, 0xffff, RZ, 0xc0, !PT ;  /* 0x0000ffff04447812 */ /* 0x040fe400078ec0ff */
[----:B------:R-:W-:Y:S02]  /*4fb0*/  SHF.R.U32.HI R2, RZ, 0x18, R4 ;  /* 0x00000018ff027819 */ /* 0x000fe40000011604 */
[----:B------:R-:W-:Y:S02]  /*4fc0*/  LOP3.LUT R6, R5, R6, R81, 0x96, !PT ;  /* 0x0000000605067212 */ /* 0x000fe400078e9651 */
[----:B------:R-:W-:Y:S02]  /*4fd0*/  LOP3.LUT R7, R4, 0xff, RZ, 0xc0, !PT ;  /* 0x000000ff04077812 */ /* 0x000fe400078ec0ff */
[----:B------:R-:W-:Y:S02]  /*4fe0*/  IADD3 R81, R230, -0x4ab325aa, RZ ;  /* 0xb54cda56e6517810 */ /* 0x000fe40007ffe0ff */
[----:B------:R-:W-:Y:S02]  /*4ff0*/  ISETP.LE.U32.AND P0, PT, R2, UR4, PT ;  /* 0x0000000402007c0c */ /* 0x000fe4000bf03070 */
[----:B------:R-:W-:Y:S02]  /*5000*/  ISETP.LE.U32.AND P3, PT, R7, UR4, PT ;  /* 0x0000000407007c0c */ /* 0x000fe4000bf63070 */
[----:B------:R-:W-:Y:S02]  /*5010*/  SHF.R.U32.HI R0, RZ, 0x8, R68 ;  /* 0x00000008ff007819 */ /* 0x000fe40000011644 */
[----:B--2---:R-:W-:Y:S01]  /*5020*/  SHF.R.U32.HI R11, RZ, 0x10, R4 ;  /* 0x00000010ff0b7819 */ /* 0x004fe20000011604 */
[----:B------:R-:W-:Y:S01]  /*5030*/  IMAD.WIDE.U32 R4, R76, -0x326172a9, RZ ;  /* 0xcd9e8d574c047825 */ /* 0x000fe200078e00ff */
[----:B------:R-:W-:Y:S01]  /*5040*/  LOP3.LUT R0, R0, 0xffff, RZ, 0xc0, !PT ;  /* 0x0000ffff00007812 */ /* 0x000fe200078ec0ff */
[----:B------:R2:W2:Y:S03]  /*5050*/  MUFU.EX2 R76, R3 ;  /* 0x00000003004c7308 */ /* 0x0004a60000000800 */
[----:B------:R-:W-:Y:S01]  /*5060*/  LOP3.LUT R2, R5, R8, R81, 0x96, !PT ;  /* 0x0000000805027212 */ /* 0x000fe200078e9651 */
[----:B-1----:R-:W-:Y:S01]  /*5070*/  @!P0 FADD.FTZ R77, -R77, -RZ ;  /* 0x800000ff4d4d8221 */ /* 0x002fe20000010100 */
[----:B------:R-:W-:Y:S01]  /*5080*/  LOP3.LUT R7, R4, 0xffff, RZ, 0xc0, !PT ;  /* 0x0000ffff04077812 */ /* 0x000fe200078ec0ff */
[----:B---3--:R-:W-:Y:S01]  /*5090*/  @!P3 FADD.FTZ R78, -R78, -RZ ;  /* 0x800000ff4e4eb221 */ /* 0x008fe20000010100 */
[----:B------:R-:W-:Y:S02]  /*50a0*/  LOP3.LUT R5, R2, 0xff, RZ, 0xc0, !PT ;  /* 0x000000ff02057812 */ /* 0x000fe400078ec0ff */
[----:B------:R-:W-:Y:S01]  /*50b0*/  LOP3.LUT R9, R4, 0xff, RZ, 0xc0, !PT ;  /* 0x000000ff04097812 */ /* 0x000fe200078ec0ff */
[----:B------:R-:W1:Y:S01]  /*50c0*/  MUFU.EX2 R81, R15 ;  /* 0x0000000f00517308 */ /* 0x000e620000000800 */
[--C-:B------:R-:W-:Y:S02]  /*50d0*/  SHF.R.U32.HI R8, RZ, 0x10, R4.reuse ;  /* 0x00000010ff087819 */ /* 0x100fe40000011604 */
[----:B------:R-:W-:Y:S02]  /*50e0*/  SHF.R.U32.HI R10, RZ, 0x18, R4 ;  /* 0x00000018ff0a7819 */ /* 0x000fe40000011604 */
[----:B------:R-:W-:Y:S02]  /*50f0*/  ISETP.LE.U32.AND P1, PT, R5, UR4, PT ;  /* 0x0000000405007c0c */ /* 0x000fe4000bf23070 */
[----:B------:R-:W-:Y:S02]  /*5100*/  LOP3.LUT R5, R2, 0xffff, RZ, 0xc0, !PT ;  /* 0x0000ffff02057812 */ /* 0x000fe400078ec0ff */
[--C-:B------:R-:W-:Y:S02]  /*5110*/  SHF.R.U32.HI R4, RZ, 0x10, R2.reuse ;  /* 0x00000010ff047819 */ /* 0x100fe40000011602 */
[----:B------:R-:W-:Y:S02]  /*5120*/  SHF.R.U32.HI R5, RZ, 0x8, R5 ;  /* 0x00000008ff057819 */ /* 0x000fe40000011605 */
[----:B------:R-:W-:Y:S02]  /*5130*/  LOP3.LUT R4, R4, 0xff, RZ, 0xc0, !PT ;  /* 0x000000ff04047812 */ /* 0x000fe400078ec0ff */
[----:B------:R-:W-:Y:S02]  /*5140*/  SHF.R.U32.HI R2, RZ, 0x18, R2 ;  /* 0x00000018ff027819 */ /* 0x000fe40000011602 */
[----:B------:R-:W-:Y:S01]  /*5150*/  ISETP.LE.U32.AND P4, PT, R4, UR4, PT ;  /* 0x0000000404007c0c */ /* 0x000fe2000bf83070 */
[----:B------:R-:W-:Y:S01]  /*5160*/  @!P1 FADD.FTZ R89, -R89, -RZ ;  /* 0x800000ff59599221 */ /* 0x000fe20000010100 */
[----:B------:R-:W-:Y:S02]  /*5170*/  LOP3.LUT R4, R5, 0xffff, RZ, 0xc0, !PT ;  /* 0x0000ffff05047812 */ /* 0x000fe400078ec0ff */
        /* <DEDUP_REMOVED lines=16> */
[----:B--2---:R-:W-:Y:S01]  /*5280*/  SHF.R.U32.HI R3, RZ, 0x10, R6 ;  /* 0x00000010ff037819 */ /* 0x004fe20000011606 */
[----:B------:R-:W-:Y:S01]  /*5290*/  @!P2 FADD.FTZ R82, -R82, -RZ ;  /* 0x800000ff5252a221 */ /* 0x000fe20000010100 */
[----:B------:R-:W-:Y:S01]  /*52a0*/  LOP3.LUT R6, R6, 0xffff, RZ, 0xc0, !PT ;  /* 0x0000ffff06067812 */ /* 0x000fe200078ec0ff */
[----:B----4-:R-:W-:Y:S01]  /*52b0*/  @!P1 FADD.FTZ R86, -R86, -RZ ;  /* 0x800000ff56569221 */ /* 0x010fe20000010100 */
[----:B------:R-:W-:Y:S01]  /*52c0*/  LOP3.LUT R3, R3, 0xff, RZ, 0xc0, !PT ;  /* 0x000000ff03037812 */ /* 0x000fe200078ec0ff */
[----:B------:R-:W-:Y:S01]  /*52d0*/  @!P5 FADD.FTZ R85, -R85, -RZ ;  /* 0x800000ff5555d221 */ /* 0x000fe20000010100 */
[----:B------:R-:W-:Y:S02]  /*52e0*/  SHF.R.U32.HI R2, RZ, 0x8, R6 ;  /* 0x00000008ff027819 */ /* 0x000fe40000011606 */
[----:B------:R-:W-:Y:S02]  /*52f0*/  ISETP.LE.U32.AND P5, PT, R3, UR4, PT ;  /* 0x0000000403007c0c */ /* 0x000fe4000bfa3070 */
[----:B------:R-:W-:Y:S01]  /*5300*/  LOP3.LUT R3, R11, 0xff, RZ, 0xc0, !PT ;  /* 0x000000ff0b037812 */ /* 0x000fe200078ec0ff */
[----:B------:R-:W-:Y:S01]  /*5310*/  @!P6 FADD.FTZ R88, -R88, -RZ ;  /* 0x800000ff5858e221 */ /* 0x000fe20000010100 */
[----:B------:R-:W-:Y:S02]  /*5320*/  LOP3.LUT R2, R2, 0xffff, RZ, 0xc0, !PT ;  /* 0x0000ffff02027812 */ /* 0x000fe400078ec0ff */
[----:B------:R-:W-:Y:S02]  /*5330*/  ISETP.LE.U32.AND P1, PT, R3, UR4, PT ;  /* 0x0000000403007c0c */ /* 0x000fe4000bf23070 */
[----:B------:R-:W-:Y:S02]  /*5340*/  F2FP.RELU.BF16.PACK_AB R3, R87, R89 ;  /* 0x000000595703723e */ /* 0x000fe400000018ff */
[----:B------:R-:W-:Y:S02]  /*5350*/  ISETP.LE.U32.AND P6, PT, R2, UR4, PT ;  /* 0x0000000402007c0c */ /* 0x000fe4000bfc3070 */
[----:B------:R-:W-:Y:S01]  /*5360*/  F2FP.RELU.BF16.PACK_AB R2, R90, R91 ;  /* 0x0000005b5a02723e */ /* 0x000fe200000018ff */
[----:B------:R2:W-:Y:S01]  /*5370*/  STS [R211+0x20000], R3 ;  /* 0x02000003d3007388 */ /* 0x0005e20000000800 */
[----:B------:R-:W-:Y:S01]  /*5380*/  ISETP.LE.U32.AND P2, PT, R0, UR4, PT ;  /* 0x0000000400007c0c */ /* 0x000fe2000bf43070 */
[----:B------:R-:W-:Y:S01]  /*5390*/  @!P5 FADD.FTZ R83, -R83, -RZ ;  /* 0x800000ff5353d221 */ /* 0x000fe20000010100 */
[----:B------:R-:W-:Y:S02]  /*53a0*/  F2FP.RELU.BF16.PACK_AB R0, R85, R84 ;  /* 0x000000545500723e */ /* 0x000fe400000018ff */
[----:B------:R-:W-:Y:S01]  /*53b0*/  ISETP.LE.U32.AND P4, PT, R4, UR4, PT ;  /* 0x0000000404007c0c */ /* 0x000fe2000bf83070 */
[----:B------:R3:W-:Y:S01]  /*53c0*/  STS [R211+0x20400], R2 ;  /* 0x02040002d3007388 */ /* 0x0007e20000000800 */
[----:B------:R-:W-:Y:S01]  /*53d0*/  F2FP.RELU.BF16.PACK_AB R5, R86, R88 ;  /* 0x000000585605723e */ /* 0x000fe200000018ff */
[----:B------:R-:W-:Y:S01]  /*53e0*/  @!P1 FADD.FTZ R79, -R79, -RZ ;  /* 0x800000ff4f4f9221 */ /* 0x000fe20000010100 */
[----:B------:R-:W-:Y:S01]  /*53f0*/  FSETP.GE.FTZ.AND P1, PT, R87, RZ, PT ;  /* 0x000000ff5700720b */ /* 0x000fe20003f36000 */
[----:B------:R-:W-:Y:S01]  /*5400*/  @!P6 FADD.FTZ R80, -R80, -RZ ;  /* 0x800000ff5050e221 */ /* 0x000fe20000010100 */
[----:B------:R-:W-:Y:S01]  /*5410*/  FSETP.GE.FTZ.AND P5, PT, R85, RZ, PT ;  /* 0x000000ff5500720b */ /* 0x000fe20003fb6000 */
[----:B------:R4:W-:Y:S01]  /*5420*/  STS [R214+0x20000], R0 ;  /* 0x02000000d6007388 */ /* 0x0009e20000000800 */
[----:B------:R-:W-:Y:S01]  /*5430*/  ISETP.GT.AND P6, PT, R195, R243, PT ;  /* 0x000000f3c300720c */ /* 0x000fe20003fc4270 */
[----:B------:R-:W-:Y:S01]  /*5440*/  @!P2 FADD.FTZ R76, -R76, -RZ ;  /* 0x800000ff4c4ca221 */ /* 0x000fe20000010100 */
[----:B------:R-:W-:Y:S02]  /*5450*/  F2FP.RELU.BF16.PACK_AB R4, R80, R82 ;  /* 0x000000525004723e */ /* 0x000fe400000018ff */
[----:B------:R-:W-:Y:S01]  /*5460*/  FSETP.GE.FTZ.AND P2, PT, R89, RZ, PT ;  /* 0x000000ff5900720b */ /* 0x000fe20003f56000 */
[----:B-1----:R-:W-:Y:S01]  /*5470*/  @!P4 FADD.FTZ R81, -R81, -RZ ;  /* 0x800000ff5151c221 */ /* 0x002fe20000010100 */
[----:B------:R-:W-:Y:S01]  /*5480*/  STS [R214+0x20400], R5 ;  /* 0x02040005d6007388 */ /* 0x000fe20000000800 */
[----:B------:R-:W-:Y:S02]  /*5490*/  FSETP.GE.FTZ.AND P4, PT, R82, RZ, PT ;  /* 0x000000ff5200720b */ /* 0x000fe40003f96000 */
[----:B------:R-:W-:Y:S02]  /*54a0*/  FSETP.GE.FTZ.AND P3, PT, R80, RZ, PT ;  /* 0x000000ff5000720b */ /* 0x000fe40003f76000 */
[----:B--2---:R-:W-:Y:S01]  /*54b0*/  F2FP.RELU.BF16.PACK_AB R3, R81, R83 ;  /* 0x000000535103723e */ /* 0x004fe200000018ff */
[----:B------:R-:W-:Y:S01]  /*54c0*/  STS [R212+0x20000], R4 ;  /* 0x02000004d4007388 */ /* 0x000fe20000000800 */
[----:B---3--:R-:W-:Y:S05]  /*54d0*/  F2FP.RELU.BF16.PACK_AB R2, R76, R78 ;  /* 0x0000004e4c02723e */ /* 0x008fea00000018ff */
[----:B------:R1:W-:Y:S01]  /*54e0*/  STS [R212+0x20400], R3 ;  /* 0x02040003d4007388 */ /* 0x0003e20000000800 */
[----:B----4-:R-:W-:Y:S05]  /*54f0*/  F2FP.RELU.BF16.PACK_AB R0, R77, R79 ;  /* 0x0000004f4d00723e */ /* 0x010fea00000018ff */
[----:B------:R2:W-:Y:S06]  /*5500*/  STS [R213+0x20000], R2 ;  /* 0x02000002d5007388 */ /* 0x0005ec0000000800 */
        /* <DEDUP_REMOVED lines=131> */
[----:B------:R-:W-:Y:S01]  /*5d40*/  FADD.FTZ R4, -R0, R14 ;  /* 0x0000000e00047221 */ /* 0x000fe20000010100 */
        /* <DEDUP_REMOVED lines=95> */
.L_x_714:
        /* <DEDUP_REMOVED lines=24> */
[----:B------:R-:W-:Y:S01]  /*64c0*/  LDSM.16.MT88.4 R76, [R0+0xe800] ;  /* 0x00e80000004c783b */ /* 0x000fe20000004200 */
        /* <DEDUP_REMOVED lines=9> */
[----:B------:R-:W1:Y:S07]  /*6560*/  LDSM.16.MT88.4 R16, [R0+0xc800] ;  /* 0x00c800000010783b */ /* 0x000e6e0000004200 */
[-C--:B----4-:R-:W-:Y:S08]  /*6570*/  HMMA.16816.F32.BF16 R52, R4, R68.reuse, R52 ;  /* 0x000000440434723c */ /* 0x090ff00000041834 */
[C---:B------:R-:W-:Y:S08]  /*6580*/  HMMA.16816.F32.BF16 R56, R12.reuse, R68, R56 ;  /* 0x000000440c38723c */ /* 0x040ff00000041838 */
[-C--:B------:R-:W-:Y:S01]  /*6590*/  HMMA.16816.F32.BF16 R60, R12, R70.reuse, R60 ;  /* 0x000000460c3c723c */ /* 0x080fe2000004183c */
[----:B------:R-:W2:Y:S07]  /*65a0*/  LDSM.16.MT88.4 R12, [R0+0x10800] ;  /* 0x01080000000c783b */ /* 0x000eae0000004200 */
[----:B------:R-:W-:Y:S01]  /*65b0*/  HMMA.16816.F32.BF16 R64, R4, R70, R64 ;  /* 0x000000460440723c */ /* 0x000fe20000041840 */
[----:B------:R-:W-:Y:S05]  /*65c0*/  LDSM.16.MT88.4 R4, [R174+0x21000] ;  /* 0x02100000ae04783b */ /* 0x000fea0000004200 */
[----:B------:R-:W-:Y:S02]  /*65d0*/  LDSM.16.MT88.4 R68, [R173+0x21000] ;  /* 0x02100000ad44783b */ /* 0x000fe40000004200 */
        /* <DEDUP_REMOVED lines=9> */
[----:B------:R-:W3:Y:S07]  /*6670*/  LDSM.16.MT88.4 R76, [R0+0xf000] ;  /* 0x00f00000004c783b */ /* 0x000eee0000004200 */
[-C--:B--2---:R-:W-:Y:S08]  /*6680*/  HMMA.16816.F32.BF16 R52, R8, R12.reuse, R52 ;  /* 0x0000000c0834723c */ /* 0x084ff00000041834 */
[C---:B------:R-:W-:Y:S08]  /*6690*/  HMMA.16816.F32.BF16 R56, R72.reuse, R12, R56 ;  /* 0x0000000c4838723c */ /* 0x040ff00000041838 */
[-C--:B------:R-:W-:Y:S01]  /*66a0*/  HMMA.16816.F32.BF16 R60, R72, R14.reuse, R60 ;  /* 0x0000000e483c723c */ /* 0x080fe2000004183c */
[----:B------:R-:W2:Y:S07]  /*66b0*/  LDSM.16.MT88.4 R72, [R0+0x11000] ;  /* 0x011000000048783b */ /* 0x000eae0000004200 */
[----:B------:R-:W-:Y:S01]  /*66c0*/  HMMA.16816.F32.BF16 R64, R8, R14, R64 ;  /* 0x0000000e0840723c */ /* 0x000fe20000041840 */
[----:B------:R-:W-:Y:S05]  /*66d0*/  LDSM.16.MT88.4 R8, [R174+0x21800] ;  /* 0x02180000ae08783b */ /* 0x000fea0000004200 */
[----:B------:R-:W4:Y:S02]  /*66e0*/  LDSM.16.MT88.4 R12, [R0+0xd800] ;  /* 0x00d80000000c783b */ /* 0x000f240000004200 */
[-C--:B-1----:R-:W-:Y:S08]  /*66f0*/  HMMA.16816.F32.BF16 R20, R4, R16.reuse, R20 ;  /* 0x000000100414723c */ /* 0x082ff00000041814 */
[C---:B------:R-:W-:Y:S08]  /*6700*/  HMMA.16816.F32.BF16 R24, R68.reuse, R16, R24 ;  /* 0x000000104418723c */ /* 0x040ff00000041818 */
[-C--:B------:R-:W-:Y:S08]  /*6710*/  HMMA.16816.F32.BF16 R28, R68, R18.reuse, R28 ;  /* 0x00000012441c723c */ /* 0x080ff0000004181c */
[C---:B------:R-:W-:Y:S01]  /*6720*/  HMMA.16816.F32.BF16 R32, R4.reuse, R18, R32 ;  /* 0x000000120420723c */ /* 0x040fe20000041820 */
[----:B------:R-:W1:Y:S07]  /*6730*/  LDSM.16.MT88.4 R16, [R173+0x21800] ;  /* 0x02180000ad10783b */ /* 0x000e6e0000004200 */
[-C--:B---3--:R-:W-:Y:S08]  /*6740*/  HMMA.16816.F32.BF16 R36, R4, R76.reuse, R36 ;  /* 0x0000004c0424723c */ /* 0x088ff00000041824 */
[C---:B------:R-:W-:Y:S08]  /*6750*/  HMMA.16816.F32.BF16 R40, R68.reuse, R76, R40 ;  /* 0x0000004c4428723c */ /* 0x040ff00000041828 */
[-C--:B------:R-:W-:Y:S08]  /*6760*/  HMMA.16816.F32.BF16 R44, R68, R78.reuse, R44 ;  /* 0x0000004e442c723c */ /* 0x080ff0000004182c */
[C---:B------:R-:W-:Y:S01]  /*6770*/  HMMA.16816.F32.BF16 R48, R4.reuse, R78, R48 ;  /* 0x0000004e0430723c */ /* 0x040fe20000041830 */
[----:B------:R-:W3:Y:S07]  /*6780*/  LDSM.16.MT88.4 R76, [R0+0xf800] ;  /* 0x00f80000004c783b */ /* 0x000eee0000004200 */
[-C--:B--2---:R-:W-:Y:S08]  /*6790*/  HMMA.16816.F32.BF16 R52, R4, R72.reuse, R52 ;  /* 0x000000480434723c */ /* 0x084ff00000041834 */
[C---:B------:R-:W-:Y:S08]  /*67a0*/  HMMA.16816.F32.BF16 R56, R68.reuse, R72, R56 ;  /* 0x000000484438723c */ /* 0x040ff00000041838 */
[-C--:B------:R-:W-:Y:S01]  /*67b0*/  HMMA.16816.F32.BF16 R60, R68, R74.reuse, R60 ;  /* 0x0000004a443c723c */ /* 0x080fe2000004183c */
[----:B------:R-:W2:Y:S05]  /*67c0*/  LDSM.16.MT88.4 R68, [R0+0x11800] ;  /* 0x011800000044783b */ /* 0x000eaa0000004200 */
[----:B------:R-:W-:Y:S02]  /*67d0*/  BAR.SYNC.DEFER_BLOCKING 0x0 ;  /* 0x0000000000007b1d */ /* 0x000fe40000010000 */
[----:B------:R-:W-:Y:S08]  /*67e0*/  HMMA.16816.F32.BF16 R64, R4, R74, R64 ;  /* 0x0000004a0440723c */ /* 0x000ff00000041840 */
[-C--:B----4-:R-:W-:Y:S08]  /*67f0*/  HMMA.16816.F32.BF16 R20, R8, R12.reuse, R20 ;  /* 0x0000000c0814723c */ /* 0x090ff00000041814 */
[C---:B-1----:R-:W-:Y:S08]  /*6800*/  HMMA.16816.F32.BF16 R24, R16.reuse, R12, R24 ;  /* 0x0000000c1018723c */ /* 0x042ff00000041818 */
[-C--:B------:R-:W-:Y:S08]  /*6810*/  HMMA.16816.F32.BF16 R28, R16, R14.reuse, R28 ;  /* 0x0000000e101c723c */ /* 0x080ff0000004181c */
[C---:B------:R-:W-:Y:S08]  /*6820*/  HMMA.16816.F32.BF16 R32, R8.reuse, R14, R32 ;  /* 0x0000000e0820723c */ /* 0x040ff00000041820 */
[-C--:B---3--:R-:W-:Y:S08]  /*6830*/  HMMA.16816.F32.BF16 R36, R8, R76.reuse, R36 ;  /* 0x0000004c0824723c */ /* 0x088ff00000041824 */
[C---:B------:R-:W-:Y:S08]  /*6840*/  HMMA.16816.F32.BF16 R40, R16.reuse, R76, R40 ;  /* 0x0000004c1028723c */ /* 0x040ff00000041828 */
[-C--:B------:R-:W-:Y:S08]  /*6850*/  HMMA.16816.F32.BF16 R44, R16, R78.reuse, R44 ;  /* 0x0000004e102c723c */ /* 0x080ff0000004182c */
[C---:B------:R-:W-:Y:S08]  /*6860*/  HMMA.16816.F32.BF16 R48, R8.reuse, R78, R48 ;  /* 0x0000004e0830723c */ /* 0x040ff00000041830 */
[-C--:B--2---:R-:W-:Y:S08]  /*6870*/  HMMA.16816.F32.BF16 R52, R8, R68.reuse, R52 ;  /* 0x000000440834723c */ /* 0x084ff00000041834 */
        /* <DEDUP_REMOVED lines=54> */
.L_x_715:
        /* <DEDUP_REMOVED lines=63> */
[----:B------:R-:W-:Y:S01]  /*6fd0*/  @P6 IMAD.MOV.U32 R203, RZ, RZ, R0 ;  /* 0x000000ffffcb6224 */ /* 0x000fe200078e0000 */
[----:B------:R-:W-:Y:S02]  /*6fe0*/  IADD3 R0, R244, 0x40, RZ ;  /* 0x00000040f4007810 */ /* 0x000fe40007ffe0ff */
        /* <DEDUP_REMOVED lines=9> */
[----:B------:R-:W-:Y:S03]  /*7080*/  IMAD.MOV.U32 R158, RZ, RZ, c[0x0][0x22c] ;  /* 0x00008b00ff9e7624 */ /* 0x000fe600078e00ff */
[----:B------:R-:W-:Y:S02]  /*7090*/  IMAD.IADD R0, R200, 0x1, R0 ;  /* 0x00000001c8007824 */ /* 0x000fe400078e0200 */
[----:B------:R-:W-:Y:S02]  /*70a0*/  IMAD R158, R158, c[0x0][0x1c0], RZ ;  /* 0x000070009e9e7a24 */ /* 0x000fe400078e02ff */
[C---:B------:R-:W-:Y:S01]  /*70b0*/  HMMA.16816.F32.BF16 R72, R160.reuse, R148, R72 ;  /* 0x00000094a048723c */ /* 0x040fe20000041848 */
[----:B------:R-:W-:Y:S03]  /*70c0*/  IMAD.MOV.U32 R159, RZ, RZ, c[0x0][0x22c] ;  /* 0x00008b00ff9f7624 */ /* 0x000fe600078e00ff */
[----:B------:R-:W-:Y:S02]  /*70d0*/  IMAD.SHL.U32 R158, R158, 0x20, RZ ;  /* 0x000000209e9e7824 */ /* 0x000fe400078e00ff */
[----:B------:R-:W-:Y:S02]  /*70e0*/  IMAD.IADD R0, R200, 0x1, R0 ;  /* 0x00000001c8007824 */ /* 0x000fe400078e0200 */
[-C--:B------:R-:W-:Y:S04]  /*70f0*/  HMMA.16816.F32.BF16 R76, R160, R150.reuse, R76 ;  /* 0x00000096a04c723c */ /* 0x080fe8000004184c */
[----:B------:R-:W-:Y:S04]  /*7100*/  @P6 IMAD.WIDE R148, R207, 0x4, R202 ;  /* 0x00000004cf946825 */ /* 0x000fe800078e02ca */
[C---:B------:R-:W-:Y:S01]  /*7110*/  HMMA.16816.F32.BF16 R80, R152.reuse, R150, R80 ;  /* 0x000000969850723c */ /* 0x040fe20000041850 */
[----:B------:R1:W5:Y:S03]  /*7120*/  @P6 LDG.E R209, [R148.64] ;  /* 0x0000000694d16981 */ /* 0x000366000c1e1900 */
[----:B------:R-:W-:Y:S01]  /*7130*/  IMAD R159, R159, c[0x0][0x1c0], RZ ;  /* 0x000070009f9f7a24 */ /* 0x000fe200078e02ff */
[----:B------:R1:W5:Y:S03]  /*7140*/  @P6 LDG.E R210, [R148.64+0x20] ;  /* 0x0000200694d26981 */ /* 0x000366000c1e1900 */
[-C--:B------:R-:W-:Y:S01]  /*7150*/  HMMA.16816.F32.BF16 R84, R152, R164.reuse, R84 ;  /* 0x000000a49854723c */ /* 0x080fe20000041854 */
[----:B------:R2:W-:Y:S03]  /*7160*/  RED.E.ADD.F32.FTZ.RN.STRONG.GPU [R188.64], R4 ;  /* 0x00000004bc00798e */ /* 0x0005e6000c10e786 */
[----:B------:R-:W-:Y:S01]  /*7170*/  IMAD R159, R159, 0x28, RZ ;  /* 0x000000289f9f7824 */ /* 0x000fe200078e02ff */
        /* <DEDUP_REMOVED lines=17> */
[-C--:B------:R-:W-:Y:S02]  /*7290*/  LEA R6, P1, R156, R188.reuse, 0x2 ;  /* 0x000000bc9c067211 */ /* 0x080fe400078210ff */
[-C--:B------:R-:W-:Y:S02]  /*72a0*/  LEA.HI.X.SX32 R149, R159, R189.reuse, 0x2, P2 ;  /* 0x000000bd9f957211 */ /* 0x080fe400010f16ff */
[----:B------:R-:W-:Y:S02]  /*72b0*/  IADD3 R159, R244, 0x20, RZ ;  /* 0x00000020f49f7810 */ /* 0x000fe40007ffe0ff */
[CC--:B--2---:R-:W-:Y:S01]  /*72c0*/  LEA R4, P0, R157.reuse, R188.reuse, 0x2 ;  /* 0x000000bc9d047211 */ /* 0x0c4fe200078010ff */
[----:B------:R1:W-:Y:S01]  /*72d0*/  RED.E.ADD.F32.FTZ.RN.STRONG.GPU [R148.64], R9 ;  /* 0x000000099400798e */ /* 0x0003e2000c10e786 */
[-C--:B------:R-:W-:Y:S02]  /*72e0*/  LEA.HI.X.SX32 R7, R156, R189.reuse, 0x2, P1 ;  /* 0x000000bd9c077211 */ /* 0x080fe400008f16ff */
[-C--:B------:R-:W-:Y:S02]  /*72f0*/  LEA.HI.X.SX32 R5, R157, R189.reuse, 0x2, P0 ;  /* 0x000000bd9d057211 */ /* 0x080fe400000f16ff */
[CC--:B---3--:R-:W-:Y:S01]  /*7300*/  LEA R8, P0, R159.reuse, R188.reuse, 0x2 ;  /* 0x000000bc9f087211 */ /* 0x0c8fe200078010ff */
        /* <DEDUP_REMOVED lines=9> */
[-C--:B-1----:R-:W-:Y:S05]  /*73a0*/  LEA.HI.X.SX32 R9, R159, R189.reuse, 0x2, P0 ;  /* 0x000000bd9f097211 */ /* 0x082fea00000f16ff */
[----:B------:R1:W-:Y:S01]  /*73b0*/  RED.E.ADD.F32.FTZ.RN.STRONG.GPU [R8.64], R18 ;  /* 0x000000120800798e */ /* 0x0003e2000c10e786 */
[CC--:B--2---:R-:W-:Y:S02]  /*73c0*/  LEA R6, P1, R156.reuse, R188.reuse, 0x2 ;  /* 0x000000bc9c067211 */ /* 0x0c4fe400078210ff */
        /* <DEDUP_REMOVED lines=20> */
[----:B------:R3:W-:Y:S02]  /*7510*/  RED.E.ADD.F32.FTZ.RN.STRONG.GPU [R6.64], R15 ;  /* 0x0000000f0600798e */ /* 0x0007e4000c10e786 */
[----:B------:R-:W-:Y:S02]  /*7520*/  IMAD.IADD R12, R200, 0x1, R12 ;  /* 0x00000001c80c7824 */ /* 0x000fe400078e020c */
[----:B------:R-:W-:Y:S04]  /*7530*/  RED.E.ADD.F32.FTZ.RN.STRONG.GPU [R188.64+0x100], R68 ;  /* 0x00010044bc00798e */ /* 0x000fe8000c10e786 */
[----:B------:R-:W-:Y:S01]  /*7540*/  RED.E.ADD.F32.FTZ.RN.STRONG.GPU [R2.64+0x100], R69 ;  /* 0x000100450200798e */ /* 0x000fe2000c10e786 */
[-C--:B-1----:R-:W-:Y:S02]  /*7550*/  LEA R8, P2, R226, R188.reuse, 0x2 ;  /* 0x000000bce2087211 */ /* 0x082fe400078410ff */
[----:B------:R-:W-:Y:S02]  /*7560*/  IADD3 R13, R244, 0x80, RZ ;  /* 0x00000080f40d7810 */ /* 0x000fe40007ffe0ff */
        /* <DEDUP_REMOVED lines=33> */
[----:B------:R-:W-:Y:S01]  /*7780*/  LDSM.16.MT88.4 R16, [R168+0x2000] ;  /* 0x00200000a810783b */ /* 0x000fe20000004200 */
[----:B------:R-:W-:Y:S03]  /*7790*/  IADD3 R0, R244, 0x80, RZ ;  /* 0x00000080f4007810 */ /* 0x000fe60007ffe0ff */
[----:B------:R2:W-:Y:S02]  /*77a0*/  RED.E.ADD.F32.FTZ.RN.STRONG.GPU [R6.64], R83 ;  /* 0x000000530600798e */ /* 0x0005e4000c10e786 */
[C---:B------:R-:W-:Y:S02]  /*77b0*/  IMAD.IADD R0, R200.reuse, 0x1, R0 ;  /* 0x00000001c8007824 */ /* 0x040fe400078e0200 */
[----:B------:R-:W-:Y:S02]  /*77c0*/  RED.E.ADD.F32.FTZ.RN.STRONG.GPU [R10.64], R76 ;  /* 0x0000004c0a00798e */ /* 0x000fe4000c10e786 */
[----:B------:R-:W-:Y:S02]  /*77d0*/  IMAD.IADD R0, R200, 0x1, R0 ;  /* 0x00000001c8007824 */ /* 0x000fe400078e0200 */
        /* <DEDUP_REMOVED lines=16> */
[-C--:B--2---:R-:W-:Y:S01]  /*78e0*/  LEA R6, P1, R12, R188.reuse, 0x2 ;  /* 0x000000bc0c067211 */ /* 0x084fe200078210ff */
[----:B------:R1:W-:Y:S01]  /*78f0*/  RED.E.ADD.F32.FTZ.RN.STRONG.GPU [R4.64], R86 ;  /* 0x000000560400798e */ /* 0x0003e2000c10e786 */
[-C--:B------:R-:W-:Y:S02]  /*7900*/  LEA.HI.X.SX32 R11, R0, R189.reuse, 0x2, P0 ;  /* 0x000000bd000b7211 */ /* 0x080fe400000f16ff */
[-C--:B------:R-:W-:Y:S02]  /*7910*/  LEA.HI.X.SX32 R7, R12, R189.reuse, 0x2, P1 ;  /* 0x000000bd0c077211 */ /* 0x080fe400008f16ff */
[C---:B------:R-:W-:Y:S02]  /*7920*/  IADD3 R13, R244.reuse, 0xa0, RZ ;  /* 0x000000a0f40d7810 */ /* 0x040fe40007ffe0ff */
[C---:B------:R-:W-:Y:S01]  /*7930*/  IADD3 R12, R244.reuse, 0xa0, RZ ;  /* 0x000000a0f40c7810 */ /* 0x040fe20007ffe0ff */
[----:B------:R2:W-:Y:S01]  /*7940*/  RED.E.ADD.F32.FTZ.RN.STRONG.GPU [R6.64], R87 ;  /* 0x000000570600798e */ /* 0x0005e2000c10e786 */
[----:B------:R-:W-:Y:S03]  /*7950*/  IADD3 R0, R244, 0xa0, RZ ;  /* 0x000000a0f4007810 */ /* 0x000fe60007ffe0ff */
[----:B------:R3:W-:Y:S01]  /*7960*/  RED.E.ADD.F32.FTZ.RN.STRONG.GPU [R10.64], R88 ;  /* 0x000000580a00798e */ /* 0x0007e2000c10e786 */
[C---:B------:R-:W-:Y:S02]  /*7970*/  IMAD.IADD R12, R200.reuse, 0x1, R12 ;  /* 0x00000001c80c7824 */ /* 0x040fe400078e020c */
[C---:B------:R-:W-:Y:S01]  /*7980*/  IMAD.IADD R0, R200.reuse, 0x1, R0 ;  /* 0x00000001c8007824 */ /* 0x040fe200078e0200 */
[----:B------:R4:W-:Y:S03]  /*7990*/  RED.E.ADD.F32.FTZ.RN.STRONG.GPU [R8.64], R89 ;  /* 0x000000590800798e */ /* 0x0009e6000c10e786 */
[----:B------:R-:W-:Y:S01]  /*79a0*/  IMAD.IADD R0, R200, 0x1, R0 ;  /* 0x00000001c8007824 */ /* 0x000fe200078e0200 */
        /* <DEDUP_REMOVED lines=17> */
[----:B------:R-:W-:Y:S01]  /*7ac0*/  LDSM.16.MT88.4 R12, [R173+0x1e000] ;  /* 0x01e00000ad0c783b */ /* 0x000fe20000004200 */
[CC--:B--2---:R-:W-:Y:S03]  /*7ad0*/  LEA R6, P2, R220.reuse, R188.reuse, 0x2 ;  /* 0x000000bcdc067211 */ /* 0x0c4fe600078410ff */
[----:B------:R1:W-:Y:S01]  /*7ae0*/  RED.E.ADD.F32.FTZ.RN.STRONG.GPU [R4.64], R98 ;  /* 0x000000620400798e */ /* 0x0003e2000c10e786 */
[----:B------:R-:W-:Y:S03]  /*7af0*/  LEA.HI.X.SX32 R7, R220, R189, 0x2, P2 ;  /* 0x000000bddc077211 */ /* 0x000fe600010f16ff */
[----:B------:R-:W-:Y:S01]  /*7b00*/  RED.E.ADD.F32.FTZ.RN.STRONG.GPU [R10.64], R99 ;  /* 0x000000630a00798e */ /* 0x000fe2000c10e786 */
[----:B------:R-:W-:Y:S02]  /*7b10*/  ISETP.GT.AND P2, PT, R195, R243, PT ;  /* 0x000000f3c300720c */ /* 0x000fe40003f44270 */
[CC--:B---3--:R-:W-:Y:S01]  /*7b20*/  LEA R2, P0, R231.reuse, R188.reuse, 0x2 ;  /* 0x000000bce7027211 */ /* 0x0c8fe200078010ff */
[----:B------:R-:W-:Y:S03]  /*7b30*/  RED.E.ADD.F32.FTZ.RN.STRONG.GPU [R8.64], R92 ;  /* 0x0000005c0800798e */ /* 0x000fe6000c10e786 */
[-C--:B------:R-:W-:Y:S01]  /*7b40*/  LEA.HI.X.SX32 R3, R231, R189.reuse, 0x2, P0 ;  /* 0x000000bde7037211 */ /* 0x080fe200000f16ff */
[----:B------:R-:W-:Y:S01]  /*7b50*/  RED.E.ADD.F32.FTZ.RN.STRONG.GPU [R6.64], R93 ;  /* 0x0000005d0600798e */ /* 0x000fe2000c10e786 */
[----:B------:R-:W-:Y:S02]  /*7b60*/  ISETP.NE.U32.AND P0, PT, R0, 0x1, PT ;  /* 0x000000010000780c */ /* 0x000fe40003f05070 */
[C---:B------:R-:W-:Y:S01]  /*7b70*/  IADD3 R0, R168.reuse, -0x6000, RZ ;  /* 0xffffa000a8007810 */ /* 0x040fe20007ffe0ff */
[----:B------:R-:W-:Y:S10]  /*7b80*/  LDSM.16.MT88.4 R8, [R168] ;  /* 0x00000000a808783b */ /* 0x000ff40000004200 */
        /* <DEDUP_REMOVED lines=282> */
.L_x_717:
        /* <DEDUP_REMOVED lines=15> */
.L_x_718:
[----:B------:R-:W2:Y:S01]  /*8e20*/  LDL R0, [R1+0x30] ;  /* 0x0000300001007983 */ /* 0x000ea20000100800 */
[----:B------:R-:W-:Y:S01]  /*8e30*/  SHF.R.S32.HI R5, RZ, 0x1f, R204 ;  /* 0x0000001fff057819 */ /* 0x000fe200000114cc */
[----:B------:R-:W-:Y:S01]  /*8e40*/  IMAD R25, R247, -0x40, R201 ;  /* 0xffffffc0f7197824 */ /* 0x000fe200078e02c9 */
[----:B------:R-:W-:Y:S01]  /*8e50*/  MOV R4, R204 ;  /* 0x000000cc00047202 */ /* 0x000fe20000000f00 */
[----:B------:R-:W-:Y:S01]  /*8e60*/  BSSY B0, `(.L_x_719) ;  /* 0x000002e000007945 */ /* 0x000fe20003800000 */
[----:B------:R-:W-:Y:S01]  /*8e70*/  SHF.R.S32.HI R28, RZ, 0x1f, R248 ;  /* 0x0000001fff1c7819 */ /* 0x000fe200000114f8 */
[----:B------:R-:W-:Y:S01]  /*8e80*/  BAR.SYNC.DEFER_BLOCKING 0x0 ;  /* 0x0000000000007b1d */ /* 0x000fe20000010000 */
[----:B------:R-:W-:Y:S02]  /*8e90*/  ISETP.GE.AND P4, PT, R245, R25, PT ;  /* 0x00000019f500720c */ /* 0x000fe40003f86270 */
[----:B------:R-:W-:-:S02]  /*8ea0*/  IADD3 R24, R204, 0x40, RZ ;  /* 0x00000040cc187810 */ /* 0x000fc40007ffe0ff */
[----:B------:R-:W-:Y:S02]  /*8eb0*/  SHF.R.S32.HI R30, RZ, 0x1f, R245 ;  /* 0x0000001fff1e7819 */ /* 0x000fe400000114f5 */
[----:B------:R-:W-:Y:S01]  /*8ec0*/  IADD3 R11, R204, 0x80, RZ ;  /* 0x00000080cc0b7810 */ /* 0x000fe20007ffe0ff */
[----:B--2---:R-:W-:Y:S02]  /*8ed0*/  IMAD.SHL.U32 R9, R0, 0x2, RZ ;  /* 0x0000000200097824 */ /* 0x004fe400078e00ff */
[----:B------:R-:W-:-:S03]  /*8ee0*/  IMAD.SHL.U32 R0, R247, 0x40, RZ ;  /* 0x00000040f7007824 */ /* 0x000fc600078e00ff */
[----:B------:R1:W2:Y:S01]  /*8ef0*/  LDS.128 R40, [R9+0x13000] ;  /* 0x0130000009287984 */ /* 0x0002a20000000c00 */
[----:B------:R-:W-:Y:S01]  /*8f00*/  IMAD.WIDE.U32 R2, R0, c[0x0][0x3a0], R4 ;  /* 0x0000e80000027a25 */ /* 0x000fe200078e0004 */
[----:B------:R-:W-:Y:S02]  /*8f10*/  SHF.R.S32.HI R26, RZ, 0x1f, R0 ;  /* 0x0000001fff1a7819 */ /* 0x000fe40000011400 */
[----:B------:R1:W3:Y:S02]  /*8f20*/  LDS.128 R36, [R9+0x15000] ;  /* 0x0150000009247984 */ /* 0x0002e40000000c00 */
[----:B------:R-:W-:Y:S01]  /*8f30*/  IADD3 R2, P0, R7, R2, RZ ;  /* 0x0000000207027210 */ /* 0x000fe20007f1e0ff */
[----:B------:R-:W-:Y:S01]  /*8f40*/  IMAD R6, R26, c[0x0][0x3a0], RZ ;  /* 0x0000e8001a067a24 */ /* 0x000fe200078e02ff */
[----:B------:R1:W4:Y:S03]  /*8f50*/  LDS.128 R32, [R9+0x17000] ;  /* 0x0170000009207984 */ /* 0x0003260000000c00 */
[----:B------:R-:W-:Y:S01]  /*8f60*/  IMAD R6, R0, c[0x0][0x3a4], R6 ;  /* 0x0000e90000067a24 */ /* 0x000fe200078e0206 */
[----:B------:R1:W1:Y:S04]  /*8f70*/  LDS.128 R52, [R9+0x18000] ;  /* 0x0180000009347984 */ /* 0x0002680000000c00 */
[----:B------:R1:W1:Y:S01]  /*8f80*/  LDS.128 R64, [R9+0x19000] ;  /* 0x0190000009407984 */ /* 0x0002620000000c00 */
[----:B------:R-:W-:Y:S01]  /*8f90*/  IADD3.X R3, R8, R3, R6, P0, !PT ;  /* 0x0000000308037210 */ /* 0x000fe200007fe406 */
[----:B------:R-:W-:-:S02]  /*8fa0*/  IMAD R6, R28, c[0x0][0x3b8], RZ ;  /* 0x0000ee001c067a24 */ /* 0x000fc400078e02ff */
[----:B------:R1:W1:Y:S02]  /*8fb0*/  LDS.128 R48, [R9+0x1a000] ;  /* 0x01a0000009307984 */ /* 0x0002640000000c00 */
[C---:B------:R-:W-:Y:S02]  /*8fc0*/  IMAD R8, R248.reuse, c[0x0][0x3bc], R6 ;  /* 0x0000ef00f8087a24 */ /* 0x040fe400078e0206 */
[----:B------:R1:W1:Y:S01]  /*8fd0*/  LDS.128 R60, [R9+0x1b000] ;  /* 0x01b00000093c7984 */ /* 0x0002620000000c00 */
[----:B------:R-:W-:-:S03]  /*8fe0*/  IMAD.WIDE.U32 R6, R248, c[0x0][0x3b8], R2 ;  /* 0x0000ee00f8067a25 */ /* 0x000fc600078e0002 */
[----:B------:R1:W1:Y:S01]  /*8ff0*/  LDS.128 R44, [R9+0x1c000] ;  /* 0x01c00000092c7984 */ /* 0x0002620000000c00 */
[----:B------:R-:W-:-:S03]  /*9000*/  IMAD.IADD R10, R8, 0x1, R7 ;  /* 0x00000001080a7824 */ /* 0x000fc600078e0207 */
[----:B------:R1:W1:Y:S01]  /*9010*/  LDS.128 R56, [R9+0x1d000] ;  /* 0x01d0000009387984 */ /* 0x0002620000000c00 */
[----:B------:R-:W-:Y:S05]  /*9020*/  @P4 BRA `(.L_x_720) ;  /* 0x0000011000004947 */ /* 0x000fea0003800000 */
[----:B------:R-:W-:Y:S01]  /*9030*/  ISETP.GE.AND P2, PT, R204, c[0x0][0x220], PT ;  /* 0x00008800cc007a0c */ /* 0x000fe20003f46270 */
[----:B------:R-:W4:Y:S01]  /*9040*/  LDS.128 R20, [R9+0x14000] ;  /* 0x0140000009147984 */ /* 0x000f220000000c00 */
[----:B------:R-:W-:Y:S01]  /*9050*/  MOV R3, R10 ;  /* 0x0000000a00037202 */ /* 0x000fe20000000f00 */
[----:B------:R-:W-:Y:S01]  /*9060*/  IMAD.MOV.U32 R2, RZ, RZ, R6 ;  /* 0x000000ffff027224 */ /* 0x000fe200078e0006 */
[----:B------:R-:W-:Y:S01]  /*9070*/  ISETP.GE.AND P1, PT, R24, c[0x0][0x220], PT ;  /* 0x0000880018007a0c */ /* 0x000fe20003f26270 */
[----:B------:R-:W-:Y:S01]  /*9080*/  LDS.128 R16, [R9+0x16000] ;  /* 0x0160000009107984 */ /* 0x000fe20000000c00 */
[----:B------:R-:W-:Y:S01]  /*9090*/  IMAD R31, R30, c[0x0][0x3a0], RZ ;  /* 0x0000e8001e1f7a24 */ /* 0x000fe200078e02ff */
[----:B------:R-:W-:-:S06]  /*90a0*/  ISETP.GE.AND P0, PT, R11, c[0x0][0x220], PT ;  /* 0x000088000b007a0c */ /* 0x000fcc0003f06270 */
[----:B------:R3:W2:Y:S02]  /*90b0*/  @!P2 LDS.128 R12, [R9+0x12000] ;  /* 0x01200000090ca984 */ /* 0x0006a40000000c00 */
[----:B-1-3--:R-:W-:-:S04]  /*90c0*/  IMAD.WIDE.U32 R8, R245, c[0x0][0x3a0], R2 ;  /* 0x0000e800f5087a25 */ /* 0x00afc800078e0002 */
[----:B------:R-:W-:-:S04]  /*90d0*/  IMAD R2, R245, c[0x0][0x3a4], R31 ;  /* 0x0000e900f5027a24 */ /* 0x000fc800078e021f */
[----:B------:R-:W-:Y:S01]  /*90e0*/  IMAD.IADD R3, R2, 0x1, R9 ;  /* 0x0000000102037824 */ /* 0x000fe200078e0209 */
[----:B------:R-:W-:-:S04]  /*90f0*/  LEA R2, P3, R8, c[0x0][0x340], 0x1 ;  /* 0x0000d00008027a11 */ /* 0x000fc800078608ff */
[----:B------:R-:W-:-:S05]  /*9100*/  LEA.HI.X R3, R8, c[0x0][0x344], R3, 0x1, P3 ;  /* 0x0000d10008037a11 */ /* 0x000fca00018f0c03 */
[----:B----4-:R1:W-:Y:S04]  /*9110*/  @!P1 STG.E.128 [R2.64+0x80], R20 ;  /* 0x0000801402009986 */ /* 0x0103e8000c101d06 */
[----:B--2---:R1:W-:Y:S04]  /*9120*/  @!P2 STG.E.128 [R2.64], R12 ;  /* 0x0000000c0200a986 */ /* 0x0043e8000c101d06 */
[----:B------:R1:W-:Y:S02]  /*9130*/  @!P0 STG.E.128 [R2.64+0x100], R16 ;  /* 0x0001001002008986 */ /* 0x0003e4000c101d06 */
.L_x_720:
[----:B------:R-:W-:Y:S05]  /*9140*/  BSYNC B0 ;  /* 0x0000000000007941 */ /* 0x000fea0003800000 */
.L_x_719:
[----:B-1----:R-:W-:Y:S01]  /*9150*/  IADD3 R2, R245, 0x20, RZ ;  /* 0x00000020f5027810 */ /* 0x002fe20007ffe0ff */
[----:B------:R-:W-:Y:S03]  /*9160*/  BSSY B0, `(.L_x_721) ;  /* 0x0000012000007945 */ /* 0x000fe60003800000 */
[----:B------:R-:W-:-:S13]  /*9170*/  ISETP.GE.AND P3, PT, R2, R25, PT ;  /* 0x000000190200720c */ /* 0x000fda0003f66270 */
        /* <DEDUP_REMOVED lines=13> */
[----:B--2---:R1:W-:Y:S04]  /*9250*/  @!P2 STG.E.128 [R2.64], R40 ;  /* 0x000000280200a986 */ /* 0x0043e8000c101d06 */
[----:B---3--:R1:W-:Y:S04]  /*9260*/  @!P1 STG.E.128 [R2.64+0x80], R36 ;  /* 0x0000802402009986 */ /* 0x0083e8000c101d06 */
[----:B----4-:R1:W-:Y:S02]  /*9270*/  @!P0 STG.E.128 [R2.64+0x100], R32 ;  /* 0x0001002002008986 */ /* 0x0103e4000c101d06 */
.L_x_722:
[----:B------:R-:W-:Y:S05]  /*9280*/  BSYNC B0 ;  /* 0x0000000000007941 */ /* 0x000fea0003800000 */
.L_x_721:
        /* <DEDUP_REMOVED lines=16> */
[----:B------:R-:W-:Y:S01]  /*9390*/  IMAD R0, R245, c[0x0][0x3ac], R0 ;  /* 0x0000eb00f5007a24 */ /* 0x000fe200078e0200 */
        /* <DEDUP_REMOVED lines=8> */
.L_x_724:
[----:B------:R-:W-:Y:S05]  /*9420*/  BSYNC B0 ;  /* 0x0000000000007941 */ /* 0x000fea0003800000 */
.L_x_723:
        /* <DEDUP_REMOVED lines=17> */
.L_x_695:
[----:B------:R-:W-:Y:S05]  /*9540*/  BSYNC B1 ;  /* 0x0000000000017941 */ /* 0x000fea0003800000 */
.L_x_681:
        /* <DEDUP_REMOVED lines=9> */
.L_x_725:
[----:B------:R-:W-:Y:S05]  /*95e0*/  EXIT ;  /* 0x000000000000794d */ /* 0x000fea0003800000 */
.L_x_727:
        /* <DEDUP_REMOVED lines=9> */
.L_x_818:


//--------------------- .text._ZN5flash44flash_bwd_dq_dk_dv_loop_seqk_parallel_kernelI23Flash_bwd_kernel_traitsILi192ELi64ELi64ELi8ELi4ELi2ELi2ELb0ELb0EN7cutlass10bfloat16_tE19Flash_kernel_traitsILi192ELi64ELi64ELi8ES3_EELb0ELb1ELb0ELb1ELb0ELb0ELb1EEEvNS_16Flash_bwd_paramsE --------------------------
	.section	.text._ZN5flash44flash_bwd_dq_dk_dv_loop_seqk_parallel_kernelI23Flash_bwd_kernel_traitsILi192ELi64ELi64ELi8ELi4ELi2ELi2ELb0ELb0EN7cutlass10bfloat16_tE19Flash_kernel_traitsILi192ELi64ELi64ELi8ES3_EELb0ELb1ELb0ELb1ELb0ELb0ELb1EEEvNS_16Flash_bwd_paramsE,"ax",@progbits
	.sectioninfo	@"SHI_REGISTERS=255"
	.align	128
        .global         _ZN5flash44flash_bwd_dq_dk_dv_loop_seqk_parallel_kernelI23Flash_bwd_kernel_traitsILi192ELi64ELi64ELi8ELi4ELi2ELi2ELb0ELb0EN7cutlass10bfloat16_tE19Flash_kernel_traitsILi192ELi64ELi64ELi8ES3_EELb0ELb1ELb0ELb1ELb0ELb0ELb1EEEvNS_16Flash_bwd_paramsE
        .type           _ZN5flash44flash_bwd_dq_dk_dv_loop_seqk_parallel_kernelI23Flash_bwd_kernel_traitsILi192ELi64ELi64ELi8ELi4ELi2ELi2ELb0ELb0EN7cutlass10bfloat16_tE19Flash_kernel_traitsILi192ELi64ELi64ELi8ES3_EELb0ELb1ELb0ELb1ELb0ELb0ELb1EEEvNS_16Flash_bwd_paramsE,@function
        .size           _ZN5flash44flash_bwd_dq_dk_dv_loop_seqk_parallel_kernelI23Flash_bwd_kernel_traitsILi192ELi64ELi64ELi8ELi4ELi2ELi2ELb0ELb0EN7cutlass10bfloat16_tE19Flash_kernel_traitsILi192ELi64ELi64ELi8ES3_EELb0ELb1ELb0ELb1ELb0ELb0ELb1EEEvNS_16Flash_bwd_paramsE,(.L_x_819 - _ZN5flash44flash_bwd_dq_dk_dv_loop_seqk_parallel_kernelI23Flash_bwd_kernel_traitsILi192ELi64ELi64ELi8ELi4ELi2ELi2ELb0ELb0EN7cutlass10bfloat16_tE19Flash_kernel_traitsILi192ELi64ELi64ELi8ES3_EELb0ELb1ELb0ELb1ELb0ELb0ELb1EEEvNS_16Flash_bwd_paramsE)
        .other          _ZN5flash44flash_bwd_dq_dk_dv_loop_seqk_parallel_kernelI23Flash_bwd_kernel_traitsILi192ELi64ELi64ELi8ELi4ELi2ELi2ELb0ELb0EN7cutlass10bfloat16_tE19Flash_kernel_traitsILi192ELi64ELi64ELi8ES3_EELb0ELb1ELb0ELb1ELb0ELb0ELb1EEEvNS_16Flash_bwd_paramsE,@"STO_CUDA_ENTRY STV_DEFAULT"
_ZN5flash44flash_bwd_dq_dk_dv_loop_seqk_parallel_kernelI23Flash_bwd_kernel_traitsILi192ELi64ELi64ELi8ELi4ELi2ELi2ELb0ELb0EN7cutlass10bfloat16_tE19Flash_kernel_traitsILi192ELi64ELi64ELi8ES3_EELb0ELb1ELb0ELb1ELb0ELb0ELb1EEEvNS_16Flash_bwd_paramsE:
.text._ZN5flash44flash_bwd_dq_dk_dv_loop_seqk_parallel_kernelI23Flash_bwd_kernel_traitsILi192ELi64ELi64ELi8ELi4ELi2ELi2ELb0ELb0EN7cutlass10bfloat16_tE19Flash_kernel_traitsILi192ELi64ELi64ELi8ES3_EELb0ELb1ELb0ELb1ELb0ELb0ELb1EEEvNS_16Flash_bwd_paramsE:
        /* <DEDUP_REMOVED lines=69> */
[----:B------:R-:W-:Y:S01]  /*0450*/  STL [R1+0x8], R20 ;  /* 0x0000081401007387 */ /* 0x000fe20000100800 */
        /* <DEDUP_REMOVED lines=19> */
[----:B------:R-:W-:Y:S01]  /*0590*/  IMAD.SHL.U32 R5, R10, 0x20, RZ ;  /* 0x000000200a057824 */ /* 0x000fe200078e00ff */
[----:B------:R-:W-:Y:S01]  /*05a0*/  LOP3.LUT R6, R4, 0x6, R12, 0xf8, !PT ;  /* 0x0000000604067812 */ /* 0x000fe200078ef80c */
[----:B------:R-:W-:Y:S01]  /*05b0*/  IMAD.IADD R180, R21, 0x1, -R180 ;  /* 0x0000000115b47824 */ /* 0x000fe200078e0ab4 */
[----:B------:R-:W-:Y:S01]  /*05c0*/  LOP3.LUT R4, R0, 0x20, R4, 0xf8, !PT ;  /* 0x0000002000047812 */ /* 0x000fe200078ef804 */
[----:B------:R-:W-:Y:S01]  /*05d0*/  STL [R1+0x1c], R19 ;  /* 0x00001c1301007387 */ /* 0x000fe20000100800 */
[----:B------:R-:W-:Y:S01]  /*05e0*/  LOP3.LUT R5, R2, 0x20, R5, 0xf8, !PT ;  /* 0x0000002002057812 */ /* 0x000fe200078ef805 */
[----:B------:R-:W-:Y:S01]  /*05f0*/  IMAD.SHL.U32 R187, R18, 0x2, RZ ;  /* 0x0000000212bb7824 */ /* 0x000fe200078e00ff */
[----:B------:R-:W-:Y:S01]  /*0600*/  LOP3.LUT R9, R3, R0, R2, 0x1e, !PT ;  /* 0x0000000003097212 */ /* 0x000fe200078e1e02 */
[----:B------:R-:W-:Y:S01]  /*0610*/  IMAD.SHL.U32 R2, R20, 0x40, RZ ;  /* 0x0000004014027824 */ /* 0x000fe200078e00ff */
[----:B------:R-:W-:Y:S01]  /*0620*/  LOP3.LUT R3, R4, R3, RZ, 0x3c, !PT ;  /* 0x0000000304037212 */ /* 0x000fe200078e3cff */
[----:B------:R-:W-:Y:S01]  /*0630*/  IMAD R0, R180, 0x400, R8 ;  /* 0x00000400b4007824 */ /* 0x000fe200078e0208 */
[----:B------:R-:W-:Y:S01]  /*0640*/  SHF.R.S32.HI R4, RZ, 0x1f, R19 ;  /* 0x0000001fff047819 */ /* 0x000fe20000011413 */
[----:B------:R-:W-:Y:S01]  /*0650*/  STL [R1+0x18], R18 ;  /* 0x0000181201007387 */ /* 0x000fe20000100800 */
[----:B------:R-:W-:Y:S01]  /*0660*/  LOP3.LUT R2, R2, 0x1c0, RZ, 0xc0, !PT ;  /* 0x000001c002027812 */ /* 0x000fe200078ec0ff */
[----:B------:R-:W-:Y:S01]  /*0670*/  IMAD.IADD R200, R0, 0x1, R3 ;  /* 0x0000000100c87824 */ /* 0x000fe200078e0203 */
[----:B------:R-:W-:Y:S01]  /*0680*/  LEA.HI R4, R4, R19, RZ, 0x2 ;  /* 0x0000001304047211 */ /* 0x000fe200078f10ff */
[----:B------:R-:W-:Y:S01]  /*0690*/  IMAD.SHL.U32 R0, R10, 0x8, RZ ;  /* 0x000000080a007824 */ /* 0x000fe200078e00ff */
[----:B------:R-:W-:Y:S01]  /*06a0*/  SHF.R.U32.HI R3, RZ, 0x3, R2 ;  /* 0x00000003ff037819 */ /* 0x000fe20000011602 */
[----:B------:R1:W-:Y:S01]  /*06b0*/  STL [R1+0x24], R6 ;  /* 0x0000240601007387 */ /* 0x0003e20000100800 */
[----:B------:R-:W-:Y:S01]  /*06c0*/  IMAD.SHL.U32 R200, R200, 0x2, RZ ;  /* 0x00000002c8c87824 */ /* 0x000fe200078e00ff */
[----:B------:R-:W-:-:S02]  /*06d0*/  SEL R170, R170, 0xffffffe0, !P3 ;  /* 0xffffffe0aaaa7807 */ /* 0x000fc40005800000 */
[----:B------:R-:W-:Y:S02]  /*06e0*/  LOP3.LUT R7, R2, 0x8, R0, 0xf8, !PT ;  /* 0x0000000802077812 */ /* 0x000fe400078ef800 */
[----:B------:R-:W-:Y:S01]  /*06f0*/  LOP3.LUT R2, R3, R5, R2, 0x1e, !PT ;  /* 0x0000000503027212 */ /* 0x000fe200078e1e02 */
[----:B------:R-:W-:Y:S01]  /*0700*/  IMAD.IADD R170, R169, 0x1, R170 ;  /* 0x00000001a9aa7824 */ /* 0x000fe200078e02aa */
[----:B------:R-:W-:Y:S01]  /*0710*/  SHF.R.S32.HI R5, RZ, 0x2, R4 ;  /* 0x00000002ff057819 */ /* 0x000fe20000011404 */
[----:B------:R-:W-:Y:S01]  /*0720*/  IMAD R4, R178, 0x400, R8 ;  /* 0x00000400b2047824 */ /* 0x000fe200078e0208 */
[----:B------:R-:W-:Y:S02]  /*0730*/  LOP3.LUT R3, R7, R3, RZ, 0x3c, !PT ;  /* 0x0000000307037212 */ /* 0x000fe400078e3cff */
[----:B------:R-:W-:Y:S01]  /*0740*/  SEL R171, R171, 0xffffffc0, !P4 ;  /* 0xffffffc0abab7807 */ /* 0x000fe20006000000 */
[----:B------:R-:W-:Y:S01]  /*0750*/  IMAD R10, R180, 0x10, R5 ;  /* 0x00000010b40a7824 */ /* 0x000fe200078e0205 */
[----:B------:R-:W-:Y:S01]  /*0760*/  SEL R202, R202, 0x10, !P0 ;  /* 0x00000010caca7807 */ /* 0x000fe20004000000 */
[----:B------:R-:W-:Y:S01]  /*0770*/  IMAD.IADD R4, R4, 0x1, R9 ;  /* 0x0000000104047824 */ /* 0x000fe200078e0209 */
[----:B------:R-:W-:Y:S01]  /*0780*/  IADD3 R201, R200, 0x20, RZ ;  /* 0x00000020c8c97810 */ /* 0x000fe20007ffe0ff */
[--C-:B------:R-:W-:Y:S01]  /*0790*/  IMAD R174, R174, 0x2, R171.reuse ;  /* 0x00000002aeae7824 */ /* 0x100fe200078e02ab */
[----:B------:R3:W-:Y:S01]  /*07a0*/  STL [R1+0x14], R10 ;  /* 0x0000140a01007387 */ /* 0x0007e20000100800 */
[----:B------:R-:W-:Y:S01]  /*07b0*/  @P1 IADD3 R201, R200, -0x20, RZ ;  /* 0xffffffe0c8c91810 */ /* 0x000fe20007ffe0ff */
[----:B------:R-:W-:Y:S01]  /*07c0*/  IMAD.IADD R172, R169, 0x1, R171 ;  /* 0x00000001a9ac7824 */ /* 0x000fe200078e02ab */
[----:B------:R-:W-:Y:S01]  /*07d0*/  LEA R251, R4, 0x12000, 0x1 ;  /* 0x0001200004fb7811 */ /* 0x000fe200078e08ff */
[----:B------:R3:W-:Y:S01]  /*07e0*/  STL [R1+0x10], R17 ;  /* 0x0000101101007387 */ /* 0x0007e20000100800 */
[----:B------:R-:W-:Y:S01]  /*07f0*/  IMAD.IADD R203, R200, 0x1, R202 ;  /* 0x00000001c8cb7824 */ /* 0x000fe200078e02ca */
[C---:B------:R-:W-:Y:S01]  /*0800*/  IADD3 R206, R196.reuse, 0x40, RZ ;  /* 0x00000040c4ce7810 */ /* 0x040fe20007ffe0ff */
[----:B-1----:R-:W-:Y:S01]  /*0810*/  IMAD.SHL.U32 R6, R11, 0x40, RZ ;  /* 0x000000400b067824 */ /* 0x002fe200078e00ff */
[----:B------:R-:W-:Y:S01]  /*0820*/  IADD3 R252, R251, 0x40, RZ ;  /* 0x00000040fbfc7810 */ /* 0x000fe20007ffe0ff */
[----:B------:R-:W-:Y:S01]  /*0830*/  IMAD.IADD R171, R171, 0x1, R170 ;  /* 0x00000001abab7824 */ /* 0x000fe200078e02aa */
[----:B------:R-:W-:Y:S01]  /*0840*/  IADD3 R207, R196, 0x80, RZ ;  /* 0x00000080c4cf7810 */ /* 0x000fe20007ffe0ff */
[----:B------:R-:W-:Y:S01]  /*0850*/  IMAD.IADD R202, R202, 0x1, R201 ;  /* 0x00000001caca7824 */ /* 0x000fe200078e02c9 */
[----:B------:R-:W-:-:S02]  /*0860*/  LOP3.LUT R0, R6, 0xfffffe00, RZ, 0xc0, !PT ;  /* 0xfffffe0006007812 */ /* 0x000fc400078ec0ff */
[----:B------:R-:W-:Y:S02]  /*0870*/  @P2 IADD3 R252, R251, -0x40, RZ ;  /* 0xffffffc0fbfc2810 */ /* 0x000fe40007ffe0ff */
[----:B------:R-:W-:Y:S01]  /*0880*/  LOP3.LUT R179, R2, R0, RZ, 0xfc, !PT ;  /* 0x0000000002b37212 */ /* 0x000fe200078efcff */
[--C-:B------:R-:W-:Y:S02]  /*0890*/  IMAD R180, R180, 0x400, R0.reuse ;  /* 0x00000400b4b47824 */ /* 0x100fe400078e0200 */
[----:B------:R-:W-:Y:S01]  /*08a0*/  IMAD R178, R178, 0x400, R0 ;  /* 0x00000400b2b27824 */ /* 0x000fe200078e0200 */
[----:B------:R-:W-:Y:S01]  /*08b0*/  SHF.R.S32.HI R0, RZ, 0x1f, R247 ;  /* 0x0000001fff007819 */ /* 0x000fe200000114f7 */
[----:B------:R-:W-:Y:S01]  /*08c0*/  IMAD.IADD R180, R180, 0x1, R3 ;  /* 0x00000001b4b47824 */ /* 0x000fe200078e0203 */
[----:B------:R-:W-:Y:S01]  /*08d0*/  IADD3 R0, R10, 0x1, RZ ;  /* 0x000000010a007810 */ /* 0x000fe20007ffe0ff */
[----:B------:R-:W-:-:S04]  /*08e0*/  IMAD.IADD R178, R3, 0x1, R178 ;  /* 0x0000000103b27824 */ /* 0x000fc800078e02b2 */
[----:B------:R3:W-:Y:S01]  /*08f0*/  STL [R1+0x20], R0 ;  /* 0x0000200001007387 */ /* 0x0007e20000100800 */
[----:B--2---:R-:W-:-:S03]  /*0900*/  LEA R178, R178, 0x1e000, 0x1 ;  /* 0x0001e000b2b27811 */ /* 0x004fc600078e08ff */
.L_x_774:
[----:B-1----:R-:W1:Y:S01]  /*0910*/  S2R R31, SR_CTAID.Y ;  /* 0x00000000001f7919 */ /* 0x002e620000002600 */
[----:B--234-:R-:W2:Y:S01]  /*0920*/  LDC.U8 R0, c[0x0][0x312] ;  /* 0x0000c480ff007b82 */ /* 0x01cea20000000000 */
[----:B------:R-:W-:Y:S02]  /*0930*/  ISETP.NE.U32.AND P2, PT, RZ, c[0x0][0x240], PT ;  /* 0x00009000ff007a0c */ /* 0x000fe40003f45070 */
[----:B------:R-:W3:Y:S01]  /*0940*/  S2R R2, SR_CTAID.Y ;  /* 0x0000000000027919 */ /* 0x000ee20000002600 */
[----:B------:R-:W-:Y:S02]  /*0950*/  ISETP.EQ.U32.AND P5, PT, RZ, c[0x0][0x248], PT ;  /* 0x00009200ff007a0c */ /* 0x000fe40003fa2070 */
[----:B------:R-:W-:Y:S02]  /*0960*/  ISETP.NE.AND.EX P2, PT, RZ, c[0x0][0x244], PT, P2 ;  /* 0x00009100ff007a0c */ /* 0x000fe40003f45320 */
[----:B------:R-:W-:Y:S01]  /*0970*/  ISETP.NE.U32.AND P3, PT, RZ, c[0x0][0x250], PT ;  /* 0x00009400ff007a0c */ /* 0x000fe20003f65070 */
[----:B------:R-:W-:-:S03]  /*0980*/  IMAD.MOV.U32 R34, RZ, RZ, -0x1 ;  /* 0xffffffffff227424 */ /* 0x000fc600078e00ff */
[----:B------:R-:W-:Y:S01]  /*0990*/  ISETP.NE.AND.EX P3, PT, RZ, c[0x0][0x254], PT, P3 ;  /* 0x00009500ff007a0c */ /* 0x000fe20003f65330 */
[C---:B-1----:R-:W-:Y:S01]  /*09a0*/  IMAD.SHL.U32 R8, R31.reuse, 0x4, RZ ;  /* 0x000000041f087824 */ /* 0x042fe200078e00ff */
        /* <DEDUP_REMOVED lines=26> */
.L_x_728:
[----:B------:R-:W-:Y:S01]  /*0b50*/  ISETP.NE.U32.AND P1, PT, RZ, c[0x0][0x258], PT ;  /* 0x00009600ff007a0c */ /* 0x000fe20003f25070 */
[----:B------:R-:W3:Y:S03]  /*0b60*/  LDL R30, [R1+0x10] ;  /* 0x00001000011e7983 */ /* 0x000ee60000100800 */
[----:B------:R-:W-:-:S13]  /*0b70*/  ISETP.NE.AND.EX P1, PT, RZ, c[0x0][0x25c], PT, P1 ;  /* 0x00009700ff007a0c */ /* 0x000fda0003f25310 */
[----:B--2---:R-:W-:-:S04]  /*0b80*/  @P1 IADD3 R2, P0, R8, c[0x0][0x258], RZ ;  /* 0x0000960008021a10 */ /* 0x004fc80007f1e0ff */
[----:B------:R-:W-:-:S06]  /*0b90*/  @P1 IADD3.X R3, R7, c[0x0][0x25c], RZ, P0, !PT ;  /* 0x0000970007031a10 */ /* 0x000fcc00007fe4ff */
[----:B------:R-:W2:Y:S01]  /*0ba0*/  @P1 LDG.E R3, [R2.64] ;  /* 0x0000000602031981 */ /* 0x000ea2000c1e1900 */
[----:B------:R-:W-:-:S04]  /*0bb0*/  @!P1 ISETP.NE.U32.AND P0, PT, RZ, c[0x0][0x268], PT ;  /* 0x00009a00ff009a0c */ /* 0x000fc80003f05070 */
[----:B------:R-:W-:-:S04]  /*0bc0*/  @!P1 ISETP.NE.AND.EX P0, PT, RZ, c[0x0][0x26c], PT, P0 ;  /* 0x00009b00ff009a0c */ /* 0x000fc80003f05300 */
[----:B------:R-:W-:Y:S01]  /*0bd0*/  @!P1 SEL R2, RZ, c[0x0][0x21c], !P0 ;  /* 0x00008700ff029a07 */ /* 0x000fe20004000000 */
[----:B---3--:R-:W-:Y:S02]  /*0be0*/  IMAD.SHL.U32 R244, R30, 0x40, RZ ;  /* 0x000000401ef47824 */ /* 0x008fe400078e00ff */
[--C-:B--2--5:R-:W-:Y:S01]  /*0bf0*/  @P1 IMAD.IADD R195, R3, 0x1, -R246.reuse ;  /* 0x0000000103c31824 */ /* 0x124fe200078e0af6 */
        /* <DEDUP_REMOVED lines=35> */
.L_x_730:
        /* <DEDUP_REMOVED lines=15> */
.L_x_731:
        /* <DEDUP_REMOVED lines=51> */
[----:B------:R-:W-:Y:S01]  /*1250*/  SEL R18, R12, R4, !P1 ;  /* 0x000000040c127207 */ /* 0x000fe20004800000 */
[----:B------:R-:W-:Y:S01]  /*1260*/  IMAD.IADD R13, R13, 0x1, R7 ;  /* 0x000000010d0d7824 */ /* 0x000fe200078e0207 */
[----:B------:R-:W-:Y:S01]  /*1270*/  ISETP.NE.AND P5, PT, RZ, c[0x0][0x1c8], PT ;  /* 0x00007200ff007a0c */ /* 0x000fe20003fa5270 */
[----:B------:R-:W-:Y:S01]  /*1280*/  @P3 IMAD R4, R31, c[0x0][0x214], RZ ;  /* 0x000085001f043a24 */ /* 0x000fe200078e02ff */
[----:B------:R-:W-:Y:S01]  /*1290*/  ISETP.GE.U32.AND P6, PT, R3, R10, PT ;  /* 0x0000000a0300720c */ /* 0x000fe20003fc6070 */
[C---:B------:R-:W-:Y:S01]  /*12a0*/  IMAD R10, R21.reuse, R6, RZ ;  /* 0x00000006150a7224 */ /* 0x040fe200078e02ff */
[----:B------:R-:W-:Y:S01]  /*12b0*/  SHF.R.S32.HI R19, RZ, 0x1f, R244 ;  /* 0x0000001fff137819 */ /* 0x000fe200000114f4 */
[----:B------:R-:W-:-:S02]  /*12c0*/  IMAD R3, R21, R0, RZ ;  /* 0x0000000015037224 */ /* 0x000fc400078e02ff */
[----:B------:R-:W-:-:S03]  /*12d0*/  IMAD.WIDE.U32 R6, R20, R6, RZ ;  /* 0x0000000614067225 */ /* 0x000fc600078e00ff */
[----:B------:R-:W-:Y:S01]  /*12e0*/  @P1 IADD3 R13, R5, R3, RZ ;  /* 0x00000003050d1210 */ /* 0x000fe20007ffe0ff */
[----:B------:R-:W-:Y:S01]  /*12f0*/  IMAD R10, R20, R8, R10 ;  /* 0x00000008140a7224 */ /* 0x000fe200078e020a */
[----:B------:R-:W-:Y:S01]  /*1300*/  @P3 SEL R3, R4, R0, !P1 ;  /* 0x0000000004033207 */ /* 0x000fe20004800000 */
[----:B----4-:R-:W-:Y:S02]  /*1310*/  IMAD.WIDE.U32 R20, R14, c[0x0][0x3d8], RZ ;  /* 0x0000f6000e147a25 */ /* 0x010fe400078e00ff */
[----:B------:R-:W-:Y:S02]  /*1320*/  @P6 IADD3 R2, R2, 0x1, RZ ;  /* 0x0000000102026810 */ /* 0x000fe40007ffe0ff */
[----:B------:R-:W-:Y:S01]  /*1330*/  IMAD R4, R14, c[0x0][0x3dc], R21 ;  /* 0x0000f7000e047a24 */ /* 0x000fe200078e0215 */
[----:B------:R-:W-:Y:S01]  /*1340*/  SEL R20, R20, RZ, P2 ;  /* 0x000000ff14147207 */ /* 0x000fe20001000000 */
[----:B------:R-:W-:Y:S01]  /*1350*/  @P3 IMAD R8, R248, c[0x0][0x234], R3 ;  /* 0x00008d00f8083a24 */ /* 0x000fe200078e0203 */
[----:B------:R-:W-:Y:S01]  /*1360*/  IADD3 R10, R7, R10, RZ ;  /* 0x0000000a070a7210 */ /* 0x000fe20007ffe0ff */
[----:B------:R-:W-:Y:S01]  /*1370*/  IMAD.MOV.U32 R14, RZ, RZ, R2 ;  /* 0x000000ffff0e7224 */ /* 0x000fe200078e0002 */
[----:B------:R-:W-:Y:S01]  /*1380*/  SEL R16, R4, RZ, P2 ;  /* 0x000000ff04107207 */ /* 0x000fe20001000000 */
[----:B------:R-:W-:-:S02]  /*1390*/  IMAD R3, R248, c[0x0][0x22c], RZ ;  /* 0x00008b00f8037a24 */ /* 0x000fc400078e02ff */
[----:B------:R-:W-:Y:S01]  /*13a0*/  @!P3 IMAD R5, R31, c[0x0][0x1c0], R248 ;  /* 0x000070001f05ba24 */ /* 0x000fe200078e02f8 */
[----:B------:R-:W-:Y:S02]  /*13b0*/  @!P4 IADD3 R14, -R14, RZ, RZ ;  /* 0x000000ff0e0ec210 */ /* 0x000fe40007ffe1ff */
[----:B------:R-:W-:Y:S01]  /*13c0*/  @!P5 LOP3.LUT R14, RZ, c[0x0][0x1c8], RZ, 0x33, !PT ;  /* 0x00007200ff0eda12 */ /* 0x000fe200078e33ff */
[----:B------:R-:W-:Y:S01]  /*13d0*/  @!P3 IMAD R8, R5, c[0x0][0x214], RZ ;  /* 0x000085000508ba24 */ /* 0x000fe200078e02ff */
[----:B------:R-:W-:Y:S02]  /*13e0*/  SHF.R.S32.HI R12, RZ, 0x1f, R3 ;  /* 0x0000001fff0c7819 */ /* 0x000fe40000011403 */
[----:B------:R-:W-:Y:S01]  /*13f0*/  SHF.R.S32.HI R21, RZ, 0x1f, R14 ;  /* 0x0000001fff157819 */ /* 0x000fe2000001140e */
[----:B------:R-:W-:Y:S05]  /*1400*/  @!P3 BRA `(.L_x_732) ;  /* 0x000000700000b947 */ /* 0x000fea0003800000 */
[----:B------:R-:W-:Y:S01]  /*1410*/  @!P1 IMAD R0, R31, c[0x0][0x224], RZ ;  /* 0x000089001f009a24 */ /* 0x000fe200078e02ff */
[----:B------:R-:W-:Y:S02]  /*1420*/  MOV R4, 0x80 ;  /* 0x0000008000047802 */ /* 0x000fe40000000f00 */
[----:B------:R-:W-:-:S02]  /*1430*/  MOV R2, c[0x0][0x210] ;  /* 0x0000840000027a02 */ /* 0x000fc40000000f00 */
[----:B------:R-:W-:-:S03]  /*1440*/  LEA R0, R31, R0, 0x7 ;  /* 0x000000001f007211 */ /* 0x000fc600078e38ff */
[----:B------:R-:W-:-:S04]  /*1450*/  IMAD R2, R4, R2, c[0x0][0x234] ;  /* 0x00008d0004027624 */ /* 0x000fc800078e0202 */
[----:B------:R-:W-:Y:S01]  /*1460*/  IMAD R0, R2, R248, R0 ;  /* 0x000000f802007224 */ /* 0x000fe200078e0200 */
[----:B------:R-:W-:Y:S05]  /*1470*/  BRA `(.L_x_733) ;  /* 0x0000002000007947 */ /* 0x000fea0003800000 */
.L_x_732:
[----:B------:R-:W-:-:S04]  /*1480*/  IMAD R0, R31, c[0x0][0x1c0], R248 ;  /* 0x000070001f007a24 */ /* 0x000fc800078e02f8 */
[----:B------:R-:W-:Y:S02]  /*1490*/  IMAD R0, R0, c[0x0][0x224], RZ ;  /* 0x0000890000007a24 */ /* 0x000fe400078e02ff */
.L_x_733:
[----:B------:R-:W2:Y:S01]  /*14a0*/  LDL R37, [R1+0x1c] ;  /* 0x00001c0001257983 */ /* 0x000ea20000100800 */
[----:B------:R-:W-:Y:S01]  /*14b0*/  IMAD R28, R28, c[0x0][0x1c0], RZ ;  /* 0x000070001c1c7a24 */ /* 0x000fe200078e02ff */
[----:B------:R-:W-:Y:S01]  /*14c0*/  IADD3 R2, P4, R196, R11, RZ ;  /* 0x0000000bc4027210 */ /* 0x000fe20007f9e0ff */
[----:B------:R-:W-:Y:S01]  /*14d0*/  IMAD R4, R17, c[0x0][0x370], RZ ;  /* 0x0000dc0011047a24 */ /* 0x000fe200078e02ff */
[----:B------:R-:W3:Y:S01]  /*14e0*/  S2R R35, SR_TID.X ;  /* 0x0000000000237919 */ /* 0x000ee20000002100 */
[----:B------:R-:W-:Y:S01]  /*14f0*/  IMAD.SHL.U32 R5, R28, 0x40, RZ ;  /* 0x000000401c057824 */ /* 0x000fe200078e00ff */
[----:B------:R-:W-:Y:S01]  /*1500*/  SHF.R.S32.HI R197, RZ, 0x1f, R196 ;  /* 0x0000001fffc57819 */ /* 0x000fe200000114c4 */
[----:B------:R-:W-:Y:S01]  /*1510*/  IMAD.MOV.U32 R29, RZ, RZ, 0x4 ;  /* 0x00000004ff1d7424 */ /* 0x000fe200078e00ff */
[----:B------:R-:W4:Y:S01]  /*1520*/  S2R R36, SR_TID.X ;  /* 0x0000000000247919 */ /* 0x000f220000002100 */
[----:B------:R-:W-:Y:S01]  /*1530*/  SHF.R.S32.HI R33, RZ, 0x1f, R247 ;  /* 0x0000001fff217819 */ /* 0x000fe200000114f7 */
[----:B------:R-:W-:Y:S01]  /*1540*/  BSSY B1, `(.L_x_729) ;  /* 0x000077a000017945 */ /* 0x000fe20003800000 */
[----:B------:R-:W-:Y:S01]  /*1550*/  IADD3 R7, P3, P1, R6, R5, R3 ;  /* 0x0000000506077210 */ /* 0x000fe2000797e003 */
[----:B------:R-:W-:Y:S01]  /*1560*/  IMAD.IADD R6, R9, 0x1, R0 ;  /* 0x0000000109067824 */ /* 0x000fe200078e0200 */
[----:B------:R-:W-:Y:S01]  /*1570*/  SHF.R.S32.HI R5, RZ, 0x1f, R5 ;  /* 0x0000001fff057819 */ /* 0x000fe20000011405 */
[----:B------:R-:W-:Y:S01]  /*1580*/  IMAD.X R3, R197, 0x1, R15, P4 ;  /* 0x00000001c5037824 */ /* 0x000fe200020e060f */
[C---:B------:R-:W-:Y:S01]  /*1590*/  IADD3 R15, R9.reuse, R8, RZ ;  /* 0x00000008090f7210 */ /* 0x040fe20007ffe0ff */
[----:B------:R-:W-:Y:S01]  /*15a0*/  IMAD R0, R9, c[0x0][0x374], R4 ;  /* 0x0000dd0009007a24 */ /* 0x000fe200078e0204 */
[----:B------:R-:W-:Y:S01]  /*15b0*/  IADD3 R4, P4, R247, R9, RZ ;  /* 0x00000009f7047210 */ /* 0x000fe20007f9e0ff */
[----:B------:R-:W-:Y:S01]  /*15c0*/  IMAD.WIDE.U32 R2, R9, c[0x0][0x370], R2 ;  /* 0x0000dc0009027a25 */ /* 0x000fe200078e0002 */
[----:B------:R-:W-:-:S02]  /*15d0*/  IADD3.X R5, R10, R5, R12, P3, P1 ;  /* 0x000000050a057210 */ /* 0x000fc40001fe240c */
[----:B------:R-:W-:Y:S01]  /*15e0*/  IADD3 R12, P3, P1, R20, R7, R18 ;  /* 0x00000007140c7210 */ /* 0x000fe2000797e012 */
[----:B------:R-:W-:Y:S01]  /*15f0*/  IMAD.WIDE R10, R6, R29, c[0x0][0x3c8] ;  /* 0x0000f200060a7625 */ /* 0x000fe200078e021d */
[----:B------:R-:W-:Y:S02]  /*1600*/  IADD3.X R6, R33, R17, RZ, P4, !PT ;  /* 0x0000001121067210 */ /* 0x000fe400027fe4ff */
[----:B------:R-:W-:Y:S01]  /*1610*/  IADD3.X R9, R16, R5, R13, P3, P1 ;  /* 0x0000000510097210 */ /* 0x000fe20001fe240d */
[----:B------:R-:W-:Y:S01]  /*1620*/  IMAD.IADD R3, R3, 0x1, R0 ;  /* 0x0000000103037824 */ /* 0x000fe200078e0200 */
[----:B------:R-:W-:Y:S01]  /*1630*/  IADD3 R5, -R195, R250, R244 ;  /* 0x000000fac3057210 */ /* 0x000fe20007ffe1f4 */
[----:B------:R-:W-:Y:S01]  /*1640*/  IMAD R6, R6, c[0x0][0x190], RZ ;  /* 0x0000640006067a24 */ /* 0x000fe200078e02ff */
[----:B---3--:R-:W-:Y:S01]  /*1650*/  SHF.R.S32.HI R35, RZ, 0x1f, R35 ;  /* 0x0000001fff237819 */ /* 0x008fe20000011423 */
[----:B------:R-:W-:Y:S01]  /*1660*/  IMAD.MOV.U32 R209, RZ, RZ, R10 ;  /* 0x000000ffffd17224 */ /* 0x000fe200078e000a */
[----:B------:R-:W-:Y:S01]  /*1670*/  IADD3 R7, R5, -c[0x0][0x2e8], RZ ;  /* 0x8000ba0005077a10 */ /* 0x000fe20007ffe0ff */
[C---:B------:R-:W-:Y:S01]  /*1680*/  IMAD R10, R4.reuse, c[0x0][0x194], R6 ;  /* 0x00006500040a7a24 */ /* 0x040fe200078e0206 */
[----:B----4-:R-:W-:Y:S01]  /*1690*/  LEA.HI R35, R35, R36, RZ, 0x5 ;  /* 0x0000002423237211 */ /* 0x010fe200078f28ff */
[----:B------:R-:W-:-:S03]  /*16a0*/  IMAD.WIDE.U32 R4, R4, c[0x0][0x190], R196 ;  /* 0x0000640004047a25 */ /* 0x000fc600078e00c4 */
[----:B------:R-:W-:Y:S01]  /*16b0*/  SHF.R.S32.HI R35, RZ, 0x5, R35 ;  /* 0x00000005ff237819 */ /* 0x000fe20000011423 */
[----:B------:R-:W-:Y:S01]  /*16c0*/  IMAD R8, R249, c[0x0][0x378], RZ ;  /* 0x0000de00f9087a24 */ /* 0x000fe200078e02ff */
[----:B------:R-:W-:Y:S01]  /*16d0*/  IADD3 R4, P3, R26, R4, RZ ;  /* 0x000000041a047210 */ /* 0x000fe20007f7e0ff */
[----:B------:R-:W-:-:S03]  /*16e0*/  IMAD.WIDE.U32 R2, R248, c[0x0][0x378], R2 ;  /* 0x0000de00f8027a25 */ /* 0x000fc600078e0002 */
[----:B------:R-:W-:Y:S01]  /*16f0*/  IADD3.X R5, R22, R5, R10, P3, !PT ;  /* 0x0000000516057210 */ /* 0x000fe20001ffe40a */
[C---:B------:R-:W-:Y:S02]  /*1700*/  IMAD R8, R248.reuse, c[0x0][0x37c], R8 ;  /* 0x0000df00f8087a24 */ /* 0x040fe400078e0208 */
[----:B------:R-:W-:Y:S02]  /*1710*/  IMAD.MOV.U32 R208, RZ, RZ, R11 ;  /* 0x000000ffffd07224 */ /* 0x000fe400078e000b */
[----:B------:R-:W-:Y:S02]  /*1720*/  IMAD.IADD R3, R3, 0x1, R8 ;  /* 0x0000000103037824 */ /* 0x000fe400078e0208 */
[----:B------:R-:W-:Y:S02]  /*1730*/  IMAD R8, R33, c[0x0][0x370], RZ ;  /* 0x0000dc0021087a24 */ /* 0x000fe400078e02ff */
[----:B------:R-:W-:-:S04]  /*1740*/  IMAD.WIDE.U32 R4, R248, c[0x0][0x1a8], R4 ;  /* 0x00006a00f8047a25 */ /* 0x000fc800078e0004 */
[----:B------:R-:W-:Y:S01]  /*1750*/  IMAD.WIDE.U32 R2, R247, c[0x0][0x370], R2 ;  /* 0x0000dc00f7027a25 */ /* 0x000fe200078e0002 */
[----:B------:R-:W-:-:S03]  /*1760*/  LEA R192, P3, R4, c[0x0][0x160], 0x1 ;  /* 0x0000580004c07a11 */ /* 0x000fc600078608ff */
[----:B--2---:R-:W-:-:S05]  /*1770*/  IMAD R0, R35, R28, R37 ;  /* 0x0000001c23007224 */ /* 0x004fca00078e0225 */
[----:B------:R-:W-:-:S04]  /*1780*/  IADD3 R6, P1, R0, R12, RZ ;  /* 0x0000000c00067210 */ /* 0x000fc80007f3e0ff */
[----:B------:R-:W-:Y:S02]  /*1790*/  LEA.HI.X.SX32 R9, R0, R9, 0x1, P1 ;  /* 0x0000000900097211 */ /* 0x000fe400008f0eff */
[----:B------:R-:W-:Y:S02]  /*17a0*/  SHF.R.S32.HI R0, RZ, 0x1f, R7 ;  /* 0x0000001fff007819 */ /* 0x000fe40000011407 */
[----:B------:R-:W-:Y:S02]  /*17b0*/  LEA R184, P1, R6, c[0x0][0x350], 0x2 ;  /* 0x0000d40006b87a11 */ /* 0x000fe400078210ff */
[----:B------:R-:W-:Y:S01]  /*17c0*/  LEA.HI R7, R0, R7, RZ, 0x6 ;  /* 0x0000000700077211 */ /* 0x000fe200078f30ff */
[----:B------:R-:W-:Y:S01]  /*17d0*/  IMAD R0, R249, c[0x0][0x1a8], RZ ;  /* 0x00006a00f9007a24 */ /* 0x000fe200078e02ff */
[----:B------:R-:W-:Y:S02]  /*17e0*/  LEA.HI.X R185, R6, c[0x0][0x354], R9, 0x2, P1 ;  /* 0x0000d50006b97a11 */ /* 0x000fe400008f1409 */
[----:B------:R-:W-:Y:S01]  /*17f0*/  SHF.R.S32.HI R7, RZ, 0x6, R7 ;  /* 0x00000006ff077819 */ /* 0x000fe20000011407 */
[----:B------:R-:W-:Y:S01]  /*1800*/  IMAD R6, R248, c[0x0][0x1ac], R0 ;  /* 0x00006b00f8067a24 */ /* 0x000fe200078e0200 */
[----:B------:R-:W-:Y:S01]  /*1810*/  LEA R190, P1, R2, c[0x0][0x330], 0x1 ;  /* 0x0000cc0002be7a11 */ /* 0x000fe200078208ff */
[----:B------:R-:W-:Y:S01]  /*1820*/  IMAD R0, R247, c[0x0][0x374], R8 ;  /* 0x0000dd00f7007a24 */ /* 0x000fe200078e0208 */
[----:B------:R-:W-:Y:S01]  /*1830*/  IMNMX R243, RZ, R7, !PT ;  /* 0x00000007fff37217 */ /* 0x000fe20007800200 */
[----:B------:R-:W-:-:S03]  /*1840*/  IMAD.WIDE R8, R15, R29, c[0x0][0x200] ;  /* 0x000080000f087625 */ /* 0x000fc600078e021d */
[----:B------:R-:W-:Y:S01]  /*1850*/  ISETP.GT.AND P4, PT, R189, R243, PT ;  /* 0x000000f3bd00720c */ /* 0x000fe20003f84270 */
[----:B------:R-:W-:Y:S01]  /*1860*/  IMAD.IADD R11, R5, 0x1, R6 ;  /* 0x00000001050b7824 */ /* 0x000fe200078e0206 */
[----:B------:R-:W-:Y:S01]  /*1870*/  MOV R205, R8 ;  /* 0x0000000800cd7202 */ /* 0x000fe20000000f00 */
[----:B------:R-:W-:Y:S01]  /*1880*/  IMAD.IADD R0, R3, 0x1, R0 ;  /* 0x0000000103007824 */ /* 0x000fe200078e0200 */
[----:B------:R-:W-:Y:S01]  /*1890*/  IADD3 R189, R189, -0x1, RZ ;  /* 0xffffffffbdbd7810 */ /* 0x000fe20007ffe0ff */
[----:B------:R-:W-:Y:S01]  /*18a0*/  IMAD.MOV.U32 R204, RZ, RZ, R9 ;  /* 0x000000ffffcc7224 */ /* 0x000fe200078e0009 */
[----:B------:R-:W-:Y:S02]  /*18b0*/  LEA.HI.X R193, R4, c[0x0][0x164], R11, 0x1, P3 ;  /* 0x0000590004c17a11 */ /* 0x000fe400018f0c0b */
[----:B------:R-:W-:-:S05]  /*18c0*/  LEA.HI.X R191, R2, c[0x0][0x334], R0, 0x1, P1 ;  /* 0x0000cd0002bf7a11 */ /* 0x000fca00008f0c00 */
        /* <DEDUP_REMOVED lines=16> */
.L_x_735:
        /* <DEDUP_REMOVED lines=15> */
.L_x_736:
        /* <DEDUP_REMOVED lines=27> */
.L_x_738:
[----:B------:R-:W-:Y:S05]  /*1c70*/  BSYNC B0 ;  /* 0x0000000000007941 */ /* 0x000fea0003800000 */
.L_x_737:
        /* <DEDUP_REMOVED lines=19> */
.L_x_740:
[----:B------:R-:W-:Y:S05]  /*1db0*/  BSYNC B0 ;  /* 0x0000000000007941 */ /* 0x000fea0003800000 */
.L_x_739:
        /* <DEDUP_REMOVED lines=25> */
.L_x_742:
[----:B------:R-:W-:Y:S05]  /*1f50*/  BSYNC B0 ;  /* 0x0000000000007941 */ /* 0x000fea0003800000 */
.L_x_741:
        /* <DEDUP_REMOVED lines=18> */
.L_x_734:
        /* <DEDUP_REMOVED lines=31> */
.L_x_745:
[----:B------:R-:W-:Y:S05]  /*2270*/  BSYNC B0 ;  /* 0x0000000000007941 */ /* 0x000fea0003800000 */
.L_x_744:
        /* <DEDUP_REMOVED lines=39> */
.L_x_747:
[----:B------:R-:W-:Y:S05]  /*24f0*/  BSYNC B0 ;  /* 0x0000000000007941 */ /* 0x000fea0003800000 */
.L_x_746:
        /* <DEDUP_REMOVED lines=19> */
.L_x_749:
        /* <DEDUP_REMOVED lines=28> */
.L_x_750:
[----:B------:R-:W-:Y:S05]  /*27f0*/  BSYNC B0 ;  /* 0x0000000000007941 */ /* 0x000fea0003800000 */
.L_x_748:
        /* <DEDUP_REMOVED lines=17> */
.L_x_752:
        /* <DEDUP_REMOVED lines=38> */
.L_x_753:
[----:B------:R-:W-:Y:S05]  /*2b70*/  BSYNC B0 ;  /* 0x0000000000007941 */ /* 0x000fea0003800000 */
.L_x_751:
[----:B-12---:R-:W2:Y:S01]  /*2b80*/  LDL R3, [R1+0x14] ;  /* 0x0000140001037983 */ /* 0x006ea20000100800 */
        /* <DEDUP_REMOVED lines=10> */
[----:B------:R-:W-:-:S02]  /*2c30*/  SHF.R.S32.HI R2, RZ, 0x1f, R3 ;  /* 0x0000001fff027819 */ /* 0x000fc40000011403 */
        /* <DEDUP_REMOVED lines=48> */
.L_x_755:
[----:B-1----:R-:W-:Y:S05]  /*2f40*/  BSYNC B0 ;  /* 0x0000000000007941 */ /* 0x002fea0003800000 */
.L_x_754:
        /* <DEDUP_REMOVED lines=38> */
.L_x_757:
[----:B------:R-:W-:Y:S05]  /*31b0*/  BSYNC B0 ;  /* 0x0000000000007941 */ /* 0x000fea0003800000 */
.L_x_756:
[----:B------:R1:W-:Y:S01]  /*31c0*/  @P5 STS.128 [R187+0x18000], RZ ;  /* 0x018000ffbb005388 */ /* 0x0003e20000000c00 */
[C---:B--2---:R-:W-:Y:S01]  /*31d0*/  IMAD.WIDE.U32 R2, R244.reuse, c[0x0][0x1a0], R196 ;  /* 0x00006800f4027a25 */ /* 0x044fe200078e00c4 */
        /* <DEDUP_REMOVED lines=43> */
.L_x_759:
[----:B------:R-:W-:Y:S05]  /*3490*/  BSYNC B0 ;  /* 0x0000000000007941 */ /* 0x000fea0003800000 */
.L_x_758:
        /* <DEDUP_REMOVED lines=37> */
.L_x_761:
[----:B------:R-:W-:Y:S05]  /*36f0*/  BSYNC B0 ;  /* 0x0000000000007941 */ /* 0x000fea0003800000 */
.L_x_760:
[----:B------:R-:W-:Y:S01]  /*3700*/  ISETP.NE.U32.AND P1, PT, RZ, c[0x0][0x318], PT ;  /* 0x0000c600ff007a0c */ /* 0x000fe20003f25070 */
[----:B--2---:R-:W2:Y:S03]  /*3710*/  LDL R7, [R1+0x20] ;  /* 0x0000200001077983 */ /* 0x004ea60000100800 */
[----:B------:R-:W-:Y:S01]  /*3720*/  ISETP.NE.AND.EX P1, PT, RZ, c[0x0][0x31c], PT, P1 ;  /* 0x0000c700ff007a0c */ /* 0x000fe20003f25310 */
[----:B---3--:R-:W3:Y:S04]  /*3730*/  LDL R6, [R1+0x24] ;  /* 0x0000240001067983 */ /* 0x008ee80000100800 */
[----:B------:R-:W0:Y:S08]  /*3740*/  LDGDEPBAR ;  /* 0x00000000000079af */ /* 0x000e300000000000 */
[----:B------:R-:W-:-:S02]  /*3750*/  @P1 IMAD R0, R32, c[0x0][0x320], RZ ;  /* 0x0000c80020001a24 */ /* 0x000fc400078e02ff */
[----:B------:R-:W-:-:S04]  /*3760*/  @P1 IMAD.WIDE.U32 R2, R31, c[0x0][0x320], R248 ;  /* 0x0000c8001f021a25 */ /* 0x000fc800078e00f8 */
[----:B------:R-:W-:Y:S01]  /*3770*/  @P1 IMAD R0, R31, c[0x0][0x324], R0 ;  /* 0x0000c9001f001a24 */ /* 0x000fe200078e0200 */
[----:B------:R-:W-:-:S03]  /*3780*/  @P1 LEA R4, P0, R2, c[0x0][0x318], 0x2 ;  /* 0x0000c60002041a11 */ /* 0x000fc600078010ff */
[----:B------:R-:W-:-:S05]  /*3790*/  @P1 IMAD.IADD R0, R3, 0x1, R0 ;  /* 0x0000000103001824 */ /* 0x000fca00078e0200 */
[----:B------:R-:W-:-:S05]  /*37a0*/  @P1 LEA.HI.X R5, R2, c[0x0][0x31c], R0, 0x2, P0 ;  /* 0x0000c70002051a11 */ /* 0x000fca00000f1400 */
[----:B----4-:R-:W4:Y:S01]  /*37b0*/  @P1 LDG.E R4, [R4.64] ;  /* 0x0000000604041981 */ /* 0x010f22000c1e1900 */
[----:B------:R-:W4:Y:S01]  /*37c0*/  @P1 MUFU.RCP R0, c[0x0][0x238] ;  /* 0x00008e0000001b08 */ /* 0x000f220000001000 */
[----:B------:R-:W-:Y:S01]  /*37d0*/  IMAD.MOV.U32 R186, RZ, RZ, RZ ;  /* 0x000000ffffba7224 */ /* 0x000fe200078e00ff */
[----:B------:R-:W-:Y:S01]  /*37e0*/  IADD3 R2, R179, 0x3000, RZ ;  /* 0x00003000b3027810 */ /* 0x000fe20007ffe0ff */
[----:B------:R-:W-:Y:S01]  /*37f0*/  CS2R R142, SRZ ;  /* 0x00000000008e7805 */ /* 0x000fe2000001ff00 */
[----:B------:R-:W-:Y:S01]  /*3800*/  MOV R188, R183 ;  /* 0x000000b700bc7202 */ /* 0x000fe20000000f00 */
[----:B------:R-:W-:Y:S01]  /*3810*/  CS2R R140, SRZ ;  /* 0x00000000008c7805 */ /* 0x000fe2000001ff00 */
[----:B------:R-:W-:Y:S01]  /*3820*/  SEL R2, R2, R179, !P6 ;  /* 0x000000b302027207 */ /* 0x000fe20007000000 */
[----:B------:R-:W-:Y:S01]  /*3830*/  CS2R R146, SRZ ;  /* 0x0000000000927805 */ /* 0x000fe2000001ff00 */
[----:B------:R-:W-:Y:S01]  /*3840*/  CS2R R144, SRZ ;  /* 0x0000000000907805 */ /* 0x000fe2000001ff00 */
[----:B------:R-:W-:Y:S01]  /*3850*/  CS2R R138, SRZ ;  /* 0x00000000008a7805 */ /* 0x000fe2000001ff00 */
[----:B------:R-:W-:Y:S01]  /*3860*/  CS2R R136, SRZ ;  /* 0x0000000000887805 */ /* 0x000fe2000001ff00 */
        /* <DEDUP_REMOVED lines=43> */
[----:B------:R-:W-:Y:S01]  /*3b20*/  MOV R182, 0x20 ;  /* 0x0000002000b67802 */ /* 0x000fe20000000f00 */
[----:B------:R-:W-:-:S02]  /*3b30*/  IMAD.MOV.U32 R181, RZ, RZ, 0x40 ;  /* 0x00000040ffb57424 */ /* 0x000fc400078e00ff */
[----:B------:R-:W-:Y:S01]  /*3b40*/  IMAD.SHL.U32 R177, R180, 0x2, RZ ;  /* 0x00000002b4b17824 */ /* 0x000fe200078e00ff */
[----:B--2---:R-:W-:Y:S01]  /*3b50*/  IADD3 R3, R195, R7, -R250 ;  /* 0x00000007c3037210 */ /* 0x004fe20007ffe8fa */
[----:B---3--:R-:W-:-:S04]  /*3b60*/  IMAD R210, R30, 0x40, R6 ;  /* 0x000000401ed27824 */ /* 0x008fc800078e0206 */
[----:B------:R-:W-:Y:S01]  /*3b70*/  STL [R1+0x4], R3 ;  /* 0x0000040301007387 */ /* 0x000fe20000100800 */
[----:B------:R-:W-:Y:S01]  /*3b80*/  CS2R R30, SRZ ;  /* 0x00000000001e7805 */ /* 0x000fe2000001ff00 */
[----:B------:R2:W3:Y:S02]  /*3b90*/  I2F R233, R210 ;  /* 0x000000d200e97306 */ /* 0x0004e40000201400 */
[----:B------:R1:W-:Y:S01]  /*3ba0*/  STL [R1], R2 ;  /* 0x0000000201007387 */ /* 0x0003e20000100800 */
[C---:B------:R-:W-:Y:S02]  /*3bb0*/  IADD3 R227, R210.reuse, 0x19, RZ ;  /* 0x00000019d2e37810 */ /* 0x040fe40007ffe0ff */
[C---:B------:R-:W-:Y:S02]  /*3bc0*/  IADD3 R216, R210.reuse, 0x18, RZ ;  /* 0x00000018d2d87810 */ /* 0x040fe40007ffe0ff */
[C---:B------:R-:W-:Y:S02]  /*3bd0*/  IADD3 R215, R210.reuse, 0x11, RZ ;  /* 0x00000011d2d77810 */ /* 0x040fe40007ffe0ff */
[C---:B------:R-:W-:Y:S01]  /*3be0*/  IADD3 R214, R210.reuse, 0x10, RZ ;  /* 0x00000010d2d67810 */ /* 0x040fe20007ffe0ff */
[----:B------:R2:W1:Y:S01]  /*3bf0*/  I2F R240, R227 ;  /* 0x000000e300f07306 */ /* 0x0004620000201400 */
[----:B------:R-:W-:-:S02]  /*3c00*/  IADD3 R213, R210, 0x9, RZ ;  /* 0x00000009d2d57810 */ /* 0x000fc40007ffe0ff */
[C---:B------:R-:W-:Y:S02]  /*3c10*/  IADD3 R212, R210.reuse, 0x8, RZ ;  /* 0x00000008d2d47810 */ /* 0x040fe40007ffe0ff */
[----:B------:R-:W-:-:S03]  /*3c20*/  IADD3 R211, R210, 0x1, RZ ;  /* 0x00000001d2d37810 */ /* 0x000fc60007ffe0ff */
[----:B------:R2:W1:Y:S08]  /*3c30*/  I2F R239, R216 ;  /* 0x000000d800ef7306 */ /* 0x0004700000201400 */
[----:B------:R2:W1:Y:S01]  /*3c40*/  I2F R238, R215 ;  /* 0x000000d700ee7306 */ /* 0x0004620000201400 */
[----:B----4-:R-:W-:Y:S01]  /*3c50*/  @P1 FMUL.FTZ R186, R4, R0 ;  /* 0x0000000004ba1220 */ /* 0x010fe20000410000 */
[----:B------:R-:W-:-:S04]  /*3c60*/  IADD3 R0, R180, 0x3000, RZ ;  /* 0x00003000b4007810 */ /* 0x000fc80007ffe0ff */
[----:B------:R-:W-:Y:S02]  /*3c70*/  SEL R0, R0, R180, !P6 ;  /* 0x000000b400007207 */ /* 0x000fe40007000000 */
[----:B------:R2:W4:Y:S03]  /*3c80*/  I2F R237, R214 ;  /* 0x000000d600ed7306 */ /* 0x0005260000201400 */
[----:B------:R-:W-:Y:S02]  /*3c90*/  IMAD.SHL.U32 R176, R0, 0x2, RZ ;  /* 0x0000000200b07824 */ /* 0x000fe400078e00ff */
[----:B------:R-:W-:-:S03]  /*3ca0*/  IMAD.MOV.U32 R0, RZ, RZ, c[0x0][0x22c] ;  /* 0x00008b00ff007624 */ /* 0x000fc600078e00ff */
[----:B------:R2:W2:Y:S01]  /*3cb0*/  I2F R236, R213 ;  /* 0x000000d500ec7306 */ /* 0x0004a20000201400 */
[----:B------:R-:W-:-:S04]  /*3cc0*/  IMAD R0, R0, c[0x0][0x1c0], RZ ;  /* 0x0000700000007a24 */ /* 0x000fc800078e02ff */
[C---:B------:R-:W-:Y:S01]  /*3cd0*/  IMAD.SHL.U32 R194, R0.reuse, 0x8, RZ ;  /* 0x0000000800c27824 */ /* 0x040fe200078e00ff */
[----:B------:R-:W-:Y:S02]  /*3ce0*/  SHF.L.U32 R245, R0, 0x4, RZ ;  /* 0x0000000400f57819 */ /* 0x000fe400000006ff */
[----:B------:R2:W2:Y:S02]  /*3cf0*/  I2F R235, R212 ;  /* 0x000000d400eb7306 */ /* 0x0004a40000201400 */
[C---:B------:R-:W-:Y:S02]  /*3d00*/  IADD3 R5, R245.reuse, 0x20, RZ ;  /* 0x00000020f5057810 */ /* 0x040fe40007ffe0ff */
[C---:B-1----:R-:W-:Y:S02]  /*3d10*/  IADD3 R2, R245.reuse, 0x80, RZ ;  /* 0x00000080f5027810 */ /* 0x042fe40007ffe0ff */
[C---:B------:R-:W-:Y:S01]  /*3d20*/  IADD3 R4, R245.reuse, 0x40, RZ ;  /* 0x00000040f5047810 */ /* 0x040fe20007ffe0ff */
[C---:B------:R-:W-:Y:S01]  /*3d30*/  IMAD.IADD R5, R194.reuse, 0x1, R5 ;  /* 0x00000001c2057824 */ /* 0x040fe200078e0205 */
[C---:B------:R-:W-:Y:S01]  /*3d40*/  IADD3 R3, R245.reuse, 0x60, RZ ;  /* 0x00000060f5037810 */ /* 0x040fe20007ffe0ff */
[C---:B------:R-:W-:Y:S01]  /*3d50*/  IMAD.IADD R2, R194.reuse, 0x1, R2 ;  /* 0x00000001c2027824 */ /* 0x040fe200078e0202 */
[----:B------:R-:W-:Y:S01]  /*3d60*/  IADD3 R6, R245, 0xa0, RZ ;  /* 0x000000a0f5067810 */ /* 0x000fe20007ffe0ff */
[C---:B------:R-:W-:Y:S01]  /*3d70*/  IMAD.IADD R4, R194.reuse, 0x1, R4 ;  /* 0x00000001c2047824 */ /* 0x040fe200078e0204 */
[C---:B------:R-:W-:Y:S01]  /*3d80*/  IADD3 R3, R194.reuse, R3, RZ ;  /* 0x00000003c2037210 */ /* 0x040fe20007ffe0ff */
[----:B------:R1:W1:Y:S01]  /*3d90*/  I2F R234, R211 ;  /* 0x000000d300ea7306 */ /* 0x0002620000201400 */
[C---:B------:R-:W-:Y:S01]  /*3da0*/  IADD3 R5, R194.reuse, R5, RZ ;  /* 0x00000005c2057210 */ /* 0x040fe20007ffe0ff */
[C---:B------:R-:W-:Y:S01]  /*3db0*/  IMAD.IADD R0, R194.reuse, 0x1, R6 ;  /* 0x00000001c2007824 */ /* 0x040fe200078e0206 */
[C---:B------:R-:W-:Y:S01]  /*3dc0*/  IADD3 R2, R194.reuse, R2, RZ ;  /* 0x00000002c2027210 */ /* 0x040fe20007ffe0ff */
[----:B------:R-:W-:-:S02]  /*3dd0*/  IMAD.IADD R4, R194, 0x1, R4 ;  /* 0x00000001c2047824 */ /* 0x000fc400078e0204 */
[C---:B------:R-:W-:Y:S02]  /*3de0*/  IMAD.IADD R3, R194.reuse, 0x1, R3 ;  /* 0x00000001c2037824 */ /* 0x040fe400078e0203 */
[C---:B------:R-:W-:Y:S01]  /*3df0*/  IMAD.IADD R0, R194.reuse, 0x1, R0 ;  /* 0x00000001c2007824 */ /* 0x040fe200078e0200 */
[C---:B------:R-:W-:Y:S01]  /*3e00*/  IADD3 R224, R194.reuse, R4, RZ ;  /* 0x00000004c2e07210 */ /* 0x040fe20007ffe0ff */
[C---:B------:R-:W-:Y:S02]  /*3e10*/  IMAD.IADD R222, R194.reuse, 0x1, R3 ;  /* 0x00000001c2de7824 */ /* 0x040fe400078e0203 */
[C---:B------:R-:W-:Y:S01]  /*3e20*/  IMAD.IADD R226, R194.reuse, 0x1, R5 ;  /* 0x00000001c2e27824 */ /* 0x040fe200078e0205 */
[C---:B------:R-:W-:Y:S01]  /*3e30*/  IADD3 R218, R194.reuse, R0, RZ ;  /* 0x00000000c2da7210 */ /* 0x040fe20007ffe0ff */
[C---:B------:R-:W-:Y:S01]  /*3e40*/  IMAD.IADD R220, R194.reuse, 0x1, R2 ;  /* 0x00000001c2dc7824 */ /* 0x040fe200078e0202 */
[C---:B------:R-:W-:Y:S01]  /*3e50*/  IADD3 R221, R194.reuse, R222, RZ ;  /* 0x000000dec2dd7210 */ /* 0x040fe20007ffe0ff */
[----:B------:R-:W-:-:S02]  /*3e60*/  IMAD.IADD R225, R194, 0x1, R226 ;  /* 0x00000001c2e17824 */ /* 0x000fc400078e02e2 */
[C---:B------:R-:W-:Y:S02]  /*3e70*/  IMAD.IADD R219, R194.reuse, 0x1, R220 ;  /* 0x00000001c2db7824 */ /* 0x040fe400078e02dc */
[C---:B------:R-:W-:Y:S01]  /*3e80*/  IMAD.IADD R223, R194.reuse, 0x1, R224 ;  /* 0x00000001c2df7824 */ /* 0x040fe200078e02e0 */
[C---:B------:R-:W-:Y:S01]  /*3e90*/  IADD3 R232, R194.reuse, R225, RZ ;  /* 0x000000e1c2e87210 */ /* 0x040fe20007ffe0ff */
[C---:B------:R-:W-:Y:S01]  /*3ea0*/  IMAD.IADD R217, R194.reuse, 0x1, R218 ;  /* 0x00000001c2d97824 */ /* 0x040fe200078e02da */
[C---:B------:R-:W-:Y:S01]  /*3eb0*/  IADD3 R229, R194.reuse, R219, RZ ;  /* 0x000000dbc2e57210 */ /* 0x040fe20007ffe0ff */
[C---:B------:R-:W-:Y:S02]  /*3ec0*/  IMAD.IADD R231, R194.reuse, 0x1, R223 ;  /* 0x00000001c2e77824 */ /* 0x040fe400078e02df */
[C---:B------:R-:W-:Y:S02]  /*3ed0*/  IMAD.IADD R230, R194.reuse, 0x1, R221 ;  /* 0x00000001c2e67824 */ /* 0x040fe400078e02dd */
[----:B-1234-:R-:W-:-:S02]  /*3ee0*/  IMAD.IADD R228, R194, 0x1, R217 ;  /* 0x00000001c2e47824 */ /* 0x01efc400078e02d9 */
.L_x_764:
[----:B------:R-:W2:Y:S01]  /*3ef0*/  LDL R0, [R1+0x8] ;  /* 0x0000080001007983 */ /* 0x000ea20000100800 */
[----:B------:R-:W-:Y:S05]  /*3f00*/  MOV R159, c[0x0][0x22c] ;  /* 0x00008b00009f7a02 */ /* 0x000fea0000000f00 */
[----:B------:R-:W0:Y:S01]  /*3f10*/  LDGDEPBAR ;  /* 0x00000000000079af */ /* 0x000e220000000000 */
[----:B------:R-:W-:Y:S05]  /*3f20*/  IMAD R159, R159, c[0x0][0x1c0], RZ ;  /* 0x000070009f9f7a24 */ /* 0x000fea00078e02ff */
[----:B------:R-:W3:Y:S01]  /*3f30*/  LDL R153, [R1] ;  /* 0x0000000001997983 */ /* 0x000ee20000100800 */
[----:B------:R-:W-:Y:S05]  /*3f40*/  LEA R159, -R159, RZ, 0x6 ;  /* 0x000000ff9f9f7211 */ /* 0x000fea00078e31ff */
[----:B------:R-:W4:Y:S01]  /*3f50*/  LDL R152, [R1+0x4] ;  /* 0x0000040001987983 */ /* 0x000f220000100800 */
[----:B------:R-:W-:Y:S05]  /*3f60*/  DEPBAR.LE SB0, 0x0 ;  /* 0x000080000000791a */ /* 0x000fea0000000000 */
[----:B------:R-:W-:Y:S06]  /*3f70*/  BAR.SYNC.DEFER_BLOCKING 0x0 ;  /* 0x0000000000007b1d */ /* 0x000fec0000010000 */
[----:B------:R-:W-:Y:S06]  /*3f80*/  LDSM.16.M88.4 R16, [R176] ;  /* 0x00000000b010783b */ /* 0x000fec0000000200 */
[----:B------:R-:W1:Y:S06]  /*3f90*/  LDSM.16.M88.4 R8, [R169+0x12000] ;  /* 0x01200000a908783b */ /* 0x000e6c0000000200 */
[----:B------:R-:W1:Y:S06]  /*3fa0*/  LDSM.16.M88.4 R68, [R169+0x12800] ;  /* 0x01280000a944783b */ /* 0x000e6c0000000200 */
[----:B------:R-:W-:Y:S06]  /*3fb0*/  LDSM.16.M88.4 R76, [R170+0x12000] ;  /* 0x01200000aa4c783b */ /* 0x000fec0000000200 */
[----:B------:R-:W-:Y:S06]  /*3fc0*/  LDSM.16.M88.4 R80, [R170+0x12800] ;  /* 0x01280000aa50783b */ /* 0x000fec0000000200 */
[----:B------:R-:W-:Y:S06]  /*3fd0*/  LDSM.16.M88.4 R88, [R172+0x12000] ;  /* 0x01200000ac58783b */ /* 0x000fec0000000200 */
[----:B------:R-:W-:Y:S01]  /*3fe0*/  LDSM.16.M88.4 R96, [R171+0x12000] ;  /* 0x01200000ab60783b */ /* 0x000fe20000000200 */
[C---:B-1----:R-:W-:Y:S08]  /*3ff0*/  HMMA.16816.F32.BF16 R4, R16.reuse, R8, RZ ;  /* 0x000000081004723c */ /* 0x042ff000000418ff */
[C---:B------:R-:W-:Y:S08]  /*4000*/  HMMA.16816.F32.BF16 R8, R16.reuse, R10, RZ ;  /* 0x0000000a1008723c */ /* 0x040ff000000418ff */
[C---:B------:R-:W-:Y:S08]  /*4010*/  HMMA.16816.F32.BF16 R12, R16.reuse, R68, RZ ;  /* 0x00000044100c723c */ /* 0x040ff000000418ff */
[----:B------:R-:W-:Y:S01]  /*4020*/  HMMA.16816.F32.BF16 R16, R16, R70, RZ ;  /* 0x000000461010723c */ /* 0x000fe200000418ff */
[----:B------:R-:W-:Y:S01]  /*4030*/  LDSM.16.M88.4 R68, [R172+0x12800] ;  /* 0x01280000ac44783b */ /* 0x000fe20000000200 */
[----:B--2---:R-:W-:Y:S02]  /*4040*/  R2P PR, R0, 0x6 ;  /* 0x0000000600007804 */ /* 0x004fe40000000000 */
[----:B-----5:R-:W-:Y:S02]  /*4050*/  FSETP.NEU.FTZ.AND P0, PT, R198, -INF , PT ;  /* 0xff800000c600780b */ /* 0x020fe40003f1d000 */
[----:B------:R-:W-:Y:S02]  /*4060*/  ISETP.GT.AND P4, PT, R189, R243, PT ;  /* 0x000000f3bd00720c */ /* 0x000fe40003f84270 */
[----:B------:R-:W-:Y:S04]  /*4070*/  SEL R148, R182, 0xffffffe0, !P1 ;  /* 0xffffffe0b6947807 */ /* 0x000fe80004800000 */
[----:B------:R-:W-:Y:S02]  /*4080*/  SEL R173, R181, 0xffffffc0, !P2 ;  /* 0xffffffc0b5ad7807 */ /* 0x000fe40005000000 */
[C---:B------:R-:W-:Y:S02]  /*4090*/  IADD3 R0, R176.reuse, R148, RZ ;  /* 0x00000094b0007210 */ /* 0x040fe40007ffe0ff */
[-C--:B------:R-:W-:Y:S02]  /*40a0*/  IADD3 R2, R176, R173.reuse, RZ ;  /* 0x000000adb0027210 */ /* 0x080fe40007ffe0ff */
[----:B------:R-:W-:Y:S01]  /*40b0*/  IADD3 R3, R0, R173, RZ ;  /* 0x000000ad00037210 */ /* 0x000fe20007ffe0ff */
[----:B------:R-:W1:Y:S06]  /*40c0*/  LDSM.16.M88.4 R72, [R0] ;  /* 0x000000000048783b */ /* 0x000e6c0000000200 */
[----:B------:R-:W2:Y:S06]  /*40d0*/  LDSM.16.M88.4 R84, [R2] ;  /* 0x000000000254783b */ /* 0x000eac0000000200 */
[----:B------:R-:W2:Y:S01]  /*40e0*/  LDSM.16.M88.4 R92, [R3] ;  /* 0x00000000035c783b */ /* 0x000ea20000000200 */
[C---:B-1----:R-:W-:Y:S08]  /*40f0*/  HMMA.16816.F32.BF16 R4, R72.reuse, R76, R4 ;  /* 0x0000004c4804723c */ /* 0x042ff00000041804 */
[C---:B------:R-:W-:Y:S01]  /*4100*/  HMMA.16816.F32.BF16 R8, R72.reuse, R78, R8 ;  /* 0x0000004e4808723c */ /* 0x040fe20000041808 */
[----:B------:R-:W-:Y:S07]  /*4110*/  LDSM.16.M88.4 R76, [R176+0x2000] ;  /* 0x00200000b04c783b */ /* 0x000fee0000000200 */
[C---:B------:R-:W-:Y:S08]  /*4120*/  HMMA.16816.F32.BF16 R12, R72.reuse, R80, R12 ;  /* 0x00000050480c723c */ /* 0x040ff0000004180c */
[----:B------:R-:W-:Y:S01]  /*4130*/  HMMA.16816.F32.BF16 R16, R72, R82, R16 ;  /* 0x000000524810723c */ /* 0x000fe20000041810 */
[----:B------:R-:W1:Y:S06]  /*4140*/  LDSM.16.M88.4 R72, [R171+0x12800] ;  /* 0x01280000ab48783b */ /* 0x000e6c0000000200 */
[----:B------:R-:W1:Y:S01]  /*4150*/  LDSM.16.M88.4 R80, [R169+0x14000] ;  /* 0x01400000a950783b */ /* 0x000e620000000200 */
[C---:B--2---:R-:W-:Y:S08]  /*4160*/  HMMA.16816.F32.BF16 R4, R84.reuse, R88, R4 ;  /* 0x000000585404723c */ /* 0x044ff00000041804 */
[C---:B------:R-:W-:Y:S01]  /*4170*/  HMMA.16816.F32.BF16 R8, R84.reuse, R90, R8 ;  /* 0x0000005a5408723c */ /* 0x040fe20000041808 */
[----:B------:R-:W-:Y:S07]  /*4180*/  LDSM.16.M88.4 R88, [R170+0x14000] ;  /* 0x01400000aa58783b */ /* 0x000fee0000000200 */
[C---:B------:R-:W-:Y:S08]  /*4190*/  HMMA.16816.F32.BF16 R12, R84.reuse, R68, R12 ;  /* 0x00000044540c723c */ /* 0x040ff0000004180c */
[----:B------:R-:W-:Y:S01]  /*41a0*/  HMMA.16816.F32.BF16 R16, R84, R70, R16 ;  /* 0x000000465410723c */ /* 0x000fe20000041810 */
[----:B------:R-:W2:Y:S06]  /*41b0*/  LDSM.16.M88.4 R68, [R169+0x14800] ;  /* 0x01480000a944783b */ /* 0x000eac0000000200 */
[----:B------:R-:W2:Y:S01]  /*41c0*/  LDSM.16.M88.4 R84, [R0+0x2000] ;  /* 0x002000000054783b */ /* 0x000ea20000000200 */
[C---:B------:R-:W-:Y:S08]  /*41d0*/  HMMA.16816.F32.BF16 R4, R92.reuse, R96, R4 ;  /* 0x000000605c04723c */ /* 0x040ff00000041804 */
[C---:B------:R-:W-:Y:S01]  /*41e0*/  HMMA.16816.F32.BF16 R8, R92.reuse, R98, R8 ;  /* 0x000000625c08723c */ /* 0x040fe20000041808 */
[----:B------:R-:W-:Y:S07]  /*41f0*/  LDSM.16.M88.4 R96, [R172+0x14000] ;  /* 0x01400000ac60783b */ /* 0x000fee0000000200 */
[C---:B-1----:R-:W-:Y:S08]  /*4200*/  HMMA.16816.F32.BF16 R12, R92.reuse, R72, R12 ;  /* 0x000000485c0c723c */ /* 0x042ff0000004180c */
[----:B------:R-:W-:Y:S01]  /*4210*/  HMMA.16816.F32.BF16 R16, R92, R74, R16 ;  /* 0x0000004a5c10723c */ /* 0x000fe20000041810 */
[----:B------:R-:W1:Y:S06]  /*4220*/  LDSM.16.M88.4 R72, [R170+0x14800] ;  /* 0x01480000aa48783b */ /* 0x000e6c0000000200 */
[----:B------:R-:W1:Y:S01]  /*4230*/  LDSM.16.M88.4 R92, [R2+0x2000] ;  /* 0x00200000025c783b */ /* 0x000e620000000200 */
[C---:B------:R-:W-:Y:S08]  /*4240*/  HMMA.16816.F32.BF16 R4, R76.reuse, R80, R4 ;  /* 0x000000504c04723c */ /* 0x040ff00000041804 */
[C---:B------:R-:W-:Y:S01]  /*4250*/  HMMA.16816.F32.BF16 R8, R76.reuse, R82, R8 ;  /* 0x000000524c08723c */ /* 0x040fe20000041808 */
[----:B------:R-:W-:Y:S07]  /*4260*/  LDSM.16.M88.4 R80, [R171+0x14000] ;  /* 0x01400000ab50783b */ /* 0x000fee0000000200 */
[C---:B--2---:R-:W-:Y:S08]  /*4270*/  HMMA.16816.F32.BF16 R12, R76.reuse, R68, R12 ;  /* 0x000000444c0c723c */ /* 0x044ff0000004180c */
        /* <DEDUP_REMOVED lines=16> */
[----:B------:R3:W2:Y:S01]  /*4380*/  LDSM.16.M88.4 R92, [R0+0x4000] ;  /* 0x00400000005c783b */ /* 0x0006a20000000200 */
[C---:B------:R-:W-:Y:S08]  /*4390*/  HMMA.16816.F32.BF16 R4, R76.reuse, R80, R4 ;  /* 0x000000504c04723c */ /* 0x040ff00000041804 */
[C---:B------:R-:W-:Y:S01]  /*43a0*/  HMMA.16816.F32.BF16 R8, R76.reuse, R82, R8 ;  /* 0x000000524c08723c */ /* 0x040fe20000041808 */
[----:B------:R-:W-:Y:S07]  /*43b0*/  LDSM.16.M88.4 R80, [R172+0x16000] ;  /* 0x01600000ac50783b */ /* 0x000fee0000000200 */
[C---:B-1----:R-:W-:Y:S04]  /*43c0*/  HMMA.16816.F32.BF16 R12, R76.reuse, R72, R12 ;  /* 0x000000484c0c723c */ /* 0x042fe8000004180c */
[----:B---3--:R-:W-:Y:S04]  /*43d0*/  SHF.L.U32 R0, R189, 0x6, RZ ;  /* 0x00000006bd007819 */ /* 0x008fe800000006ff */
[----:B------:R-:W-:Y:S01]  /*43e0*/  HMMA.16816.F32.BF16 R16, R76, R74, R16 ;  /* 0x0000004a4c10723c */ /* 0x000fe20000041810 */
[----:B------:R-:W1:Y:S06]  /*43f0*/  LDSM.16.M88.4 R72, [R170+0x16800] ;  /* 0x01680000aa48783b */ /* 0x000e6c0000000200 */
[----:B------:R3:W1:Y:S01]  /*4400*/  LDSM.16.M88.4 R76, [R2+0x4000] ;  /* 0x00400000024c783b */ /* 0x0006620000000200 */
[C---:B------:R-:W-:Y:S08]  /*4410*/  HMMA.16816.F32.BF16 R4, R84.reuse, R88, R4 ;  /* 0x000000585404723c */ /* 0x040ff00000041804 */
[C---:B------:R-:W-:Y:S01]  /*4420*/  HMMA.16816.F32.BF16 R8, R84.reuse, R90, R8 ;  /* 0x0000005a5408723c */ /* 0x040fe20000041808 */
[----:B------:R-:W-:Y:S07]  /*4430*/  LDSM.16.M88.4 R88, [R171+0x16000] ;  /* 0x01600000ab58783b */ /* 0x000fee0000000200 */
[C---:B--2---:R-:W-:Y:S04]  /*4440*/  HMMA.16816.F32.BF16 R12, R84.reuse, R68, R12 ;  /* 0x00000044540c723c */ /* 0x044fe8000004180c */
[----:B---3--:R-:W-:Y:S04]  /*4450*/  IADD3 R2, R250, 0x40, R244 ;  /* 0x00000040fa027810 */ /* 0x008fe80007ffe0f4 */
[----:B------:R-:W-:Y:S01]  /*4460*/  HMMA.16816.F32.BF16 R16, R84, R70, R16 ;  /* 0x000000465410723c */ /* 0x000fe20000041810 */
[----:B------:R-:W2:Y:S03]  /*4470*/  LDSM.16.M88.4 R68, [R172+0x16800] ;  /* 0x01680000ac44783b */ /* 0x000ea60000000200 */
[-C--:B------:R-:W-:Y:S03]  /*4480*/  IADD3 R2, R2, -R195.reuse, RZ ;  /* 0x800000c302027210 */ /* 0x080fe60007ffe0ff */
[----:B------:R4:W3:Y:S01]  /*4490*/  LDSM.16.M88.4 R84, [R3+0x4000] ;  /* 0x004000000354783b */ /* 0x0008e20000000200 */
[C---:B------:R-:W-:Y:S05]  /*44a0*/  HMMA.16816.F32.BF16 R4, R92.reuse, R96, R4 ;  /* 0x000000605c04723c */ /* 0x040fea0000041804 */
[----:B------:R-:W-:Y:S01]  /*44b0*/  ISETP.GE.AND P2, PT, R0, R2, PT ;  /* 0x000000020000720c */ /* 0x000fe20003f46270 */
[----:B------:R-:W-:Y:S02]  /*44c0*/  FMUL.FTZ R2, R198, 1.4426950216293334961 ;  /* 0x3fb8aa3bc6027820 */ /* 0x000fe40000410000 */
[C---:B------:R-:W-:Y:S03]  /*44d0*/  HMMA.16816.F32.BF16 R8, R92.reuse, R98, R8 ;  /* 0x000000625c08723c */ /* 0x040fe60000041808 */
[-C--:B------:R-:W-:Y:S02]  /*44e0*/  ISETP.LT.AND P2, PT, R153, R195.reuse, P2 ;  /* 0x000000c39900720c */ /* 0x080fe40001741270 */
[----:B------:R-:W-:Y:S03]  /*44f0*/  FSEL R2, R2, RZ, P0 ;  /* 0x000000ff02027208 */ /* 0x000fe60000000000 */
[C---:B-1----:R-:W-:Y:S08]  /*4500*/  HMMA.16816.F32.BF16 R12, R92.reuse, R72, R12 ;  /* 0x000000485c0c723c */ /* 0x042ff0000004180c */
[----:B------:R-:W-:Y:S04]  /*4510*/  HMMA.16816.F32.BF16 R16, R92, R74, R16 ;  /* 0x0000004a5c10723c */ /* 0x000fe80000041810 */
[----:B----4-:R-:W-:Y:S04]  /*4520*/  @!P2 IADD3 R3, R152, R0, RZ ;  /* 0x000000009803a210 */ /* 0x010fe80007ffe0ff */
[C---:B------:R-:W-:Y:S08]  /*4530*/  HMMA.16816.F32.BF16 R4, R76.reuse, R80, R4 ;  /* 0x000000504c04723c */ /* 0x040ff00000041804 */
[C---:B------:R-:W-:Y:S08]  /*4540*/  HMMA.16816.F32.BF16 R8, R76.reuse, R82, R8 ;  /* 0x000000524c08723c */ /* 0x040ff00000041808 */
[C---:B--2---:R-:W-:Y:S08]  /*4550*/  HMMA.16816.F32.BF16 R12, R76.reuse, R68, R12 ;  /* 0x000000444c0c723c */ /* 0x044ff0000004180c */
[----:B------:R-:W-:Y:S01]  /*4560*/  HMMA.16816.F32.BF16 R16, R76, R70, R16 ;  /* 0x000000464c10723c */ /* 0x000fe20000041810 */
[----:B------:R-:W1:Y:S07]  /*4570*/  LDSM.16.M88.4 R68, [R171+0x16800] ;  /* 0x01680000ab44783b */ /* 0x000e6e0000000200 */
[C---:B---3--:R-:W-:Y:S08]  /*4580*/  HMMA.16816.F32.BF16 R4, R84.reuse, R88, R4 ;  /* 0x000000585404723c */ /* 0x048ff00000041804 */
[C---:B------:R-:W-:Y:S11]  /*4590*/  HMMA.16816.F32.BF16 R8, R84.reuse, R90, R8 ;  /* 0x0000005a5408723c */ /* 0x040ff60000041808 */
[----:B------:R-:W-:Y:S05]  /*45a0*/  @!UPT UIADD3 URZ, URZ, URZ, URZ ;  /* 0x0000003f3f3ff290 */ /* 0x000fea000fffe03f */
[----:B------:R-:W-:Y:S02]  /*45b0*/  FMUL.FTZ R6, R6, c[0x0][0x2ec] ;  /* 0x0000bb0006067a20 */ /* 0x000fe40000410000 */
[----:B------:R-:W-:Y:S02]  /*45c0*/  FMUL.FTZ R4, R4, c[0x0][0x2ec] ;  /* 0x0000bb0004047a20 */ /* 0x000fe40000410000 */
[----:B------:R2:W-:Y:S01]  /*45d0*/  MUFU.TANH R151, R6 ;  /* 0x0000000600977308 */ /* 0x0005e20000002400 */
[----:B------:R-:W-:Y:S02]  /*45e0*/  FMUL.FTZ R5, R5, c[0x0][0x2ec] ;  /* 0x0000bb0005057a20 */ /* 0x000fe40000410000 */
[----:B------:R-:W-:Y:S01]  /*45f0*/  FMUL.FTZ R7, R7, c[0x0][0x2ec] ;  /* 0x0000bb0007077a20 */ /* 0x000fe20000410000 */
[C---:B-1----:R-:W-:Y:S03]  /*4600*/  HMMA.16816.F32.BF16 R12, R84.reuse, R68, R12 ;  /* 0x00000044540c723c */ /* 0x042fe6000004180c */
[----:B------:R-:W-:Y:S03]  /*4610*/  FMUL.FTZ R8, R8, c[0x0][0x2ec] ;  /* 0x0000bb0008087a20 */ /* 0x000fe60000410000 */
[----:B------:R-:W1:Y:S01]  /*4620*/  MUFU.TANH R93, R4 ;  /* 0x00000004005d7308 */ /* 0x000e620000002400 */
[----:B------:R-:W-:Y:S01]  /*4630*/  FMUL.FTZ R9, R9, c[0x0][0x2ec] ;  /* 0x0000bb0009097a20 */ /* 0x000fe20000410000 */
[----:B------:R-:W-:Y:S04]  /*4640*/  HMMA.16816.F32.BF16 R16, R84, R70, R16 ;  /* 0x000000465410723c */ /* 0x000fe80000041810 */
[----:B------:R-:W-:Y:S02]  /*4650*/  FMUL.FTZ R10, R10, c[0x0][0x2ec] ;  /* 0x0000bb000a0a7a20 */ /* 0x000fe40000410000 */
[----:B------:R-:W-:Y:S02]  /*4660*/  FMUL.FTZ R11, R11, c[0x0][0x2ec] ;  /* 0x0000bb000b0b7a20 */ /* 0x000fe40000410000 */
[----:B------:R-:W3:Y:S01]  /*4670*/  MUFU.TANH R88, R5 ;  /* 0x0000000500587308 */ /* 0x000ee20000002400 */
[CC--:B--2---:R-:W-:Y:S03]  /*4680*/  @!P2 IMNMX R6, R3.reuse, R195.reuse, PT ;  /* 0x000000c30306a217 */ /* 0x0c4fe60003800200 */
[----:B------:R-:W-:Y:S02]  /*4690*/  @!P2 IADD3 R3, R3, 0x8, RZ ;  /* 0x000000080303a810 */ /* 0x000fe40007ffe0ff */
[-C--:B------:R-:W-:Y:S04]  /*46a0*/  @!P2 ISETP.GE.AND P1, PT, R210, R6.reuse, PT ;  /* 0x00000006d200a20c */ /* 0x080fe80003f26270 */
[----:B------:R-:W2:Y:S01]  /*46b0*/  MUFU.TANH R150, R7 ;  /* 0x0000000700967308 */ /* 0x000ea20000002400 */
[----:B------:R-:W-:Y:S01]  /*46c0*/  @!P2 ISETP.GE.AND P0, PT, R211, R6, PT ;  /* 0x00000006d300a20c */ /* 0x000fe20003f06270 */
[----:B------:R-:W-:Y:S01]  /*46d0*/  FMUL.FTZ R12, R12, c[0x0][0x2ec] ;  /* 0x0000bb000c0c7a20 */ /* 0x000fe20000410000 */
[----:B------:R-:W-:Y:S01]  /*46e0*/  @!P2 IMNMX R3, R3, R195, PT ;  /* 0x000000c30303a217 */ /* 0x000fe20003800200 */
[-C--:B-1----:R-:W-:Y:S02]  /*46f0*/  FFMA.FTZ R0, R233, R186.reuse, R93 ;  /* 0x000000bae9007223 */ /* 0x082fe4000001005d */
[----:B------:R-:W-:Y:S02]  /*4700*/  FMUL.FTZ R13, R13, c[0x0][0x2ec] ;  /* 0x0000bb000d0d7a20 */ /* 0x000fe40000410000 */
[----:B------:R-:W-:Y:S01]  /*4710*/  FMUL.FTZ R14, R14, c[0x0][0x2ec] ;  /* 0x0000bb000e0e7a20 */ /* 0x000fe20000410000 */
[----:B------:R-:W-:Y:S01]  /*4720*/  @!P2 FSEL R0, R0, -INF , !P1 ;  /* 0xff8000000000a808 */ /* 0x000fe20004800000 */
[----:B------:R-:W1:Y:S01]  /*4730*/  MUFU.TANH R82, R8 ;  /* 0x0000000800527308 */ /* 0x000e620000002400 */
[-C--:B------:R-:W-:Y:S01]  /*4740*/  @!P2 ISETP.GE.AND P1, PT, R210, R3.reuse, PT ;  /* 0x00000003d200a20c */ /* 0x080fe20003f26270 */
[----:B------:R-:W-:Y:S02]  /*4750*/  FMUL.FTZ R15, R15, c[0x0][0x2ec] ;  /* 0x0000bb000f0f7a20 */ /* 0x000fe40000410000 */
[----:B------:R-:W-:Y:S02]  /*4760*/  FFMA.FTZ R0, R0, c[0x0][0x23c], -R2 ;  /* 0x00008f0000007a23 */ /* 0x000fe40000010802 */
[-C--:B---3--:R-:W-:Y:S02]  /*4770*/  FFMA.FTZ R4, R234, R186.reuse, R88 ;  /* 0x000000baea047223 */ /* 0x088fe40000010058 */
[----:B------:R-:W-:Y:S02]  /*4780*/  FFMA.FTZ R5, R233, R186, R151 ;  /* 0x000000bae9057223 */ /* 0x000fe40000010097 */
[----:B------:R3:W-:Y:S01]  /*4790*/  MUFU.EX2 R90, R0 ;  /* 0x00000000005a7308 */ /* 0x0007e20000000800 */
[----:B------:R-:W-:Y:S01]  /*47a0*/  @!P2 FSEL R4, R4, -INF , !P0 ;  /* 0xff8000000404a808 */ /* 0x000fe20004000000 */
[----:B------:R-:W-:Y:S01]  /*47b0*/  FMUL.FTZ R16, R16, c[0x0][0x2ec] ;  /* 0x0000bb0010107a20 */ /* 0x000fe20000410000 */
[----:B------:R-:W-:Y:S01]  /*47c0*/  FSETP.NEU.FTZ.AND P0, PT, R199, -INF , PT ;  /* 0xff800000c700780b */ /* 0x000fe20003f1d000 */
[----:B------:R-:W-:Y:S01]  /*47d0*/  FMUL.FTZ R17, R17, c[0x0][0x2ec] ;  /* 0x0000bb0011117a20 */ /* 0x000fe20000410000 */
[----:B------:R-:W-:Y:S01]  /*47e0*/  @!P2 FSEL R5, R5, -INF , !P1 ;  /* 0xff8000000505a808 */ /* 0x000fe20004800000 */
[----:B------:R-:W-:Y:S01]  /*47f0*/  FFMA.FTZ R4, R4, c[0x0][0x23c], -R2 ;  /* 0x00008f0004047a23 */ /* 0x000fe20000010802 */
[----:B------:R-:W-:Y:S01]  /*4800*/  @!P2 ISETP.GE.AND P1, PT, R216, R6, PT ;  /* 0x00000006d800a20c */ /* 0x000fe20003f26270 */
[----:B------:R-:W-:Y:S02]  /*4810*/  FMUL.FTZ R18, R18, c[0x0][0x2ec] ;  /* 0x0000bb0012127a20 */ /* 0x000fe40000410000 */
[----:B------:R2:W-:Y:S01]  /*4820*/  MUFU.EX2 R85, R4 ;  /* 0x0000000400557308 */ /* 0x0005e20000000800 */
[----:B------:R-:W-:Y:S09]  /*4830*/  FMUL.FTZ R19, R19, c[0x0][0x2ec] ;  /* 0x0000bb0013137a20 */ /* 0x000ff20000410000 */
[----:B------:R-:W4:Y:S01]  /*4840*/  MUFU.TANH R81, R9 ;  /* 0x0000000900517308 */ /* 0x000f220000002400 */
[----:B---3--:R-:W-:Y:S05]  /*4850*/  FMUL.FTZ R0, R199, 1.4426950216293334961 ;  /* 0x3fb8aa3bc7007820 */ /* 0x008fea0000410000 */
[----:B------:R-:W-:Y:S04]  /*4860*/  FSEL R0, R0, RZ, P0 ;  /* 0x000000ff00007208 */ /* 0x000fe80000000000 */
[----:B------:R-:W3:Y:S01]  /*4870*/  MUFU.TANH R149, R10 ;  /* 0x0000000a00957308 */ /* 0x000ee20000002400 */
[-C--:B------:R-:W-:Y:S01]  /*4880*/  @!P2 ISETP.GE.AND P0, PT, R211, R3.reuse, PT ;  /* 0x00000003d300a20c */ /* 0x080fe20003f06270 */
[----:B------:R-:W-:Y:S02]  /*4890*/  FFMA.FTZ R5, R5, c[0x0][0x23c], -R0 ;  /* 0x00008f0005057a23 */ /* 0x000fe40000010800 */
[----:B--2---:R-:W-:Y:S06]  /*48a0*/  FFMA.FTZ R4, R234, R186, R150 ;  /* 0x000000baea047223 */ /* 0x004fec0000010096 */
[----:B------:R1:W-:Y:S01]  /*48b0*/  MUFU.EX2 R156, R5 ;  /* 0x00000005009c7308 */ /* 0x0003e20000000800 */
[----:B------:R-:W-:Y:S02]  /*48c0*/  @!P2 FSEL R4, R4, -INF , !P0 ;  /* 0xff8000000404a808 */ /* 0x000fe40004000000 */
[----:B------:R-:W-:Y:S03]  /*48d0*/  @!P2 ISETP.GE.AND P0, PT, R212, R6, PT ;  /* 0x00000006d400a20c */ /* 0x000fe60003f06270 */
[----:B------:R-:W-:Y:S04]  /*48e0*/  FFMA.FTZ R4, R4, c[0x0][0x23c], -R0 ;  /* 0x00008f0004047a23 */ /* 0x000fe80000010800 */
[----:B------:R4:W-:Y:S10]  /*48f0*/  MUFU.EX2 R154, R4 ;  /* 0x00000004009a7308 */ /* 0x0009f40000000800 */
[----:B------:R-:W2:Y:S01]  /*4900*/  MUFU.TANH R98, R11 ;  /* 0x0000000b00627308 */ /* 0x000ea20000002400 */
[----:B-1----:R-:W-:Y:S05]  /*4910*/  FFMA.FTZ R5, R235, R186, R82 ;  /* 0x000000baeb057223 */ /* 0x002fea0000010052 */
[----:B------:R-:W-:Y:S04]  /*4920*/  @!P2 FSEL R5, R5, -INF , !P0 ;  /* 0xff8000000505a808 */ /* 0x000fe80004000000 */
[----:B------:R-:W1:Y:S01]  /*4930*/  MUFU.TANH R89, R12 ;  /* 0x0000000c00597308 */ /* 0x000e620000002400 */
[----:B------:R-:W-:Y:S01]  /*4940*/  @!P2 ISETP.GE.AND P0, PT, R213, R6, PT ;  /* 0x00000006d500a20c */ /* 0x000fe20003f06270 */
[--C-:B------:R-:W-:Y:S02]  /*4950*/  FFMA.FTZ R5, R5, c[0x0][0x23c], -R2.reuse ;  /* 0x00008f0005057a23 */ /* 0x100fe40000010802 */
[-C--:B----4-:R-:W-:Y:S06]  /*4960*/  FFMA.FTZ R4, R236, R186.reuse, R81 ;  /* 0x000000baec047223 */ /* 0x090fec0000010051 */
[----:B------:R3:W-:Y:S01]  /*4970*/  MUFU.EX2 R86, R5 ;  /* 0x0000000500567308 */ /* 0x0007e20000000800 */
[----:B------:R-:W-:Y:S02]  /*4980*/  @!P2 FSEL R4, R4, -INF , !P0 ;  /* 0xff8000000404a808 */ /* 0x000fe40004000000 */
[-C--:B------:R-:W-:Y:S03]  /*4990*/  @!P2 ISETP.GE.AND P0, PT, R212, R3.reuse, PT ;  /* 0x00000003d400a20c */ /* 0x080fe60003f06270 */
[----:B------:R-:W-:Y:S04]  /*49a0*/  FFMA.FTZ R4, R4, c[0x0][0x23c], -R2 ;  /* 0x00008f0004047a23 */ /* 0x000fe80000010802 */
[----:B------:R2:W-:Y:S10]  /*49b0*/  MUFU.EX2 R84, R4 ;  /* 0x0000000400547308 */ /* 0x0005f40000000800 */
[----:B------:R-:W4:Y:S01]  /*49c0*/  MUFU.TANH R80, R13 ;  /* 0x0000000d00507308 */ /* 0x000f220000002400 */
[-C--:B---3--:R-:W-:Y:S05]  /*49d0*/  FFMA.FTZ R5, R235, R186.reuse, R149 ;  /* 0x000000baeb057223 */ /* 0x088fea0000010095 */
[----:B------:R-:W-:Y:S04]  /*49e0*/  @!P2 FSEL R5, R5, -INF , !P0 ;  /* 0xff8000000505a808 */ /* 0x000fe80004000000 */
        /* <DEDUP_REMOVED lines=12> */
[----:B------:R-:W-:Y:S01]  /*4ab0*/  MUFU.TANH R79, R16 ;  /* 0x00000010004f7308 */ /* 0x000fe20000002400 */
[----:B------:R-:W-:Y:S01]  /*4ac0*/  @!P2 ISETP.GE.AND P0, PT, R215, R6, PT ;  /* 0x00000006d700a20c */ /* 0x000fe20003f06270 */
[----:B------:R-:W-:Y:S02]  /*4ad0*/  FFMA.FTZ R5, R5, c[0x0][0x23c], -R2 ;  /* 0x00008f0005057a23 */ /* 0x000fe40000010802 */
[-C--:B----4-:R-:W-:Y:S06]  /*4ae0*/  FFMA.FTZ R4, R238, R186.reuse, R80 ;  /* 0x000000baee047223 */ /* 0x090fec0000010050 */
[----:B------:R3:W-:Y:S01]  /*4af0*/  MUFU.EX2 R92, R5 ;  /* 0x00000005005c7308 */ /* 0x0007e20000000800 */
[----:B------:R-:W-:Y:S02]  /*4b00*/  @!P2 FSEL R4, R4, -INF , !P0 ;  /* 0xff8000000404a808 */ /* 0x000fe40004000000 */
[-C--:B------:R-:W-:Y:S03]  /*4b10*/  @!P2 ISETP.GE.AND P0, PT, R214, R3.reuse, PT ;  /* 0x00000003d600a20c */ /* 0x080fe60003f06270 */
[----:B------:R-:W-:Y:S04]  /*4b20*/  FFMA.FTZ R4, R4, c[0x0][0x23c], -R2 ;  /* 0x00008f0004047a23 */ /* 0x000fe80000010802 */
[----:B------:R2:W-:Y:S10]  /*4b30*/  MUFU.EX2 R91, R4 ;  /* 0x00000004005b7308 */ /* 0x0005f40000000800 */
[----:B------:R-:W1:Y:S01]  /*4b40*/  MUFU.TANH R78, R17 ;  /* 0x00000011004e7308 */ /* 0x000e620000002400 */
        /* <DEDUP_REMOVED lines=9> */
[----:B------:R-:W-:Y:S02]  /*4be0*/  FFMA.FTZ R7, R4, c[0x0][0x23c], -R0 ;  /* 0x00008f0004077a23 */ /* 0x000fe40000010800 */
[-C--:B-1----:R-:W-:Y:S02]  /*4bf0*/  FFMA.FTZ R4, R240, R186.reuse, R78 ;  /* 0x000000baf0047223 */ /* 0x082fe4000001004e */
[----:B------:R-:W1:Y:S03]  /*4c00*/  MUFU.TANH R94, R19 ;  /* 0x00000013005e7308 */ /* 0x000e660000002400 */
[----:B------:R-:W-:Y:S02]  /*4c10*/  @!P2 FSEL R4, R4, -INF , !P0 ;  /* 0xff8000000404a808 */ /* 0x000fe40004000000 */
[-C--:B------:R-:W-:Y:S05]  /*4c20*/  @!P2 ISETP.GE.AND P0, PT, R216, R3.reuse, PT ;  /* 0x00000003d800a20c */ /* 0x080fea0003f06270 */
[----:B------:R-:W4:Y:S01]  /*4c30*/  MUFU.EX2 R157, R7 ;  /* 0x00000007009d7308 */ /* 0x000f220000000800 */
[-C--:B--2---:R-:W-:Y:S05]  /*4c40*/  FFMA.FTZ R5, R239, R186.reuse, R79 ;  /* 0x000000baef057223 */ /* 0x084fea000001004f */
[----:B------:R-:W-:Y:S05]  /*4c50*/  @!P2 FSEL R5, R5, -INF , !P1 ;  /* 0xff8000000505a808 */ /* 0x000fea0004800000 */
[--C-:B------:R-:W-:Y:S02]  /*4c60*/  FFMA.FTZ R5, R5, c[0x0][0x23c], -R2.reuse ;  /* 0x00008f0005057a23 */ /* 0x100fe40000010802 */
[----:B------:R-:W-:Y:S02]  /*4c70*/  FFMA.FTZ R2, R4, c[0x0][0x23c], -R2 ;  /* 0x00008f0004027a23 */ /* 0x000fe40000010802 */
[----:B---3--:R-:W-:Y:S01]  /*4c80*/  FFMA.FTZ R4, R239, R186, R95 ;  /* 0x000000baef047223 */ /* 0x008fe2000001005f */
[----:B------:R2:W-:Y:S04]  /*4c90*/  MUFU.EX2 R87, R5 ;  /* 0x0000000500577308 */ /* 0x0005e80000000800 */
[----:B------:R-:W-:Y:S02]  /*4ca0*/  @!P2 FSEL R4, R4, -INF , !P0 ;  /* 0xff8000000404a808 */ /* 0x000fe40004000000 */
[----:B------:R-:W-:Y:S02]  /*4cb0*/  @!P2 ISETP.GE.AND P0, PT, R227, R3, PT ;  /* 0x00000003e300a20c */ /* 0x000fe40003f06270 */
[----:B------:R-:W-:Y:S01]  /*4cc0*/  F2FP.BF16.PACK_AB R3, R85, R90 ;  /* 0x0000005a5503723e */ /* 0x000fe200000010ff */
[----:B------:R-:W-:Y:S01]  /*4cd0*/  FFMA.FTZ R4, R4, c[0x0][0x23c], -R0 ;  /* 0x00008f0004047a23 */ /* 0x000fe20000010800 */
[----:B------:R1:W3:Y:S03]  /*4ce0*/  MUFU.EX2 R83, R2 ;  /* 0x0000000200537308 */ /* 0x0002e60000000800 */
[----:B------:R4:W-:Y:S07]  /*4cf0*/  STS [R200+0x20000], R3 ;  /* 0x02000003c8007388 */ /* 0x0009ee0000000800 */
[----:B------:R3:W-:Y:S01]  /*4d00*/  MUFU.EX2 R152, R4 ;  /* 0x0000000400987308 */ /* 0x0007e20000000800 */
[----:B--2---:R-:W-:Y:S01]  /*4d10*/  F2FP.BF16.PACK_AB R5, R153, R155 ;  /* 0x0000009b9905723e */ /* 0x004fe200000010ff */
[----:B-1----:R-:W-:Y:S01]  /*4d20*/  FFMA.FTZ R2, R240, R186, R94 ;  /* 0x000000baf0027223 */ /* 0x002fe2000001005e */
[----:B----4-:R-:W-:Y:S04]  /*4d30*/  F2FP.BF16.PACK_AB R3, R157, R158 ;  /* 0x0000009e9d03723e */ /* 0x010fe800000010ff */
[----:B------:R-:W-:Y:S02]  /*4d40*/  @!P2 FSEL R2, R2, -INF , !P0 ;  /* 0xff8000000202a808 */ /* 0x000fe40004000000 */
[----:B------:R-:W-:Y:S02]  /*4d50*/  IADD3 R76, P0, R242, R209, RZ ;  /* 0x000000d1f24c7210 */ /* 0x000fe40007f1e0ff */
[----:B---3--:R-:W-:Y:S01]  /*4d60*/  F2FP.BF16.PACK_AB R4, R91, R92 ;  /* 0x0000005c5b04723e */ /* 0x008fe200000010ff */
[----:B------:R-:W-:Y:S01]  /*4d70*/  FFMA.FTZ R0, R2, c[0x0][0x23c], -R0 ;  /* 0x00008f0002007a23 */ /* 0x000fe20000010800 */
[----:B------:R-:W-:Y:S02]  /*4d80*/  F2FP.BF16.PACK_AB R2, R154, R156 ;  /* 0x0000009c9a02723e */ /* 0x000fe400000010ff */
[----:B------:R-:W-:Y:S01]  /*4d90*/  IADD3.X R77, R241, R208, RZ, P0, !PT ;  /* 0x000000d0f14d7210 */ /* 0x000fe200007fe4ff */
[----:B------:R1:W2:Y:S01]  /*4da0*/  MUFU.EX2 R99, R0 ;  /* 0x0000000000637308 */ /* 0x0002a20000000800 */
[C---:B------:R-:W-:Y:S01]  /*4db0*/  LEA R184, P0, R159.reuse, R184, 0x2 ;  /* 0x000000b89fb87211 */ /* 0x040fe200078010ff */
[----:B------:R3:W-:Y:S03]  /*4dc0*/  STS [R200+0x20400], R2 ;  /* 0x02040002c8007388 */ /* 0x0007e60000000800 */
[----:B------:R-:W-:Y:S03]  /*4dd0*/  LEA.HI.X.SX32 R185, R159, R185, 0x2, P0 ;  /* 0x000000b99fb97211 */ /* 0x000fe600000f16ff */
[----:B------:R-:W-:Y:S01]  /*4de0*/  STS [R203+0x20400], R5 ;  /* 0x02040005cb007388 */ /* 0x000fe20000000800 */
[----:B-1----:R-:W-:Y:S02]  /*4df0*/  F2FP.BF16.PACK_AB R0, R84, R86 ;  /* 0x000000565400723e */ /* 0x002fe400000010ff */
[----:B---3--:R-:W-:Y:S03]  /*4e00*/  F2FP.BF16.PACK_AB R2, R83, R87 ;  /* 0x000000575302723e */ /* 0x008fe600000010ff */
[----:B------:R2:W-:Y:S06]  /*4e10*/  STS [R203+0x20000], R0 ;  /* 0x02000000cb007388 */ /* 0x0005ec0000000800 */
[----:B------:R-:W-:Y:S06]  /*4e20*/  STS [R201+0x20000], R4 ;  /* 0x02000004c9007388 */ /* 0x000fec0000000800 */
[----:B------:R1:W-:Y:S06]  /*4e30*/  STS [R201+0x20400], R3 ;  /* 0x02040003c9007388 */ /* 0x0003ec0000000800 */
[----:B------:R-:W-:Y:S01]  /*4e40*/  STS [R202+0x20000], R2 ;  /* 0x02000002ca007388 */ /* 0x000fe20000000800 */
[----:B--2---:R-:W-:Y:S05]  /*4e50*/  F2FP.BF16.PACK_AB R0, R99, R152 ;  /* 0x000000986300723e */ /* 0x004fea00000010ff */
[----:B------:R2:W-:Y:S06]  /*4e60*/  STS [R202+0x20400], R0 ;  /* 0x02040000ca007388 */ /* 0x0005ec0000000800 */
[----:B------:R-:W-:Y:S01]  /*4e70*/  LDSM.16.M88.4 R16, [R177+0xc000] ;  /* 0x00c00000b110783b */ /* 0x000fe20000000200 */
[CC--:B-1----:R-:W-:Y:S05]  /*4e80*/  IADD3 R3, R173.reuse, R177.reuse, RZ ;  /* 0x000000b1ad037210 */ /* 0x0c2fea0007ffe0ff */
[----:B------:R-:W1:Y:S06]  /*4e90*/  LDSM.16.M88.4 R8, [R169+0x18000] ;  /* 0x01800000a908783b */ /* 0x000e6c0000000200 */
[----:B------:R-:W3:Y:S01]  /*4ea0*/  LDSM.16.M88.4 R68, [R169+0x18800] ;  /* 0x01880000a944783b */ /* 0x000ee20000000200 */
[----:B--2---:R-:W-:Y:S04]  /*4eb0*/  IADD3 R0, R148, R177, RZ ;  /* 0x000000b194007210 */ /* 0x004fe80007ffe0ff */
[----:B------:R-:W-:Y:S01]  /*4ec0*/  IADD3 R2, R173, R0, RZ ;  /* 0x00000000ad027210 */ /* 0x000fe20007ffe0ff */
[----:B------:R-:W-:Y:S01]  /*4ed0*/  LDSM.16.M88.4 R72, [R0+0xc000] ;  /* 0x00c000000048783b */ /* 0x000fe20000000200 */
[C---:B-1----:R-:W-:Y:S08]  /*4ee0*/  HMMA.16816.F32.BF16 R4, R16.reuse, R8, RZ ;  /* 0x000000081004723c */ /* 0x042ff000000418ff */
[C---:B------:R-:W-:Y:S08]  /*4ef0*/  HMMA.16816.F32.BF16 R8, R16.reuse, R10, RZ ;  /* 0x0000000a1008723c */ /* 0x040ff000000418ff */
[C---:B---3--:R-:W-:Y:S08]  /*4f00*/  HMMA.16816.F32.BF16 R12, R16.reuse, R68, RZ ;  /* 0x00000044100c723c */ /* 0x048ff000000418ff */
        /* <DEDUP_REMOVED lines=56> */
[----:B------:R1:W-:Y:S06]  /*5290*/  LDSM.16.M88.4 R68, [R0+0x10000] ;  /* 0x010000000044783b */ /* 0x0003ec0000000200 */
[----:B------:R-:W2:Y:S06]  /*52a0*/  LDSM.16.M88.4 R72, [R170+0x1c000] ;  /* 0x01c00000aa48783b */ /* 0x000eac0000000200 */
[----:B-1----:R-:W3:Y:S01]  /*52b0*/  LDG.E R0, [R76.64+0x20] ;  /* 0x000020064c007981 */ /* 0x002ee2000c1e1900 */
[C---:B--2---:R-:W-:Y:S08]  /*52c0*/  HMMA.16816.F32.BF16 R4, R68.reuse, R72, R4 ;  /* 0x000000484404723c */ /* 0x044ff00000041804 */
[C---:B------:R-:W-:Y:S01]  /*52d0*/  HMMA.16816.F32.BF16 R8, R68.reuse, R74, R8 ;  /* 0x0000004a4408723c */ /* 0x040fe20000041808 */
[----:B------:R-:W1:Y:S07]  /*52e0*/  LDSM.16.M88.4 R72, [R170+0x1c800] ;  /* 0x01c80000aa48783b */ /* 0x000e6e0000000200 */
[C---:B-1----:R-:W-:Y:S08]  /*52f0*/  HMMA.16816.F32.BF16 R12, R68.reuse, R72, R12 ;  /* 0x00000048440c723c */ /* 0x042ff0000004180c */
[----:B------:R-:W-:Y:S01]  /*5300*/  HMMA.16816.F32.BF16 R16, R68, R74, R16 ;  /* 0x0000004a4410723c */ /* 0x000fe20000041810 */
[----:B------:R1:W-:Y:S06]  /*5310*/  LDSM.16.M88.4 R68, [R3+0x10000] ;  /* 0x010000000344783b */ /* 0x0003ec0000000200 */
[----:B------:R-:W2:Y:S06]  /*5320*/  LDSM.16.M88.4 R72, [R172+0x1c000] ;  /* 0x01c00000ac48783b */ /* 0x000eac0000000200 */
[----:B-1----:R-:W4:Y:S01]  /*5330*/  LDG.E R3, [R76.64] ;  /* 0x000000064c037981 */ /* 0x002f22000c1e1900 */
[C---:B--2---:R-:W-:Y:S08]  /*5340*/  HMMA.16816.F32.BF16 R4, R68.reuse, R72, R4 ;  /* 0x000000484404723c */ /* 0x044ff00000041804 */
[C---:B------:R-:W-:Y:S01]  /*5350*/  HMMA.16816.F32.BF16 R8, R68.reuse, R74, R8 ;  /* 0x0000004a4408723c */ /* 0x040fe20000041808 */
[----:B------:R-:W1:Y:S07]  /*5360*/  LDSM.16.M88.4 R72, [R172+0x1c800] ;  /* 0x01c80000ac48783b */ /* 0x000e6e0000000200 */
[C---:B-1----:R-:W-:Y:S08]  /*5370*/  HMMA.16816.F32.BF16 R12, R68.reuse, R72, R12 ;  /* 0x00000048440c723c */ /* 0x042ff0000004180c */
[----:B------:R-:W-:Y:S01]  /*5380*/  HMMA.16816.F32.BF16 R16, R68, R74, R16 ;  /* 0x0000004a4410723c */ /* 0x000fe20000041810 */
[----:B------:R1:W-:Y:S06]  /*5390*/  LDSM.16.M88.4 R68, [R2+0x10000] ;  /* 0x010000000244783b */ /* 0x0003ec0000000200 */
[----:B------:R-:W2:Y:S01]  /*53a0*/  LDSM.16.M88.4 R72, [R171+0x1c000] ;  /* 0x01c00000ab48783b */ /* 0x000ea20000000200 */
[----:B-1----:R-:W-:Y:S04]  /*53b0*/  FFMA.FTZ R2, -R88, R88, 1 ;  /* 0x3f80000058027423 */ /* 0x002fe80000010158 */
[----:B------:R-:W-:Y:S01]  /*53c0*/  FMUL.FTZ R2, R2, c[0x0][0x2ec] ;  /* 0x0000bb0002027a20 */ /* 0x000fe20000410000 */
[C---:B--2---:R-:W-:Y:S08]  /*53d0*/  HMMA.16816.F32.BF16 R4, R68.reuse, R72, R4 ;  /* 0x000000484404723c */ /* 0x044ff00000041804 */
[C---:B------:R-:W-:Y:S01]  /*53e0*/  HMMA.16816.F32.BF16 R8, R68.reuse, R74, R8 ;  /* 0x0000004a4408723c */ /* 0x040fe20000041808 */
[----:B------:R-:W1:Y:S07]  /*53f0*/  LDSM.16.M88.4 R72, [R171+0x1c800] ;  /* 0x01c80000ab48783b */ /* 0x000e6e0000000200 */
[C---:B-1----:R-:W-:Y:S07]  /*5400*/  HMMA.16816.F32.BF16 R12, R68.reuse, R72, R12 ;  /* 0x00000048440c723c */ /* 0x042fee000004180c */
[----:B------:R-:W-:Y:S01]  /*5410*/  FFMA.FTZ R73, -R89, R89, 1 ;  /* 0x3f80000059497423 */ /* 0x000fe20000010159 */
[----:B------:R-:W-:Y:S04]  /*5420*/  HMMA.16816.F32.BF16 R16, R68, R74, R16 ;  /* 0x0000004a4410723c */ /* 0x000fe80000041810 */
[----:B------:R-:W-:Y:S02]  /*5430*/  FFMA.FTZ R72, -R80, R80, 1 ;  /* 0x3f80000050487423 */ /* 0x000fe40000010150 */
[----:B------:R-:W-:Y:S02]  /*5440*/  FMUL.FTZ R73, R73, c[0x0][0x2ec] ;  /* 0x0000bb0049497a20 */ /* 0x000fe40000410000 */
[----:B------:R-:W-:Y:S04]  /*5450*/  FFMA.FTZ R69, -R82, R82, 1 ;  /* 0x3f80000052457423 */ /* 0x000fe80000010152 */
[----:B------:R-:W-:Y:S02]  /*5460*/  FMUL.FTZ R69, R69, c[0x0][0x2ec] ;  /* 0x0000bb0045457a20 */ /* 0x000fe40000410000 */
[----:B------:R-:W-:Y:S02]  /*5470*/  FMUL.FTZ R72, R72, c[0x0][0x2ec] ;  /* 0x0000bb0048487a20 */ /* 0x000fe40000410000 */
[----:B------:R-:W-:Y:S02]  /*5480*/  FFMA.FTZ R71, -R79, R79, 1 ;  /* 0x3f8000004f477423 */ /* 0x000fe4000001014f */
[----:B------:R-:W-:Y:S02]  /*5490*/  FFMA.FTZ R70, -R78, R78, 1 ;  /* 0x3f8000004e467423 */ /* 0x000fe4000001014e */
[----:B------:R-:W-:Y:S02]  /*54a0*/  FMUL.FTZ R71, R71, c[0x0][0x2ec] ;  /* 0x0000bb0047477a20 */ /* 0x000fe40000410000 */
[----:B------:R-:W-:Y:S02]  /*54b0*/  FMUL.FTZ R70, R70, c[0x0][0x2ec] ;  /* 0x0000bb0046467a20 */ /* 0x000fe40000410000 */
[----:B---3--:R-:W-:Y:S02]  /*54c0*/  FADD.FTZ R18, -R0, R18 ;  /* 0x0000001200127221 */ /* 0x008fe40000010100 */
[----:B------:R-:W-:Y:S04]  /*54d0*/  FFMA.FTZ R68, -R81, R81, 1 ;  /* 0x3f80000051447423 */ /* 0x000fe80000010151 */
[----:B------:R-:W-:Y:S02]  /*54e0*/  FMUL.FTZ R68, R68, c[0x0][0x2ec] ;  /* 0x0000bb0044447a20 */ /* 0x000fe40000410000 */
[C---:B----4-:R-:W-:Y:S02]  /*54f0*/  FADD.FTZ R4, -R3.reuse, R4 ;  /* 0x0000000403047221 */ /* 0x050fe40000010100 */
[----:B------:R-:W-:Y:S02]  /*5500*/  FADD.FTZ R5, -R3, R5 ;  /* 0x0000000503057221 */ /* 0x000fe40000010100 */
[----:B------:R-:W-:Y:S02]  /*5510*/  FMUL.FTZ R75, R90, R4 ;  /* 0x000000045a4b7220 */ /* 0x000fe40000410000 */
[----:B------:R-:W-:Y:S02]  /*5520*/  FMUL.FTZ R74, R85, R5 ;  /* 0x00000005554a7220 */ /* 0x000fe40000410000 */
[----:B------:R-:W-:Y:S02]  /*5530*/  FFMA.FTZ R4, -R93, R93, 1 ;  /* 0x3f8000005d047423 */ /* 0x000fe4000001015d */
[C---:B------:R-:W-:Y:S02]  /*5540*/  FADD.FTZ R5, -R3.reuse, R8 ;  /* 0x0000000803057221 */ /* 0x040fe40000010100 */
[----:B------:R-:W-:Y:S02]  /*5550*/  FMUL.FTZ R4, R4, c[0x0][0x2ec] ;  /* 0x0000bb0004047a20 */ /* 0x000fe40000410000 */
[----:B------:R-:W-:Y:S02]  /*5560*/  FMUL.FTZ R74, R2, R74 ;  /* 0x0000004a024a7220 */ /* 0x000fe40000410000 */
[C---:B------:R-:W-:Y:S02]  /*5570*/  FADD.FTZ R2, -R3.reuse, R12 ;  /* 0x0000000c03027221 */ /* 0x040fe40000010100 */
[C---:B------:R-:W-:Y:S02]  /*5580*/  FADD.FTZ R13, -R3.reuse, R13 ;  /* 0x0000000d030d7221 */ /* 0x040fe40000010100 */
[C---:B------:R-:W-:Y:S02]  /*5590*/  FADD.FTZ R8, -R3.reuse, R9 ;  /* 0x0000000903087221 */ /* 0x040fe40000010100 */
[----:B------:R-:W-:Y:S02]  /*55a0*/  FMUL.FTZ R5, R86, R5 ;  /* 0x0000000556057220 */ /* 0x000fe40000410000 */
[----:B------:R-:W-:Y:S02]  /*55b0*/  FMUL.FTZ R75, R4, R75 ;  /* 0x0000004b044b7220 */ /* 0x000fe40000410000 */
        /* <DEDUP_REMOVED lines=8> */
[C---:B------:R-:W-:Y:S02]  /*5640*/  FADD.FTZ R2, -R0.reuse, R6 ;  /* 0x0000000600027221 */ /* 0x040fe40000010100 */
[----:B------:R-:W-:Y:S02]  /*5650*/  FADD.FTZ R3, -R0, R7 ;  /* 0x0000000700037221 */ /* 0x000fe40000010100 */
[----:B------:R-:W-:Y:S02]  /*5660*/  FFMA.FTZ R17, -R151, R151, 1 ;  /* 0x3f80000097117423 */ /* 0x000fe40000010197 */
[----:B------:R-:W-:Y:S02]  /*5670*/  FFMA.FTZ R16, -R150, R150, 1 ;  /* 0x3f80000096107423 */ /* 0x000fe40000010196 */
[----:B------:R-:W-:Y:S02]  /*5680*/  FMUL.FTZ R4, R87, R4 ;  /* 0x0000000457047220 */ /* 0x000fe40000410000 */
[----:B------:R-:W-:Y:S02]  /*5690*/  FMUL.FTZ R2, R156, R2 ;  /* 0x000000029c027220 */ /* 0x000fe40000410000 */
[----:B------:R-:W-:Y:S02]  /*56a0*/  FMUL.FTZ R3, R154, R3 ;  /* 0x000000039a037220 */ /* 0x000fe40000410000 */
[----:B------:R-:W-:Y:S02]  /*56b0*/  FMUL.FTZ R17, R17, c[0x0][0x2ec] ;  /* 0x0000bb0011117a20 */ /* 0x000fe40000410000 */
[----:B------:R-:W-:Y:S02]  /*56c0*/  FMUL.FTZ R16, R16, c[0x0][0x2ec] ;  /* 0x0000bb0010107a20 */ /* 0x000fe40000410000 */
        /* <DEDUP_REMOVED lines=53> */
[-C--:B------:R-:W-:Y:S01]  /*5a20*/  @!P1 LEA R6, P0, R0, R192.reuse, 0x1 ;  /* 0x000000c000069211 */ /* 0x080fe200078008ff */
        /* <DEDUP_REMOVED lines=57> */
.L_x_762:
        /* <DEDUP_REMOVED lines=138> */
.L_x_763:
[----:B------:R-:W-:Y:S01]  /*6660*/  LDSM.16.M88.4 R96, [R178] ;  /* 0x00000000b260783b */ /* 0x000fe20000000200 */
[C---:B-1----:R-:W-:Y:S02]  /*6670*/  IMAD.IADD R3, R178.reuse, 0x1, R148 ;  /* 0x00000001b2037824 */ /* 0x042fe400078e0294 */
[----:B------:R-:W-:Y:S01]  /*6680*/  IMAD.IADD R2, R178, 0x1, R173 ;  /* 0x00000001b2027824 */ /* 0x000fe200078e02ad */
[----:B------:R-:W1:Y:S04]  /*6690*/  LDSM.16.MT88.4 R16, [R0+0x12000] ;  /* 0x012000000010783b */ /* 0x000e680000004200 */
[----:B------:R-:W2:Y:S04]  /*66a0*/  LDSM.16.M88.4 R92, [R178+0x1000] ;  /* 0x00100000b25c783b */ /* 0x000ea80000000200 */
[----:B------:R-:W3:Y:S04]  /*66b0*/  LDSM.16.MT88.4 R80, [R0+0x14000] ;  /* 0x014000000050783b */ /* 0x000ee80000004200 */
[----:B------:R-:W4:Y:S04]  /*66c0*/  LDSM.16.MT88.4 R148, [R0+0x16000] ;  /* 0x016000000094783b */ /* 0x000f280000004200 */
[----:B------:R-:W-:Y:S04]  /*66d0*/  LDSM.16.MT88.4 R156, [R0+0x12800] ;  /* 0x01280000009c783b */ /* 0x000fe80000004200 */
[----:B------:R-:W3:Y:S04]  /*66e0*/  LDSM.16.M88.4 R152, [R3] ;  /* 0x000000000398783b */ /* 0x000ee80000000200 */
        /* <DEDUP_REMOVED lines=28> */
[----:B------:R2:W3:Y:S07]  /*68b0*/  LDSM.16.M88.4 R160, [R2+0x1000] ;  /* 0x0010000002a0783b */ /* 0x0004ee0000000200 */
[----:B------:R-:W-:Y:S01]  /*68c0*/  HMMA.16816.F32.BF16 R96, R152, R166, R96 ;  /* 0x000000a69860723c */ /* 0x000fe20000041860 */
[----:B------:R-:W4:Y:S04]  /*68d0*/  LDSM.16.MT88.4 R152, [R0+0x15000] ;  /* 0x015000000098783b */ /* 0x000f280000004200 */
[----:B------:R-:W4:Y:S03]  /*68e0*/  LDSM.16.MT88.4 R164, [R0+0x17000] ;  /* 0x0170000000a4783b */ /* 0x000f260000004200 */
[-C--:B-1----:R-:W-:Y:S05]  /*68f0*/  HMMA.16816.F32.BF16 R4, R148, R156.reuse, R4 ;  /* 0x0000009c9404723c */ /* 0x082fea0000041804 */
[----:B--2---:R-:W-:Y:S02]  /*6900*/  IMAD.IADD R2, R173, 0x1, R3 ;  /* 0x00000001ad027824 */ /* 0x004fe400078e0203 */
[----:B------:R-:W-:Y:S05]  /*6910*/  IMAD.MOV.U32 R173, RZ, RZ, c[0x0][0x22c] ;  /* 0x00008b00ffad7624 */ /* 0x000fea00078e00ff */
[----:B------:R-:W-:Y:S04]  /*6920*/  IMAD R173, R173, c[0x0][0x1c0], RZ ;  /* 0x00007000adad7a24 */ /* 0x000fe800078e02ff */
[----:B------:R-:W-:Y:S01]  /*6930*/  IMAD R173, R173, 0x18, RZ ;  /* 0x00000018adad7824 */ /* 0x000fe200078e02ff */
[C---:B---3--:R-:W-:Y:S08]  /*6940*/  HMMA.16816.F32.BF16 R8, R160.reuse, R156, R8 ;  /* 0x0000009ca008723c */ /* 0x048ff00000041808 */
[-C--:B------:R-:W-:Y:S08]  /*6950*/  HMMA.16816.F32.BF16 R12, R160, R158.reuse, R12 ;  /* 0x0000009ea00c723c */ /* 0x080ff0000004180c */
[C---:B------:R-:W-:Y:S01]  /*6960*/  HMMA.16816.F32.BF16 R16, R148.reuse, R158, R16 ;  /* 0x0000009e9410723c */ /* 0x040fe20000041810 */
[----:B------:R-:W-:Y:S07]  /*6970*/  LDSM.16.MT88.4 R156, [R0+0x13800] ;  /* 0x01380000009c783b */ /* 0x000fee0000004200 */
[-C--:B----4-:R-:W-:Y:S08]  /*6980*/  HMMA.16816.F32.BF16 R68, R148, R152.reuse, R68 ;  /* 0x000000989444723c */ /* 0x090ff00000041844 */
        /* <DEDUP_REMOVED lines=10> */
[----:B------:R3:W4:Y:S03]  /*6a30*/  LDSM.16.MT88.4 R164, [R0+0x17800] ;  /* 0x0178000000a4783b */ /* 0x0007260000004200 */
[-C--:B-1----:R-:W-:Y:S05]  /*6a40*/  HMMA.16816.F32.BF16 R4, R152, R156.reuse, R4 ;  /* 0x0000009c9804723c */ /* 0x082fea0000041804 */
[CC--:B--2---:R-:W-:Y:S04]  /*6a50*/  LEA R2, P1, R194.reuse, R184.reuse, 0x2 ;  /* 0x000000b8c2027211 */ /* 0x0c4fe800078210ff */
[----:B------:R-:W-:Y:S03]  /*6a60*/  LEA.HI.X.SX32 R3, R194, R185, 0x2, P1 ;  /* 0x000000b9c2037211 */ /* 0x000fe600008f16ff */
[----:B---3--:R-:W-:Y:S04]  /*6a70*/  IMAD.MOV.U32 R0, RZ, RZ, c[0x0][0x22c] ;  /* 0x00008b00ff007624 */ /* 0x008fe800078e00ff */
[----:B------:R-:W-:Y:S01]  /*6a80*/  IMAD R0, R0, c[0x0][0x1c0], RZ ;  /* 0x0000700000007a24 */ /* 0x000fe200078e02ff */
[C---:B------:R-:W-:Y:S04]  /*6a90*/  HMMA.16816.F32.BF16 R8, R160.reuse, R156, R8 ;  /* 0x0000009ca008723c */ /* 0x040fe80000041808 */
[----:B------:R-:W-:Y:S03]  /*6aa0*/  IMAD R0, R0, 0x30, RZ ;  /* 0x0000003000007824 */ /* 0x000fe600078e02ff */
[----:B------:R-:W-:Y:S01]  /*6ab0*/  IMAD.MOV.U32 R156, RZ, RZ, c[0x0][0x22c] ;  /* 0x00008b00ff9c7624 */ /* 0x000fe200078e00ff */
[-C--:B------:R-:W-:Y:S01]  /*6ac0*/  HMMA.16816.F32.BF16 R12, R160, R158.reuse, R12 ;  /* 0x0000009ea00c723c */ /* 0x080fe2000004180c */
[----:B------:R-:W-:Y:S03]  /*6ad0*/  IMAD.MOV.U32 R157, RZ, RZ, c[0x0][0x22c] ;  /* 0x00008b00ff9d7624 */ /* 0x000fe600078e00ff */
[----:B------:R-:W-:Y:S02]  /*6ae0*/  IMAD R156, R156, c[0x0][0x1c0], RZ ;  /* 0x000070009c9c7a24 */ /* 0x000fe400078e02ff */
[----:B------:R-:W-:Y:S02]  /*6af0*/  IMAD R157, R157, c[0x0][0x1c0], RZ ;  /* 0x000070009d9d7a24 */ /* 0x000fe400078e02ff */
[C---:B------:R-:W-:Y:S04]  /*6b00*/  HMMA.16816.F32.BF16 R16, R152.reuse, R158, R16 ;  /* 0x0000009e9810723c */ /* 0x040fe80000041810 */
[----:B------:R-:W-:Y:S02]  /*6b10*/  IMAD.SHL.U32 R156, R156, 0x20, RZ ;  /* 0x000000209c9c7824 */ /* 0x000fe400078e00ff */
[----:B------:R-:W-:Y:S02]  /*6b20*/  IMAD R157, R157, 0x28, RZ ;  /* 0x000000289d9d7824 */ /* 0x000fe400078e02ff */
[-C--:B----4-:R-:W-:Y:S08]  /*6b30*/  HMMA.16816.F32.BF16 R68, R152, R148.reuse, R68 ;  /* 0x000000949844723c */ /* 0x090ff00000041844 */
[C---:B------:R-:W-:Y:S07]  /*6b40*/  HMMA.16816.F32.BF16 R72, R160.reuse, R148, R72 ;  /* 0x00000094a048723c */ /* 0x040fee0000041848 */
        /* <DEDUP_REMOVED lines=19> */
[-C--:B------:R-:W-:Y:S02]  /*6c80*/  LEA.HI.X.SX32 R151, R156, R185.reuse, 0x2, P0 ;  /* 0x000000b99c977211 */ /* 0x080fe400000f16ff */
[----:B------:R-:W-:Y:S01]  /*6c90*/  IADD3 R156, R245, 0x40, RZ ;  /* 0x00000040f59c7810 */ /* 0x000fe20007ffe0ff */
[----:B------:R2:W-:Y:S01]  /*6ca0*/  RED.E.ADD.F32.FTZ.RN.STRONG.GPU [R4.64], R7 ;  /* 0x000000070400798e */ /* 0x0005e2000c10e786 */
[----:B------:R-:W-:Y:S03]  /*6cb0*/  IMAD R173, R173, c[0x0][0x1c0], RZ ;  /* 0x00007000adad7a24 */ /* 0x000fe600078e02ff */
[----:B------:R3:W-:Y:S01]  /*6cc0*/  RED.E.ADD.F32.FTZ.RN.STRONG.GPU [R150.64], R8 ;  /* 0x000000089600798e */ /* 0x0007e2000c10e786 */
[----:B------:R-:W-:Y:S02]  /*6cd0*/  IMAD R173, R173, 0x38, RZ ;  /* 0x00000038adad7824 */ /* 0x000fe400078e02ff */
[----:B------:R-:W-:Y:S01]  /*6ce0*/  IMAD.IADD R156, R194, 0x1, R156 ;  /* 0x00000001c29c7824 */ /* 0x000fe200078e029c */
        /* <DEDUP_REMOVED lines=21> */
[CC--:B--2---:R-:W-:Y:S02]  /*6e40*/  LEA R6, P1, R0.reuse, R184.reuse, 0x2 ;  /* 0x000000b800067211 */ /* 0x0c4fe400078210ff */
[CC--:B------:R-:W-:Y:S02]  /*6e50*/  LEA R10, P0, R173.reuse, R184.reuse, 0x2 ;  /* 0x000000b8ad0a7211 */ /* 0x0c0fe400078010ff */
[-C--:B------:R-:W-:Y:S02]  /*6e60*/  LEA.HI.X.SX32 R7, R0, R185.reuse, 0x2, P1 ;  /* 0x000000b900077211 */ /* 0x080fe400008f16ff */
[-C--:B---3--:R-:W-:Y:S02]  /*6e70*/  LEA.HI.X.SX32 R11, R173, R185.reuse, 0x2, P0 ;  /* 0x000000b9ad0b7211 */ /* 0x088fe400000f16ff */
[-C--:B------:R-:W-:Y:S01]  /*6e80*/  LEA R4, P1, R225, R184.reuse, 0x2 ;  /* 0x000000b8e1047211 */ /* 0x080fe200078210ff */
[----:B------:R2:W-:Y:S01]  /*6e90*/  RED.E.ADD.F32.FTZ.RN.STRONG.GPU [R6.64], R19 ;  /* 0x000000130600798e */ /* 0x0005e2000c10e786 */
[----:B------:R-:W-:Y:S02]  /*6ea0*/  IADD3 R0, R245, 0x40, RZ ;  /* 0x00000040f5007810 */ /* 0x000fe40007ffe0ff */
[-C--:B------:R-:W-:Y:S01]  /*6eb0*/  LEA.HI.X.SX32 R5, R225, R185.reuse, 0x2, P1 ;  /* 0x000000b9e1057211 */ /* 0x080fe200008f16ff */
[----:B------:R3:W-:Y:S01]  /*6ec0*/  RED.E.ADD.F32.FTZ.RN.STRONG.GPU [R10.64], R12 ;  /* 0x0000000c0a00798e */ /* 0x0007e2000c10e786 */
[C---:B----4-:R-:W-:Y:S01]  /*6ed0*/  IADD3 R17, R245.reuse, 0x60, RZ ;  /* 0x00000060f5117810 */ /* 0x050fe20007ffe0ff */
[C---:B------:R-:W-:Y:S01]  /*6ee0*/  IMAD.IADD R0, R194.reuse, 0x1, R0 ;  /* 0x00000001c2007824 */ /* 0x040fe200078e0200 */
[C---:B------:R-:W-:Y:S03]  /*6ef0*/  IADD3 R16, R245.reuse, 0x60, RZ ;  /* 0x00000060f5107810 */ /* 0x040fe60007ffe0ff */
        /* <DEDUP_REMOVED lines=8> */
[C---:B---3--:R-:W-:Y:S03]  /*6f80*/  IADD3 R12, R245.reuse, 0x80, RZ ;  /* 0x00000080f50c7810 */ /* 0x048fe60007ffe0ff */
[----:B------:R3:W-:Y:S02]  /*6f90*/  RED.E.ADD.F32.FTZ.RN.STRONG.GPU [R6.64], R15 ;  /* 0x0000000f0600798e */ /* 0x0007e4000c10e786 */
[----:B------:R-:W-:Y:S02]  /*6fa0*/  IMAD.IADD R12, R194, 0x1, R12 ;  /* 0x00000001c20c7824 */ /* 0x000fe400078e020c */
[----:B------:R-:W-:Y:S04]  /*6fb0*/  RED.E.ADD.F32.FTZ.RN.STRONG.GPU [R184.64+0x100], R68 ;  /* 0x00010044b800798e */ /* 0x000fe8000c10e786 */
[----:B------:R-:W-:Y:S01]  /*6fc0*/  RED.E.ADD.F32.FTZ.RN.STRONG.GPU [R2.64+0x100], R69 ;  /* 0x000100450200798e */ /* 0x000fe2000c10e786 */
[CC--:B-1----:R-:W-:Y:S02]  /*6fd0*/  LEA R8, P2, R224.reuse, R184.reuse, 0x2 ;  /* 0x000000b8e0087211 */ /* 0x0c2fe400078410ff */
        /* <DEDUP_REMOVED lines=89> */
[-C--:B------:R-:W-:Y:S03]  /*7570*/  LEA.HI.X.SX32 R7, R218, R185.reuse, 0x2, P2 ;  /* 0x000000b9da077211 */ /* 0x080fe600010f16ff */
[----:B------:R-:W-:Y:S01]  /*7580*/  RED.E.ADD.F32.FTZ.RN.STRONG.GPU [R10.64], R99 ;  /* 0x000000630a00798e */ /* 0x000fe2000c10e786 */
[CC--:B---3--:R-:W-:Y:S03]  /*7590*/  LEA R2, P0, R228.reuse, R184.reuse, 0x2 ;  /* 0x000000b8e4027211 */ /* 0x0c8fe600078010ff */
[----:B------:R-:W-:Y:S01]  /*75a0*/  RED.E.ADD.F32.FTZ.RN.STRONG.GPU [R8.64], R92 ;  /* 0x0000005c0800798e */ /* 0x000fe2000c10e786 */
[-C--:B------:R-:W-:Y:S03]  /*75b0*/  LEA.HI.X.SX32 R3, R228, R185.reuse, 0x2, P0 ;  /* 0x000000b9e4037211 */ /* 0x080fe600000f16ff */
[----:B------:R-:W-:Y:S01]  /*75c0*/  RED.E.ADD.F32.FTZ.RN.STRONG.GPU [R6.64], R93 ;  /* 0x0000005d0600798e */ /* 0x000fe2000c10e786 */
[----:B------:R-:W-:Y:S02]  /*75d0*/  ISETP.NE.U32.AND P0, PT, R0, 0x1, PT ;  /* 0x000000010000780c */ /* 0x000fe40003f05070 */
[----:B------:R-:W-:Y:S01]  /*75e0*/  @P4 IADD3 R0, P2, R205, -0x100, RZ ;  /* 0xffffff00cd004810 */ /* 0x000fe20007f5e0ff */
[----:B------:R-:W-:Y:S04]  /*75f0*/  LDSM.16.MT88.4 R8, [R168] ;  /* 0x00000000a808783b */ /* 0x000fe80000004200 */
        /* <DEDUP_REMOVED lines=240> */
.L_x_765:
        /* <DEDUP_REMOVED lines=15> */
.L_x_766:
[----:B------:R-:W2:Y:S01]  /*85f0*/  LDL R6, [R1+0x10] ;  /* 0x0000100001067983 */ /* 0x000ea20000100800 */
[----:B------:R-:W-:Y:S01]  /*8600*/  SHF.R.S32.HI R24, RZ, 0x1f, R244 ;  /* 0x0000001fff187819 */ /* 0x000fe200000114f4 */
[----:B------:R-:W-:Y:S01]  /*8610*/  BSSY B0, `(.L_x_767) ;  /* 0x000002c000007945 */ /* 0x000fe20003800000 */
[----:B------:R-:W-:Y:S01]  /*8620*/  MOV R22, R196 ;  /* 0x000000c400167202 */ /* 0x000fe20000000f00 */
[----:B------:R-:W-:Y:S01]  /*8630*/  BAR.SYNC.DEFER_BLOCKING 0x0 ;  /* 0x0000000000007b1d */ /* 0x000fe20000010000 */
[----:B------:R-:W-:Y:S01]  /*8640*/  MOV R23, R197 ;  /* 0x000000c500177202 */ /* 0x000fe20000000f00 */
[----:B------:R-:W-:Y:S01]  /*8650*/  IMAD R0, R24, c[0x0][0x3a0], RZ ;  /* 0x0000e80018007a24 */ /* 0x000fe200078e02ff */
[----:B------:R-:W-:Y:S02]  /*8660*/  SHF.R.S32.HI R26, RZ, 0x1f, R248 ;  /* 0x0000001fff1a7819 */ /* 0x000fe400000114f8 */
[----:B------:R-:W-:Y:S01]  /*8670*/  SHF.R.S32.HI R64, RZ, 0x1f, R247 ;  /* 0x0000001fff407819 */ /* 0x000fe200000114f7 */
[----:B------:R-:W-:-:S04]  /*8680*/  IMAD.WIDE.U32 R2, R244, c[0x0][0x3a0], R22 ;  /* 0x0000e800f4027a25 */ /* 0x000fc800078e0016 */
[----:B------:R-:W-:Y:S01]  /*8690*/  IMAD R0, R244, c[0x0][0x3a4], R0 ;  /* 0x0000e900f4007a24 */ /* 0x000fe200078e0200 */
[----:B------:R-:W-:-:S04]  /*86a0*/  IADD3 R2, P0, R4, R2, RZ ;  /* 0x0000000204027210 */ /* 0x000fc80007f1e0ff */
[----:B------:R-:W-:Y:S01]  /*86b0*/  IADD3.X R3, R5, R3, R0, P0, !PT ;  /* 0x0000000305037210 */ /* 0x000fe200007fe400 */
[----:B------:R-:W-:-:S04]  /*86c0*/  IMAD R0, R26, c[0x0][0x3b8], RZ ;  /* 0x0000ee001a007a24 */ /* 0x000fc800078e02ff */
[C---:B------:R-:W-:Y:S02]  /*86d0*/  IMAD R0, R248.reuse, c[0x0][0x3bc], R0 ;  /* 0x0000ef00f8007a24 */ /* 0x040fe400078e0200 */
[----:B------:R-:W-:Y:S01]  /*86e0*/  IMAD.WIDE.U32 R4, R248, c[0x0][0x3b8], R2 ;  /* 0x0000ee00f8047a25 */ /* 0x000fe200078e0002 */
[----:B------:R1:W3:Y:S04]  /*86f0*/  LDS.128 R36, [R187+0x13000] ;  /* 0x01300000bb247984 */ /* 0x0002e80000000c00 */
[----:B------:R-:W-:Y:S01]  /*8700*/  IADD3 R20, R0, R5, RZ ;  /* 0x0000000500147210 */ /* 0x000fe20007ffe0ff */
        /* <DEDUP_REMOVED lines=8> */
[----:B--2---:R-:W-:-:S05]  /*8790*/  IMAD R21, R6, -0x40, R195 ;  /* 0xffffffc006157824 */ /* 0x004fca00078e02c3 */
[----:B------:R-:W-:-:S13]  /*87a0*/  ISETP.GE.AND P4, PT, R247, R21, PT ;  /* 0x00000015f700720c */ /* 0x000fda0003f86270 */
        /* <DEDUP_REMOVED lines=18> */
.L_x_768:
[----:B-1-34-:R-:W-:Y:S05]  /*88d0*/  BSYNC B0 ;  /* 0x0000000000007941 */ /* 0x01afea0003800000 */
.L_x_767:
        /* <DEDUP_REMOVED lines=20> */
.L_x_770:
[----:B------:R-:W-:Y:S05]  /*8a20*/  BSYNC B0 ;  /* 0x0000000000007941 */ /* 0x000fea0003800000 */
.L_x_769:
        /* <DEDUP_REMOVED lines=25> */
.L_x_772:
[----:B------:R-:W-:Y:S05]  /*8bc0*/  BSYNC B0 ;  /* 0x0000000000007941 */ /* 0x000fea0003800000 */
.L_x_771:
        /* <DEDUP_REMOVED lines=17> */
.L_x_743:
[----:B------:R-:W-:Y:S05]  /*8ce0*/  BSYNC B1 ;  /* 0x0000000000017941 */ /* 0x000fea0003800000 */
.L_x_729:
[----:B------:R-:W4:Y:S02]  /*8cf0*/  LDL.LU R0, [R1+0x10] ;  /* 0x0000100001007983 */ /* 0x000f240000300800 */
[----:B----4-:R-:W-:-:S04]  /*8d00*/  IADD3 R0, R0, c[0x0][0xc], RZ ;  /* 0x0000030000007a10 */ /* 0x010fc80007ffe0ff */
[----:B------:R-:W-:Y:S01]  /*8d10*/  ISETP.GE.AND P0, PT, R0, UR4, PT ;  /* 0x0000000400007c0c */ /* 0x000fe2000bf06270 */
[----:B------:R4:W-:-:S12]  /*8d20*/  STL [R1+0x10], R0 ;  /* 0x0000100001007387 */ /* 0x0009d80000100800 */
[----:B------:R-:W-:Y:S01]  /*8d30*/  @P0 CALL.REL.NOINC `(.L_x_773) ;  /* 0x0000001000000944 */ /* 0x000fe20003c00000 */
[----:B------:R-:W-:Y:S05]  /*8d40*/  BRA `(.L_x_774) ;  /* 0xffff7bc000007947 */ /* 0x000fea000383ffff */
.L_x_773:
[----:B------:R-:W-:Y:S05]  /*8d50*/  EXIT ;  /* 0x000000000000794d */ /* 0x000fea0003800000 */
.L_x_775:
        /* <DEDUP_REMOVED lines=10> */
.L_x_819:


//--------------------- .text._ZN5flash25flash_bwd_dot_do_o_kernelILb0E23Flash_bwd_kernel_traitsILi192ELi64ELi64ELi8ELi4ELi2ELi2ELb0ELb0EN7cutlass10bfloat16_tE19Flash_kernel_traitsILi192ELi64ELi64ELi8ES3_EEEEvNS_16Flash_bwd_paramsE --------------------------
	.section	.text._ZN5flash25flash_bwd_dot_do_o_kernelILb0E23Flash_bwd_kernel_traitsILi192ELi64ELi64ELi8ELi4ELi2ELi2ELb0ELb0EN7cutlass10bfloat16_tE19Flash_kernel_traitsILi192ELi64ELi64ELi8ES3_EEEEvNS_16Flash_bwd_paramsE,"ax",@progbits
	.sectioninfo	@"SHI_REGISTERS=62"
	.align	128
        .global         _ZN5flash25flash_bwd_dot_do_o_kernelILb0E23Flash_bwd_kernel_traitsILi192ELi64ELi64ELi8ELi4ELi2ELi2ELb0ELb0EN7cutlass10bfloat16_tE19Flash_kernel_traitsILi192ELi64ELi64ELi8ES3_EEEEvNS_16Flash_bwd_paramsE
        .type           _ZN5flash25flash_bwd_dot_do_o_kernelILb0E23Flash_bwd_kernel_traitsILi192ELi64ELi64ELi8ELi4ELi2ELi2ELb0ELb0EN7cutlass10bfloat16_tE19Flash_kernel_traitsILi192ELi64ELi64ELi8ES3_EEEEvNS_16Flash_bwd_paramsE,@function
        .size           _ZN5flash25flash_bwd_dot_do_o_kernelILb0E23Flash_bwd_kernel_traitsILi192ELi64ELi64ELi8ELi4ELi2ELi2ELb0ELb0EN7cutlass10bfloat16_tE19Flash_kernel_traitsILi192ELi64ELi64ELi8ES3_EEEEvNS_16Flash_bwd_paramsE,(.L_x_820 - _ZN5flash25flash_bwd_dot_do_o_kernelILb0E23Flash_bwd_kernel_traitsILi192ELi64ELi64ELi8ELi4ELi2ELi2ELb0ELb0EN7cutlass10bfloat16_tE19Flash_kernel_traitsILi192ELi64ELi64ELi8ES3_EEEEvNS_16Flash_bwd_paramsE)
        .other          _ZN5flash25flash_bwd_dot_do_o_kernelILb0E23Flash_bwd_kernel_traitsILi192ELi64ELi64ELi8ELi4ELi2ELi2ELb0ELb0EN7cutlass10bfloat16_tE19Flash_kernel_traitsILi192ELi64ELi64ELi8ES3_EEEEvNS_16Flash_bwd_paramsE,@"STO_CUDA_ENTRY STV_DEFAULT"
_ZN5flash25flash_bwd_dot_do_o_kernelILb0E23Flash_bwd_kernel_traitsILi192ELi64ELi64ELi8ELi4ELi2ELi2ELb0ELb0EN7cutlass10bfloat16_tE19Flash_kernel_traitsILi192ELi64ELi64ELi8ES3_EEEEvNS_16Flash_bwd_paramsE:
.text._ZN5flash25flash_bwd_dot_do_o_kernelILb0E23Flash_bwd_kernel_traitsILi192ELi64ELi64ELi8ELi4ELi2ELi2ELb0ELb0EN7cutlass10bfloat16_tE19Flash_kernel_traitsILi192ELi64ELi64ELi8ES3_EEEEvNS_16Flash_bwd_paramsE:
        /* <DEDUP_REMOVED lines=50> */
.L_x_776:
[----:B01----:R-:W-:-:S04]  /*0320*/  IMAD R2, R6, c[0x0][0x1c0], R11 ;  /* 0x0000700006027a24 */ /* 0x003fc800078e020b */
[----:B------:R-:W-:Y:S02]  /*0330*/  IMAD R2, R2, c[0x0][0x224], RZ ;  /* 0x0000890002027a24 */ /* 0x000fe400078e02ff */
.L_x_777:
        /* <DEDUP_REMOVED lines=61> */
.L_x_779:
[----:B------:R-:W-:Y:S05]  /*0710*/  BSYNC B0 ;  /* 0x0000000000007941 */ /* 0x000fea0003800000 */
.L_x_778:
        /* <DEDUP_REMOVED lines=18> */
.L_x_781:
[----:B------:R-:W-:Y:S05]  /*0840*/  BSYNC B0 ;  /* 0x0000000000007941 */ /* 0x000fea0003800000 */
.L_x_780:
        /* <DEDUP_REMOVED lines=25> */
.L_x_783:
[----:B------:R-:W-:Y:S05]  /*09e0*/  BSYNC B0 ;  /* 0x0000000000007941 */ /* 0x000fea0003800000 */
.L_x_782:
        /* <DEDUP_REMOVED lines=23> */
.L_x_785:
[----:B------:R-:W-:Y:S05]  /*0b60*/  BSYNC B0 ;  /* 0x0000000000007941 */ /* 0x000fea0003800000 */
.L_x_784:
        /* <DEDUP_REMOVED lines=168> */
.L_x_786:
        /* <DEDUP_REMOVED lines=9> */
.L_x_820:


//--------------------- .text._ZN5flash25flash_bwd_dot_do_o_kernelILb1E23Flash_bwd_kernel_traitsILi192ELi64ELi64ELi8ELi4ELi2ELi2ELb0ELb0EN7cutlass10bfloat16_tE19Flash_kernel_traitsILi192ELi64ELi64ELi8ES3_EEEEvNS_16Flash_bwd_paramsE --------------------------
	.section	.text._ZN5flash25flash_bwd_dot_do_o_kernelILb1E23Flash_bwd_kernel_traitsILi192ELi64ELi64ELi8ELi4ELi2ELi2ELb0ELb0EN7cutlass10bfloat16_tE19Flash_kernel_traitsILi192ELi64ELi64ELi8ES3_EEEEvNS_16Flash_bwd_paramsE,"ax",@progbits
	.sectioninfo	@"SHI_REGISTERS=65"
	.align	128
        .global         _ZN5flash25flash_bwd_dot_do_o_kernelILb1E23Flash_bwd_kernel_traitsILi192ELi64ELi64ELi8ELi4ELi2ELi2ELb0ELb0EN7cutlass10bfloat16_tE19Flash_kernel_traitsILi192ELi64ELi64ELi8ES3_EEEEvNS_16Flash_bwd_paramsE
        .type           _ZN5flash25flash_bwd_dot_do_o_kernelILb1E23Flash_bwd_kernel_traitsILi192ELi64ELi64ELi8ELi4ELi2ELi2ELb0ELb0EN7cutlass10bfloat16_tE19Flash_kernel_traitsILi192ELi64ELi64ELi8ES3_EEEEvNS_16Flash_bwd_paramsE,@function
        .size           _ZN5flash25flash_bwd_dot_do_o_kernelILb1E23Flash_bwd_kernel_traitsILi192ELi64ELi64ELi8ELi4ELi2ELi2ELb0ELb0EN7cutlass10bfloat16_tE19Flash_kernel_traitsILi192ELi64ELi64ELi8ES3_EEEEvNS_16Flash_bwd_paramsE,(.L_x_821 - _ZN5flash25flash_bwd_dot_do_o_kernelILb1E23Flash_bwd_kernel_traitsILi192ELi64ELi64ELi8ELi4ELi2ELi2ELb0ELb0EN7cutlass10bfloat16_tE19Flash_kernel_traitsILi192ELi64ELi64ELi8ES3_EEEEvNS_16Flash_bwd_paramsE)
        .other          _ZN5flash25flash_bwd_dot_do_o_kernelILb1E23Flash_bwd_kernel_traitsILi192ELi64ELi64ELi8ELi4ELi2ELi2ELb0ELb0EN7cutlass10bfloat16_tE19Flash_kernel_traitsILi192ELi64ELi64ELi8ES3_EEEEvNS_16Flash_bwd_paramsE,@"STO_CUDA_ENTRY STV_DEFAULT"
_ZN5flash25flash_bwd_dot_do_o_kernelILb1E23Flash_bwd_kernel_traitsILi192ELi64ELi64ELi8ELi4ELi2ELi2ELb0ELb0EN7cutlass10bfloat16_tE19Flash_kernel_traitsILi192ELi64ELi64ELi8ES3_EEEEvNS_16Flash_bwd_paramsE:
.text._ZN5flash25flash_bwd_dot_do_o_kernelILb1E23Flash_bwd_kernel_traitsILi192ELi64ELi64ELi8ELi4ELi2ELi2ELb0ELb0EN7cutlass10bfloat16_tE19Flash_kernel_traitsILi192ELi64ELi64ELi8ES3_EEEEvNS_16Flash_bwd_paramsE:
        /* <DEDUP_REMOVED lines=85> */
.L_x_787:
[----:B-1----:R-:W-:-:S04]  /*0550*/  IMAD R0, R7, c[0x0][0x1c0], R58 ;  /* 0x0000700007007a24 */ /* 0x002fc800078e023a */
[----:B------:R-:W-:Y:S02]  /*0560*/  IMAD R0, R0, c[0x0][0x224], RZ ;  /* 0x0000890000007a24 */ /* 0x000fe400078e02ff */
.L_x_788:
        /* <DEDUP_REMOVED lines=72> */
.L_x_790:
[----:B------:R-:W-:Y:S05]  /*09f0*/  BSYNC B0 ;  /* 0x0000000000007941 */ /* 0x000fea0003800000 */
.L_x_789:
        /* <DEDUP_REMOVED lines=18> */
.L_x_792:
[----:B------:R-:W-:Y:S05]  /*0b20*/  BSYNC B0 ;  /* 0x0000000000007941 */ /* 0x000fea0003800000 */
.L_x_791:
        /* <DEDUP_REMOVED lines=24> */
.L_x_794:
[----:B------:R-:W-:Y:S05]  /*0cb0*/  BSYNC B0 ;  /* 0x0000000000007941 */ /* 0x000fea0003800000 */
.L_x_793:
        /* <DEDUP_REMOVED lines=25> */
.L_x_796:
[----:B------:R-:W-:Y:S05]  /*0e50*/  BSYNC B0 ;  /* 0x0000000000007941 */ /* 0x000fea0003800000 */
.L_x_795:
        /* <DEDUP_REMOVED lines=186> */
.L_x_797:
        /* <DEDUP_REMOVED lines=16> */
.L_x_821:


//--------------------- .nv.shared._ZN5flash44flash_bwd_dq_dk_dv_loop_seqk_parallel_kernelI23Flash_bwd_kernel_traitsILi192ELi64ELi64ELi8ELi4ELi2ELi2ELb1ELb1EN7cutlass10bfloat16_tE19Flash_kernel_traitsILi192ELi64ELi64ELi8ES3_EELb0ELb1ELb0ELb0ELb0ELb0ELb0EEEvNS_16Flash_bwd_paramsE --------------------------
	.section	.nv.shared._ZN5flash44flash_bwd_dq_dk_dv_loop_seqk_parallel_kernelI23Flash_bwd_kernel_traitsILi192ELi64ELi64ELi8ELi4ELi2ELi2ELb1ELb1EN7cutlass10bfloat16_tE19Flash_kernel_traitsILi192ELi64ELi64ELi8ES3_EELb0ELb1ELb0ELb0ELb0ELb0ELb0EEEvNS_16Flash_bwd_paramsE,"aw",@nobits
	.sectionflags	@""
	.align	16


//--------------------- .nv.global                --------------------------
	.section	.nv.global,"aw",@nobits
.nv.global:
	.type		_ZN73_INTERNAL_f87d3d6e_37_flash_bwd_hdim192_bf16_causal_sm80_cu_ea41c527_31964cute1_E,@object
	.size		_ZN73_INTERNAL_f87d3d6e_37_flash_bwd_hdim192_bf16_causal_sm80_cu_ea41c527_31964cute1_E,(_ZN73_INTERNAL_f87d3d6e_37_flash_bwd_hdim192_bf16_causal_sm80_cu_ea41c527_31964cuda3std3__45__cpo6cbeginE - _ZN73_INTERNAL_f87d3d6e_37_flash_bwd_hdim192_bf16_causal_sm80_cu_ea41c527_31964cute1_E)
_ZN73_INTERNAL_f87d3d6e_37_flash_bwd_hdim192_bf16_causal_sm80_cu_ea41c527_31964cute1_E:
	.zero		1
	.type		_ZN73_INTERNAL_f87d3d6e_37_flash_bwd_hdim192_bf16_causal_sm80_cu_ea41c527_31964cuda3std3__45__cpo6cbeginE,@object
	.size		_ZN73_INTERNAL_f87d3d6e_37_flash_bwd_hdim192_bf16_causal_sm80_cu_ea41c527_31964cuda3std3__45__cpo6cbeginE,(_ZN73_INTERNAL_f87d3d6e_37_flash_bwd_hdim192_bf16_causal_sm80_cu_ea41c527_31964cuda3std3__48in_placeE - _ZN73_INTERNAL_f87d3d6e_37_flash_bwd_hdim192_bf16_causal_sm80_cu_ea41c527_31964cuda3std3__45__cpo6cbeginE)
_ZN73_INTERNAL_f87d3d6e_37_flash_bwd_hdim192_bf16_causal_sm80_cu_ea41c527_31964cuda3std3__45__cpo6cbeginE:
	.zero		1
	.type		_ZN73_INTERNAL_f87d3d6e_37_flash_bwd_hdim192_bf16_causal_sm80_cu_ea41c527_31964cuda3std3__48in_placeE,@object
	.size		_ZN73_INTERNAL_f87d3d6e_37_flash_bwd_hdim192_bf16_causal_sm80_cu_ea41c527_31964cuda3std3__48in_placeE,(_ZN73_INTERNAL_f87d3d6e_37_flash_bwd_hdim192_bf16_causal_sm80_cu_ea41c527_31964cuda3std6ranges3__45__cpo9iter_moveE - _ZN73_INTERNAL_f87d3d6e_37_flash_bwd_hdim192_bf16_causal_sm80_cu_ea41c527_31964cuda3std3__48in_placeE)
_ZN73_INTERNAL_f87d3d6e_37_flash_bwd_hdim192_bf16_causal_sm80_cu_ea41c527_31964cuda3std3__48in_placeE:
	.zero		1
	.type		_ZN73_INTERNAL_f87d3d6e_37_flash_bwd_hdim192_bf16_causal_sm80_cu_ea41c527_31964cuda3std6ranges3__45__cpo9iter_moveE,@object
	.size		_ZN73_INTERNAL_f87d3d6e_37_flash_bwd_hdim192_bf16_causal_sm80_cu_ea41c527_31964cuda3std6ranges3__45__cpo9iter_moveE,(_ZN73_INTERNAL_f87d3d6e_37_flash_bwd_hdim192_bf16_causal_sm80_cu_ea41c527_31964cuda3std3__45__cpo5beginE - _ZN73_INTERNAL_f87d3d6e_37_flash_bwd_hdim192_bf16_causal_sm80_cu_ea41c527_31964cuda3std6ranges3__45__cpo9iter_moveE)
_ZN73_INTERNAL_f87d3d6e_37_flash_bwd_hdim192_bf16_causal_sm80_cu_ea41c527_31964cuda3std6ranges3__45__cpo9iter_moveE:
	.zero		1
	.type		_ZN73_INTERNAL_f87d3d6e_37_flash_bwd_hdim192_bf16_causal_sm80_cu_ea41c527_31964cuda3std3__45__cpo5beginE,@object
	.size		_ZN73_INTERNAL_f87d3d6e_37_flash_bwd_hdim192_bf16_causal_sm80_cu_ea41c527_31964cuda3std3__45__cpo5beginE,(_ZN73_INTERNAL_f87d3d6e_37_flash_bwd_hdim192_bf16_causal_sm80_cu_ea41c527_31964cuda3std3__475_GLOBAL__N__f87d3d6e_37_flash_bwd_hdim192_bf16_causal_sm80_cu_ea41c527_31966ignoreE - _ZN73_INTERNAL_f87d3d6e_37_flash_bwd_hdim192_bf16_causal_sm80_cu_ea41c527_31964cuda3std3__45__cpo5beginE)
_ZN73_INTERNAL_f87d3d6e_37_flash_bwd_hdim192_bf16_causal_sm80_cu_ea41c527_31964cuda3std3__45__cpo5beginE:
	.zero		1
	.type		_ZN73_INTERNAL_f87d3d6e_37_flash_bwd_hdim192_bf16_causal_sm80_cu_ea41c527_31964cuda3std3__475_GLOBAL__N__f87d3d6e_37_flash_bwd_hdim192_bf16_causal_sm80_cu_ea41c527_31966ignoreE,@object
	.size		_ZN73_INTERNAL_f87d3d6e_37_flash_bwd_hdim192_bf16_causal_sm80_cu_ea41c527_31964cuda3std3__475_GLOBAL__N__f87d3d6e_37_flash_bwd_hdim192_bf16_causal_sm80_cu_ea41c527_31966ignoreE,(_ZN73_INTERNAL_f87d3d6e_37_flash_bwd_hdim192_bf16_causal_sm80_cu_ea41c527_31964cute7productE - _ZN73_INTERNAL_f87d3d6e_37_flash_bwd_hdim192_bf16_causal_sm80_cu_ea41c527_31964cuda3std3__475_GLOBAL__N__f87d3d6e_37_flash_bwd_hdim192_bf16_causal_sm80_cu_ea41c527_31966ignoreE)
_ZN73_INTERNAL_f87d3d6e_37_flash_bwd_hdim192_bf16_causal_sm80_cu_ea41c527_31964cuda3std3__475_GLOBAL__N__f87d3d6e_37_flash_bwd_hdim192_bf16_causal_sm80_cu_ea41c527_31966ignoreE:
	.zero		1
	.type		_ZN73_INTERNAL_f87d3d6e_37_flash_bwd_hdim192_bf16_causal_sm80_cu_ea41c527_31964cute7productE,@object
	.size		_ZN73_INTERNAL_f87d3d6e_37_flash_bwd_hdim192_bf16_causal_sm80_cu_ea41c527_31964cute7productE,(_ZN73_INTERNAL_f87d3d6e_37_flash_bwd_hdim192_bf16_causal_sm80_cu_ea41c527_31964cuda3std3__45__cpo3endE - _ZN73_INTERNAL_f87d3d6e_37_flash_bwd_hdim192_bf16_causal_sm80_cu_ea41c527_31964cute7productE)
_ZN73_INTERNAL_f87d3d6e_37_flash_bwd_hdim192_bf16_causal_sm80_cu_ea41c527_31964cute7productE:
	.zero		1
	.type		_ZN73_INTERNAL_f87d3d6e_37_flash_bwd_hdim192_bf16_causal_sm80_cu_ea41c527_31964cuda3std3__45__cpo3endE,@object
	.size		_ZN73_INTERNAL_f87d3d6e_37_flash_bwd_hdim192_bf16_causal_sm80_cu_ea41c527_31964cuda3std3__45__cpo3endE,(_ZN73_INTERNAL_f87d3d6e_37_flash_bwd_hdim192_bf16_causal_sm80_cu_ea41c527_31964cuda3std3__419piecewise_constructE - _ZN73_INTERNAL_f87d3d6e_37_flash_bwd_hdim192_bf16_causal_sm80_cu_ea41c527_31964cuda3std3__45__cpo3endE)
_ZN73_INTERNAL_f87d3d6e_37_flash_bwd_hdim192_bf16_causal_sm80_cu_ea41c527_31964cuda3std3__45__cpo3endE:
	.zero		1
	.type		_ZN73_INTERNAL_f87d3d6e_37_flash_bwd_hdim192_bf16_causal_sm80_cu_ea41c527_31964cuda3std3__419piecewise_constructE,@object
	.size		_ZN73_INTERNAL_f87d3d6e_37_flash_bwd_hdim192_bf16_causal_sm80_cu_ea41c527_31964cuda3std3__419piecewise_constructE,(_ZN73_INTERNAL_f87d3d6e_37_flash_bwd_hdim192_bf16_causal_sm80_cu_ea41c527_31964cuda3std3__45__cpo4cendE - _ZN73_INTERNAL_f87d3d6e_37_flash_bwd_hdim192_bf16_causal_sm80_cu_ea41c527_31964cuda3std3__419piecewise_constructE)
_ZN73_INTERNAL_f87d3d6e_37_flash_bwd_hdim192_bf16_causal_sm80_cu_ea41c527_31964cuda3std3__419piecewise_constructE:
	.zero		1
	.type		_ZN73_INTERNAL_f87d3d6e_37_flash_bwd_hdim192_bf16_causal_sm80_cu_ea41c527_31964cuda3std3__45__cpo4cendE,@object
	.size		_ZN73_INTERNAL_f87d3d6e_37_flash_bwd_hdim192_bf16_causal_sm80_cu_ea41c527_31964cuda3std3__45__cpo4cendE,(_ZN73_INTERNAL_f87d3d6e_37_flash_bwd_hdim192_bf16_causal_sm80_cu_ea41c527_31964cuda3std6ranges3__45__cpo4swapE - _ZN73_INTERNAL_f87d3d6e_37_flash_bwd_hdim192_bf16_causal_sm80_cu_ea41c527_31964cuda3std3__45__cpo4cendE)
_ZN73_INTERNAL_f87d3d6e_37_flash_bwd_hdim192_bf16_causal_sm80_cu_ea41c527_31964cuda3std3__45__cpo4cendE:
	.zero		1
	.type		_ZN73_INTERNAL_f87d3d6e_37_flash_bwd_hdim192_bf16_causal_sm80_cu_ea41c527_31964cuda3std6ranges3__45__cpo4swapE,@object
	.size		_ZN73_INTERNAL_f87d3d6e_37_flash_bwd_hdim192_bf16_causal_sm80_cu_ea41c527_31964cuda3std6ranges3__45__cpo4swapE,(.L_7 - _ZN73_INTERNAL_f87d3d6e_37_flash_bwd_hdim192_bf16_causal_sm80_cu_ea41c527_31964cuda3std6ranges3__45__cpo4swapE)
_ZN73_INTERNAL_f87d3d6e_37_flash_bwd_hdim192_bf16_causal_sm80_cu_ea41c527_31964cuda3std6ranges3__45__cpo4swapE:
	.zero		1
.L_7:


//--------------------- .nv.shared._ZN5flash44flash_bwd_dq_dk_dv_loop_seqk_parallel_kernelI23Flash_bwd_kernel_traitsILi192ELi64ELi64ELi8ELi4ELi2ELi2ELb1ELb1EN7cutlass10bfloat16_tE19Flash_kernel_traitsILi192ELi64ELi64ELi8ES3_EELb0ELb1ELb0ELb0ELb0ELb1ELb0EEEvNS_16Flash_bwd_paramsE --------------------------
	.section	.nv.shared._ZN5flash44flash_bwd_dq_dk_dv_loop_seqk_parallel_kernelI23Flash_bwd_kernel_traitsILi192ELi64ELi64ELi8ELi4ELi2ELi2ELb1ELb1EN7cutlass10bfloat16_tE19Flash_kernel_traitsILi192ELi64ELi64ELi8ES3_EELb0ELb1ELb0ELb0ELb0ELb1ELb0EEEvNS_16Flash_bwd_paramsE,"aw",@nobits
	.sectionflags	@""
	.align	16


//--------------------- .nv.shared._ZN5flash44flash_bwd_dq_dk_dv_loop_seqk_parallel_kernelI23Flash_bwd_kernel_traitsILi192ELi64ELi64ELi8ELi4ELi2ELi2ELb1ELb1EN7cutlass10bfloat16_tE19Flash_kernel_traitsILi192ELi64ELi64ELi8ES3_EELb0ELb1ELb0ELb1ELb0ELb0ELb0EEEvNS_16Flash_bwd_paramsE --------------------------
	.section	.nv.shared._ZN5flash44flash_bwd_dq_dk_dv_loop_seqk_parallel_kernelI23Flash_bwd_kernel_traitsILi192ELi64ELi64ELi8ELi4ELi2ELi2ELb1ELb1EN7cutlass10bfloat16_tE19Flash_kernel_traitsILi192ELi64ELi64ELi8ES3_EELb0ELb1ELb0ELb1ELb0ELb0ELb0EEEvNS_16Flash_bwd_paramsE,"aw",@nobits
	.sectionflags	@""
	.align	16


//--------------------- .nv.shared._ZN5flash44flash_bwd_dq_dk_dv_loop_seqk_parallel_kernelI23Flash_bwd_kernel_traitsILi192ELi64ELi64ELi8ELi4ELi2ELi2ELb0ELb0EN7cutlass10bfloat16_tE19Flash_kernel_traitsILi192ELi64ELi64ELi8ES3_EELb0ELb1ELb0ELb0ELb0ELb0ELb0EEEvNS_16Flash_bwd_paramsE --------------------------
	.section	.nv.shared._ZN5flash44flash_bwd_dq_dk_dv_loop_seqk_parallel_kernelI23Flash_bwd_kernel_traitsILi192ELi64ELi64ELi8ELi4ELi2ELi2ELb0ELb0EN7cutlass10bfloat16_tE19Flash_kernel_traitsILi192ELi64ELi64ELi8ES3_EELb0ELb1ELb0ELb0ELb0ELb0ELb0EEEvNS_16Flash_bwd_paramsE,"aw",@nobits
	.sectionflags	@""
	.align	16


//--------------------- .nv.shared._ZN5flash44flash_bwd_dq_dk_dv_loop_seqk_parallel_kernelI23Flash_bwd_kernel_traitsILi192ELi64ELi64ELi8ELi4ELi2ELi2ELb0ELb0EN7cutlass10bfloat16_tE19Flash_kernel_traitsILi192ELi64ELi64ELi8ES3_EELb0ELb1ELb0ELb0ELb0ELb1ELb0EEEvNS_16Flash_bwd_paramsE --------------------------
	.section	.nv.shared._ZN5flash44flash_bwd_dq_dk_dv_loop_seqk_parallel_kernelI23Flash_bwd_kernel_traitsILi192ELi64ELi64ELi8ELi4ELi2ELi2ELb0ELb0EN7cutlass10bfloat16_tE19Flash_kernel_traitsILi192ELi64ELi64ELi8ES3_EELb0ELb1ELb0ELb0ELb0ELb1ELb0EEEvNS_16Flash_bwd_paramsE,"aw",@nobits
	.sectionflags	@""
	.align	16


//--------------------- .nv.shared._ZN5flash44flash_bwd_dq_dk_dv_loop_seqk_parallel_kernelI23Flash_bwd_kernel_traitsILi192ELi64ELi64ELi8ELi4ELi2ELi2ELb0ELb0EN7cutlass10bfloat16_tE19Flash_kernel_traitsILi192ELi64ELi64ELi8ES3_EELb0ELb1ELb0ELb1ELb0ELb0ELb0EEEvNS_16Flash_bwd_paramsE --------------------------
	.section	.nv.shared._ZN5flash44flash_bwd_dq_dk_dv_loop_seqk_parallel_kernelI23Flash_bwd_kernel_traitsILi192ELi64ELi64ELi8ELi4ELi2ELi2ELb0ELb0EN7cutlass10bfloat16_tE19Flash_kernel_traitsILi192ELi64ELi64ELi8ES3_EELb0ELb1ELb0ELb1ELb0ELb0ELb0EEEvNS_16Flash_bwd_paramsE,"aw",@nobits
	.sectionflags	@""
	.align	16


//--------------------- .nv.shared._ZN5flash27flash_bwd_convert_dq_kernelI23Flash_bwd_kernel_traitsILi192ELi64ELi64ELi8ELi4ELi2ELi2ELb1ELb1EN7cutlass10bfloat16_tE19Flash_kernel_traitsILi192ELi64ELi64ELi8ES3_EEEEvNS_16Flash_bwd_paramsEi --------------------------
	.section	.nv.shared._ZN5flash27flash_bwd_convert_dq_kernelI23Flash_bwd_kernel_traitsILi192ELi64ELi64ELi8ELi4ELi2ELi2ELb1ELb1EN7cutlass10bfloat16_tE19Flash_kernel_traitsILi192ELi64ELi64ELi8ES3_EEEEvNS_16Flash_bwd_paramsEi,"aw",@nobits
	.sectionflags	@""
	.align	16


//--------------------- .nv.shared._ZN5flash44flash_bwd_dq_dk_dv_loop_seqk_parallel_kernelI23Flash_bwd_kernel_traitsILi192ELi64ELi64ELi8ELi4ELi2ELi2ELb1ELb1EN7cutlass10bfloat16_tE19Flash_kernel_traitsILi192ELi64ELi64ELi8ES3_EELb1ELb1ELb0ELb0ELb0ELb0ELb0EEEvNS_16Flash_bwd_paramsE --------------------------
	.section	.nv.shared._ZN5flash44flash_bwd_dq_dk_dv_loop_seqk_parallel_kernelI23Flash_bwd_kernel_traitsILi192ELi64ELi64ELi8ELi4ELi2ELi2ELb1ELb1EN7cutlass10bfloat16_tE19Flash_kernel_traitsILi192ELi64ELi64ELi8ES3_EELb1ELb1ELb0ELb0ELb0ELb0ELb0EEEvNS_16Flash_bwd_paramsE,"aw",@nobits
	.sectionflags	@""
	.align	16


//--------------------- .nv.shared._ZN5flash44flash_bwd_dq_dk_dv_loop_seqk_parallel_kernelI23Flash_bwd_kernel_traitsILi192ELi64ELi64ELi8ELi4ELi2ELi2ELb1ELb1EN7cutlass10bfloat16_tE19Flash_kernel_traitsILi192ELi64ELi64ELi8ES3_EELb0ELb1ELb0ELb0ELb0ELb0ELb1EEEvNS_16Flash_bwd_paramsE --------------------------
	.section	.nv.shared._ZN5flash44flash_bwd_dq_dk_dv_loop_seqk_parallel_kernelI23Flash_bwd_kernel_traitsILi192ELi64ELi64ELi8ELi4ELi2ELi2ELb1ELb1EN7cutlass10bfloat16_tE19Flash_kernel_traitsILi192ELi64ELi64ELi8ES3_EELb0ELb1ELb0ELb0ELb0ELb0ELb1EEEvNS_16Flash_bwd_paramsE,"aw",@nobits
	.sectionflags	@""
	.align	16


//--------------------- .nv.shared._ZN5flash44flash_bwd_dq_dk_dv_loop_seqk_parallel_kernelI23Flash_bwd_kernel_traitsILi192ELi64ELi64ELi8ELi4ELi2ELi2ELb1ELb1EN7cutlass10bfloat16_tE19Flash_kernel_traitsILi192ELi64ELi64ELi8ES3_EELb1ELb1ELb0ELb0ELb0ELb1ELb0EEEvNS_16Flash_bwd_paramsE --------------------------
	.section	.nv.shared._ZN5flash44flash_bwd_dq_dk_dv_loop_seqk_parallel_kernelI23Flash_bwd_kernel_traitsILi192ELi64ELi64ELi8ELi4ELi2ELi2ELb1ELb1EN7cutlass10bfloat16_tE19Flash_kernel_traitsILi192ELi64ELi64ELi8ES3_EELb1ELb1ELb0ELb0ELb0ELb1ELb0EEEvNS_16Flash_bwd_paramsE,"aw",@nobits
	.sectionflags	@""
	.align	16


//--------------------- .nv.shared._ZN5flash44flash_bwd_dq_dk_dv_loop_seqk_parallel_kernelI23Flash_bwd_kernel_traitsILi192ELi64ELi64ELi8ELi4ELi2ELi2ELb1ELb1EN7cutlass10bfloat16_tE19Flash_kernel_traitsILi192ELi64ELi64ELi8ES3_EELb0ELb1ELb0ELb0ELb0ELb1ELb1EEEvNS_16Flash_bwd_paramsE --------------------------
	.section	.nv.shared._ZN5flash44flash_bwd_dq_dk_dv_loop_seqk_parallel_kernelI23Flash_bwd_kernel_traitsILi192ELi64ELi64ELi8ELi4ELi2ELi2ELb1ELb1EN7cutlass10bfloat16_tE19Flash_kernel_traitsILi192ELi64ELi64ELi8ES3_EELb0ELb1ELb0ELb0ELb0ELb1ELb1EEEvNS_16Flash_bwd_paramsE,"aw",@nobits
	.sectionflags	@""
	.align	16


//--------------------- .nv.shared._ZN5flash44flash_bwd_dq_dk_dv_loop_seqk_parallel_kernelI23Flash_bwd_kernel_traitsILi192ELi64ELi64ELi8ELi4ELi2ELi2ELb1ELb1EN7cutlass10bfloat16_tE19Flash_kernel_traitsILi192ELi64ELi64ELi8ES3_EELb1ELb1ELb0ELb1ELb0ELb0ELb0EEEvNS_16Flash_bwd_paramsE --------------------------
	.section	.nv.shared._ZN5flash44flash_bwd_dq_dk_dv_loop_seqk_parallel_kernelI23Flash_bwd_kernel_traitsILi192ELi64ELi64ELi8ELi4ELi2ELi2ELb1ELb1EN7cutlass10bfloat16_tE19Flash_kernel_traitsILi192ELi64ELi64ELi8ES3_EELb1ELb1ELb0ELb1ELb0ELb0ELb0EEEvNS_16Flash_bwd_paramsE,"aw",@nobits
	.sectionflags	@""
	.align	16


//--------------------- .nv.shared._ZN5flash44flash_bwd_dq_dk_dv_loop_seqk_parallel_kernelI23Flash_bwd_kernel_traitsILi192ELi64ELi64ELi8ELi4ELi2ELi2ELb1ELb1EN7cutlass10bfloat16_tE19Flash_kernel_traitsILi192ELi64ELi64ELi8ES3_EELb0ELb1ELb0ELb1ELb0ELb0ELb1EEEvNS_16Flash_bwd_paramsE --------------------------
	.section	.nv.shared._ZN5flash44flash_bwd_dq_dk_dv_loop_seqk_parallel_kernelI23Flash_bwd_kernel_traitsILi192ELi64ELi64ELi8ELi4ELi2ELi2ELb1ELb1EN7cutlass10bfloat16_tE19Flash_kernel_traitsILi192ELi64ELi64ELi8ES3_EELb0ELb1ELb0ELb1ELb0ELb0ELb1EEEvNS_16Flash_bwd_paramsE,"aw",@nobits
	.sectionflags	@""
	.align	16


//--------------------- .nv.shared._ZN5flash25flash_bwd_dot_do_o_kernelILb0E23Flash_bwd_kernel_traitsILi192ELi64ELi64ELi8ELi4ELi2ELi2ELb1ELb1EN7cutlass10bfloat16_tE19Flash_kernel_traitsILi192ELi64ELi64ELi8ES3_EEEEvNS_16Flash_bwd_paramsE --------------------------
	.section	.nv.shared._ZN5flash25flash_bwd_dot_do_o_kernelILb0E23Flash_bwd_kernel_traitsILi192ELi64ELi64ELi8ELi4ELi2ELi2ELb1ELb1EN7cutlass10bfloat16_tE19Flash_kernel_traitsILi192ELi64ELi64ELi8ES3_EEEEvNS_16Flash_bwd_paramsE,"aw",@nobits
	.sectionflags	@""
	.align	16


//--------------------- .nv.shared._ZN5flash25flash_bwd_dot_do_o_kernelILb1E23Flash_bwd_kernel_traitsILi192ELi64ELi64ELi8ELi4ELi2ELi2ELb1ELb1EN7cutlass10bfloat16_tE19Flash_kernel_traitsILi192ELi64ELi64ELi8ES3_EEEEvNS_16Flash_bwd_paramsE --------------------------
	.section	.nv.shared._ZN5flash25flash_bwd_dot_do_o_kernelILb1E23Flash_bwd_kernel_traitsILi192ELi64ELi64ELi8ELi4ELi2ELi2ELb1ELb1EN7cutlass10bfloat16_tE19Flash_kernel_traitsILi192ELi64ELi64ELi8ES3_EEEEvNS_16Flash_bwd_paramsE,"aw",@nobits
	.sectionflags	@""
	.align	16


//--------------------- .nv.shared._ZN5flash27flash_bwd_convert_dq_kernelI23Flash_bwd_kernel_traitsILi192ELi64ELi64ELi8ELi4ELi2ELi2ELb0ELb0EN7cutlass10bfloat16_tE19Flash_kernel_traitsILi192ELi64ELi64ELi8ES3_EEEEvNS_16Flash_bwd_paramsEi --------------------------
	.section	.nv.shared._ZN5flash27flash_bwd_convert_dq_kernelI23Flash_bwd_kernel_traitsILi192ELi64ELi64ELi8ELi4ELi2ELi2ELb0ELb0EN7cutlass10bfloat16_tE19Flash_kernel_traitsILi192ELi64ELi64ELi8ES3_EEEEvNS_16Flash_bwd_paramsEi,"aw",@nobits
	.sectionflags	@""
	.align	16


//--------------------- .nv.shared._ZN5flash44flash_bwd_dq_dk_dv_loop_seqk_parallel_kernelI23Flash_bwd_kernel_traitsILi192ELi64ELi64ELi8ELi4ELi2ELi2ELb0ELb0EN7cutlass10bfloat16_tE19Flash_kernel_traitsILi192ELi64ELi64ELi8ES3_EELb1ELb1ELb0ELb0ELb0ELb0ELb0EEEvNS_16Flash_bwd_paramsE --------------------------
	.section	.nv.shared._ZN5flash44flash_bwd_dq_dk_dv_loop_seqk_parallel_kernelI23Flash_bwd_kernel_traitsILi192ELi64ELi64ELi8ELi4ELi2ELi2ELb0ELb0EN7cutlass10bfloat16_tE19Flash_kernel_traitsILi192ELi64ELi64ELi8ES3_EELb1ELb1ELb0ELb0ELb0ELb0ELb0EEEvNS_16Flash_bwd_paramsE,"aw",@nobits
	.sectionflags	@""
	.align	16


//--------------------- .nv.shared._ZN5flash44flash_bwd_dq_dk_dv_loop_seqk_parallel_kernelI23Flash_bwd_kernel_traitsILi192ELi64ELi64ELi8ELi4ELi2ELi2ELb0ELb0EN7cutlass10bfloat16_tE19Flash_kernel_traitsILi192ELi64ELi64ELi8ES3_EELb0ELb1ELb0ELb0ELb0ELb0ELb1EEEvNS_16Flash_bwd_paramsE --------------------------
	.section	.nv.shared._ZN5flash44flash_bwd_dq_dk_dv_loop_seqk_parallel_kernelI23Flash_bwd_kernel_traitsILi192ELi64ELi64ELi8ELi4ELi2ELi2ELb0ELb0EN7cutlass10bfloat16_tE19Flash_kernel_traitsILi192ELi64ELi64ELi8ES3_EELb0ELb1ELb0ELb0ELb0ELb0ELb1EEEvNS_16Flash_bwd_paramsE,"aw",@nobits
	.sectionflags	@""
	.align	16


//--------------------- .nv.shared._ZN5flash44flash_bwd_dq_dk_dv_loop_seqk_parallel_kernelI23Flash_bwd_kernel_traitsILi192ELi64ELi64ELi8ELi4ELi2ELi2ELb0ELb0EN7cutlass10bfloat16_tE19Flash_kernel_traitsILi192ELi64ELi64ELi8ES3_EELb1ELb1ELb0ELb0ELb0ELb1ELb0EEEvNS_16Flash_bwd_paramsE --------------------------
	.section	.nv.shared._ZN5flash44flash_bwd_dq_dk_dv_loop_seqk_parallel_kernelI23Flash_bwd_kernel_traitsILi192ELi64ELi64ELi8ELi4ELi2ELi2ELb0ELb0EN7cutlass10bfloat16_tE19Flash_kernel_traitsILi192ELi64ELi64ELi8ES3_EELb1ELb1ELb0ELb0ELb0ELb1ELb0EEEvNS_16Flash_bwd_paramsE,"aw",@nobits
	.sectionflags	@""
	.align	16


//--------------------- .nv.shared._ZN5flash44flash_bwd_dq_dk_dv_loop_seqk_parallel_kernelI23Flash_bwd_kernel_traitsILi192ELi64ELi64ELi8ELi4ELi2ELi2ELb0ELb0EN7cutlass10bfloat16_tE19Flash_kernel_traitsILi192ELi64ELi64ELi8ES3_EELb0ELb1ELb0ELb0ELb0ELb1ELb1EEEvNS_16Flash_bwd_paramsE --------------------------
	.section	.nv.shared._ZN5flash44flash_bwd_dq_dk_dv_loop_seqk_parallel_kernelI23Flash_bwd_kernel_traitsILi192ELi64ELi64ELi8ELi4ELi2ELi2ELb0ELb0EN7cutlass10bfloat16_tE19Flash_kernel_traitsILi192ELi64ELi64ELi8ES3_EELb0ELb1ELb0ELb0ELb0ELb1ELb1EEEvNS_16Flash_bwd_paramsE,"aw",@nobits
	.sectionflags	@""
	.align	16


//--------------------- .nv.shared._ZN5flash44flash_bwd_dq_dk_dv_loop_seqk_parallel_kernelI23Flash_bwd_kernel_traitsILi192ELi64ELi64ELi8ELi4ELi2ELi2ELb0ELb0EN7cutlass10bfloat16_tE19Flash_kernel_traitsILi192ELi64ELi64ELi8ES3_EELb1ELb1ELb0ELb1ELb0ELb0ELb0EEEvNS_16Flash_bwd_paramsE --------------------------
	.section	.nv.shared._ZN5flash44flash_bwd_dq_dk_dv_loop_seqk_parallel_kernelI23Flash_bwd_kernel_traitsILi192ELi64ELi64ELi8ELi4ELi2ELi2ELb0ELb0EN7cutlass10bfloat16_tE19Flash_kernel_traitsILi192ELi64ELi64ELi8ES3_EELb1ELb1ELb0ELb1ELb0ELb0ELb0EEEvNS_16Flash_bwd_paramsE,"aw",@nobits
	.sectionflags	@""
	.align	16


//--------------------- .nv.shared._ZN5flash44flash_bwd_dq_dk_dv_loop_seqk_parallel_kernelI23Flash_bwd_kernel_traitsILi192ELi64ELi64ELi8ELi4ELi2ELi2ELb0ELb0EN7cutlass10bfloat16_tE19Flash_kernel_traitsILi192ELi64ELi64ELi8ES3_EELb0ELb1ELb0ELb1ELb0ELb0ELb1EEEvNS_16Flash_bwd_paramsE --------------------------
	.section	.nv.shared._ZN5flash44flash_bwd_dq_dk_dv_loop_seqk_parallel_kernelI23Flash_bwd_kernel_traitsILi192ELi64ELi64ELi8ELi4ELi2ELi2ELb0ELb0EN7cutlass10bfloat16_tE19Flash_kernel_traitsILi192ELi64ELi64ELi8ES3_EELb0ELb1ELb0ELb1ELb0ELb0ELb1EEEvNS_16Flash_bwd_paramsE,"aw",@nobits
	.sectionflags	@""
	.align	16


//--------------------- .nv.shared._ZN5flash25flash_bwd_dot_do_o_kernelILb0E23Flash_bwd_kernel_traitsILi192ELi64ELi64ELi8ELi4ELi2ELi2ELb0ELb0EN7cutlass10bfloat16_tE19Flash_kernel_traitsILi192ELi64ELi64ELi8ES3_EEEEvNS_16Flash_bwd_paramsE --------------------------
	.section	.nv.shared._ZN5flash25flash_bwd_dot_do_o_kernelILb0E23Flash_bwd_kernel_traitsILi192ELi64ELi64ELi8ELi4ELi2ELi2ELb0ELb0EN7cutlass10bfloat16_tE19Flash_kernel_traitsILi192ELi64ELi64ELi8ES3_EEEEvNS_16Flash_bwd_paramsE,"aw",@nobits
	.sectionflags	@""
	.align	16


//--------------------- .nv.shared._ZN5flash25flash_bwd_dot_do_o_kernelILb1E23Flash_bwd_kernel_traitsILi192ELi64ELi64ELi8ELi4ELi2ELi2ELb0ELb0EN7cutlass10bfloat16_tE19Flash_kernel_traitsILi192ELi64ELi64ELi8ES3_EEEEvNS_16Flash_bwd_paramsE --------------------------
	.section	.nv.shared._ZN5flash25flash_bwd_dot_do_o_kernelILb1E23Flash_bwd_kernel_traitsILi192ELi64ELi64ELi8ELi4ELi2ELi2ELb0ELb0EN7cutlass10bfloat16_tE19Flash_kernel_traitsILi192ELi64ELi64ELi8ES3_EEEEvNS_16Flash_bwd_paramsE,"aw",@nobits
	.sectionflags	@""
	.align	16
